//
// Generated by NVIDIA NVVM Compiler
//
// Compiler Build ID: CL-36424714
// Cuda compilation tools, release 13.0, V13.0.88
// Based on NVVM 20.0.0
//

.version 9.0
.target sm_100
.address_size 64

	// .globl	default_function_kernel0
// _ZZ24default_function_kernel0E15pad_temp_shared has been demoted
// _ZZ24default_function_kernel0E13kernel_shared has been demoted
.extern .shared .align 16 .b8 shared_input[];

.visible .entry default_function_kernel0(
	.param .u64 .ptr .align 1 default_function_kernel0_param_0,
	.param .u64 .ptr .align 1 default_function_kernel0_param_1,
	.param .u64 .ptr .align 1 default_function_kernel0_param_2
)
{
	.reg .pred 	%p<102>;
	.reg .b16 	%rs<105>;
	.reg .b32 	%r<238>;
	.reg .b32 	%f<447>;
	.reg .b64 	%rd<80>;
	// demoted variable
	.shared .align 4 .b8 _ZZ24default_function_kernel0E15pad_temp_shared[3712];
	// demoted variable
	.shared .align 4 .b8 _ZZ24default_function_kernel0E13kernel_shared[1152];
	ld.param.u64 	%rd23, [default_function_kernel0_param_0];
	ld.param.u64 	%rd24, [default_function_kernel0_param_1];
	ld.param.u64 	%rd21, [default_function_kernel0_param_2];
	cvta.to.global.u64 	%rd25, %rd24;
	cvta.to.global.u64 	%rd26, %rd23;
	mov.u32 	%r1, %tid.z;
	mul.lo.s32 	%r19, %r1, 29;
	mov.u32 	%r20, %tid.x;
	shl.b32 	%r21, %r20, 1;
	add.s32 	%r22, %r19, %r21;
	mov.u32 	%r2, %tid.y;
	mul.lo.s32 	%r23, %r2, 15;
	shr.u32 	%r24, %r23, 2;
	add.s32 	%r25, %r22, %r24;
	cvt.u16.u32 	%rs7, %r25;
	mul.hi.u16 	%rs8, %rs7, 1130;
	mul.lo.s16 	%rs9, %rs8, 58;
	sub.s16 	%rs10, %rs7, %rs9;
	add.s16 	%rs11, %rs10, -57;
	setp.lt.u16 	%p10, %rs11, -56;
	mov.u32 	%r26, %ctaid.x;
	shl.b32 	%r3, %r26, 1;
	neg.s32 	%r27, %r2;
	and.b32  	%r28, %r27, 3;
	or.b32  	%r29, %r28, %r3;
	setp.eq.s32 	%p11, %r29, 0;
	add.s32 	%r31, %r3, %r28;
	setp.gt.u32 	%p12, %r31, 56;
	mul.lo.s16 	%rs12, %rs10, 56;
	mad.lo.s32 	%r32, %r1, 116, %r23;
	shl.b32 	%r33, %r20, 3;
	add.s32 	%r34, %r32, %r33;
	shl.b32 	%r35, %r34, 2;
	mov.u32 	%r36, _ZZ24default_function_kernel0E15pad_temp_shared;
	add.s32 	%r5, %r36, %r35;
	add.s32 	%r37, %r23, 1;
	shr.u32 	%r38, %r37, 2;
	add.s32 	%r39, %r38, %r22;
	cvt.u16.u32 	%rs13, %r39;
	mul.hi.u16 	%rs14, %rs13, 1130;
	mul.lo.s16 	%rs15, %rs14, 58;
	sub.s16 	%rs16, %rs13, %rs15;
	add.s16 	%rs17, %rs16, -57;
	setp.lt.u16 	%p13, %rs17, -56;
	and.b32  	%r40, %r37, 3;
	or.b32  	%r41, %r40, %r3;
	setp.eq.s32 	%p14, %r41, 0;
	add.s32 	%r43, %r3, %r40;
	setp.gt.u32 	%p15, %r43, 56;
	add.s32 	%r44, %r23, 2;
	shr.u32 	%r45, %r44, 2;
	add.s32 	%r46, %r45, %r22;
	cvt.u16.u32 	%rs18, %r46;
	mul.hi.u16 	%rs19, %rs18, 1130;
	mul.lo.s16 	%rs20, %rs19, 58;
	sub.s16 	%rs21, %rs18, %rs20;
	add.s16 	%rs22, %rs21, -57;
	setp.lt.u16 	%p16, %rs22, -56;
	xor.b32  	%r47, %r28, 2;
	or.b32  	%r48, %r47, %r3;
	setp.eq.s32 	%p17, %r48, 0;
	add.s32 	%r50, %r3, %r47;
	setp.gt.u32 	%p18, %r50, 56;
	add.s32 	%r51, %r23, 3;
	shr.u32 	%r52, %r51, 2;
	add.s32 	%r53, %r52, %r22;
	cvt.u16.u32 	%rs23, %r53;
	and.b16  	%rs24, %rs23, 254;
	shr.u16 	%rs25, %rs24, 1;
	mul.lo.s16 	%rs26, %rs25, 71;
	shr.u16 	%rs2, %rs26, 11;
	mul.lo.s16 	%rs27, %rs2, 58;
	sub.s16 	%rs1, %rs23, %rs27;
	and.b32  	%r54, %r51, 3;
	or.b32  	%r55, %r54, %r3;
	setp.eq.s32 	%p19, %r55, 0;
	add.s32 	%r57, %r3, %r54;
	setp.gt.u32 	%p20, %r57, 56;
	add.s16 	%rs28, %rs7, 1;
	and.b16  	%rs29, %rs28, 254;
	shr.u16 	%rs30, %rs29, 1;
	mul.lo.s16 	%rs31, %rs30, 71;
	shr.u16 	%rs4, %rs31, 11;
	mul.lo.s16 	%rs32, %rs4, 58;
	sub.s16 	%rs3, %rs28, %rs32;
	add.s32 	%r58, %r23, 5;
	shr.u32 	%r59, %r58, 2;
	add.s32 	%r60, %r59, %r22;
	cvt.u16.u32 	%rs33, %r60;
	and.b16  	%rs34, %rs33, 254;
	shr.u16 	%rs35, %rs34, 1;
	mul.lo.s16 	%rs36, %rs35, 71;
	shr.u16 	%rs5, %rs36, 11;
	mul.lo.s16 	%rs37, %rs5, 58;
	sub.s16 	%rs38, %rs33, %rs37;
	cvt.u64.u16 	%rd27, %rs38;
	and.b64  	%rd1, %rd27, 255;
	add.s16 	%rs39, %rs38, -57;
	and.b16  	%rs40, %rs39, 255;
	setp.lt.u16 	%p21, %rs40, 200;
	add.s32 	%r61, %r23, 6;
	shr.u32 	%r62, %r61, 2;
	add.s32 	%r63, %r62, %r22;
	cvt.u16.u32 	%rs41, %r63;
	and.b16  	%rs42, %rs41, 254;
	shr.u16 	%rs43, %rs42, 1;
	mul.lo.s16 	%rs44, %rs43, 71;
	shr.u16 	%rs6, %rs44, 11;
	mul.lo.s16 	%rs45, %rs6, 58;
	sub.s16 	%rs46, %rs41, %rs45;
	cvt.u64.u16 	%rd28, %rs46;
	and.b64  	%rd2, %rd28, 255;
	add.s16 	%rs47, %rs46, -57;
	and.b16  	%rs48, %rs47, 255;
	setp.lt.u16 	%p22, %rs48, 200;
	add.s32 	%r64, %r23, 7;
	shr.u32 	%r65, %r64, 2;
	setp.ne.s32 	%p23, %r20, 0;
	add.s32 	%r66, %r65, %r19;
	cvt.u16.u32 	%rs49, %r66;
	mul.hi.u16 	%rs50, %rs49, 1130;
	mul.lo.s16 	%rs51, %rs50, 58;
	sub.s16 	%rs52, %rs49, %rs51;
	add.s16 	%rs53, %rs52, -57;
	setp.lt.u16 	%p24, %rs53, -56;
	mul.lo.s16 	%rs54, %rs52, 56;
	shl.b32 	%r67, %r32, 2;
	add.s32 	%r9, %r36, %r67;
	mul.lo.s32 	%r68, %r2, 5;
	cvt.u16.u32 	%rs55, %r68;
	mul.hi.u16 	%rs56, %rs55, 21846;
	cvt.u32.u16 	%r69, %rs56;
	cvt.u16.u32 	%rs57, %r20;
	add.s16 	%rs58, %rs56, %rs57;
	mul.hi.u16 	%rs59, %rs58, 5462;
	cvt.u32.u16 	%r70, %rs59;
	add.s32 	%r71, %r1, %r70;
	setp.gt.u32 	%p25, %r71, 7;
	shl.b32 	%r72, %r1, 2;
	mul.hi.u16 	%rs60, %rs58, 21846;
	cvt.u32.u16 	%r73, %rs60;
	add.s32 	%r74, %r72, %r73;
	setp.gt.u32 	%p26, %r74, 31;
	mad.lo.s32 	%r10, %r1, 12, %r20;
	add.s32 	%r76, %r10, %r69;
	setp.gt.u32 	%p27, %r76, 95;
	mad.lo.s32 	%r78, %r1, 36, %r68;
	mul.lo.s32 	%r79, %r20, 3;
	add.s32 	%r80, %r78, %r79;
	setp.gt.u32 	%p28, %r80, 287;
	add.s32 	%r82, %r68, %r79;
	setp.gt.u32 	%p29, %r82, 35;
	mov.u32 	%r11, %ctaid.z;
	shl.b32 	%r84, %r11, 3;
	add.s32 	%r85, %r84, %r1;
	add.s32 	%r86, %r85, %r70;
	setp.gt.u32 	%p30, %r86, 31;
	mul.lo.s32 	%r88, %r11, 4608;
	mul.lo.s16 	%rs61, %rs59, 12;
	sub.s16 	%rs62, %rs58, %rs61;
	mul.lo.s16 	%rs63, %rs62, 3;
	cvt.u32.u16 	%r89, %rs63;
	mul.lo.s16 	%rs64, %rs56, 3;
	sub.s16 	%rs65, %rs55, %rs64;
	cvt.u32.u16 	%r90, %rs65;
	shl.b32 	%r91, %r80, 2;
	mov.u32 	%r92, _ZZ24default_function_kernel0E13kernel_shared;
	add.s32 	%r12, %r92, %r91;
	add.s16 	%rs66, %rs55, 1;
	mul.hi.u16 	%rs67, %rs66, 21846;
	cvt.u32.u16 	%r93, %rs67;
	add.s16 	%rs68, %rs67, %rs57;
	mul.hi.u16 	%rs69, %rs68, 10923;
	shr.u16 	%rs70, %rs69, 1;
	cvt.u32.u16 	%r94, %rs70;
	add.s32 	%r95, %r1, %r94;
	setp.gt.u32 	%p31, %r95, 7;
	mul.hi.u16 	%rs71, %rs68, 21846;
	cvt.u32.u16 	%r96, %rs71;
	add.s32 	%r97, %r72, %r96;
	setp.gt.u32 	%p32, %r97, 31;
	add.s32 	%r99, %r10, %r93;
	setp.gt.u32 	%p33, %r99, 95;
	setp.gt.u32 	%p34, %r80, 286;
	setp.gt.u32 	%p35, %r82, 34;
	add.s32 	%r101, %r85, %r94;
	setp.gt.u32 	%p36, %r101, 31;
	mul.lo.s16 	%rs72, %rs70, 12;
	sub.s16 	%rs73, %rs68, %rs72;
	mul.lo.s16 	%rs74, %rs73, 3;
	cvt.u32.u16 	%r103, %rs74;
	mul.lo.s16 	%rs75, %rs67, 3;
	sub.s16 	%rs76, %rs66, %rs75;
	cvt.u32.u16 	%r104, %rs76;
	add.s16 	%rs77, %rs55, 2;
	mul.hi.u16 	%rs78, %rs77, 21846;
	cvt.u32.u16 	%r105, %rs78;
	add.s16 	%rs79, %rs78, %rs57;
	mul.hi.u16 	%rs80, %rs79, 10923;
	shr.u16 	%rs81, %rs80, 1;
	cvt.u32.u16 	%r106, %rs81;
	add.s32 	%r107, %r1, %r106;
	setp.gt.u32 	%p37, %r107, 7;
	mul.hi.u16 	%rs82, %rs79, 21846;
	cvt.u32.u16 	%r108, %rs82;
	add.s32 	%r109, %r72, %r108;
	setp.gt.u32 	%p38, %r109, 31;
	add.s32 	%r111, %r10, %r105;
	setp.gt.u32 	%p39, %r111, 95;
	setp.gt.u32 	%p40, %r80, 285;
	setp.gt.u32 	%p41, %r82, 33;
	or.pred  	%p42, %p23, %p41;
	mul.hi.u16 	%rs83, %rs77, 3641;
	shr.u16 	%rs84, %rs83, 1;
	cvt.u32.u16 	%r113, %rs84;
	add.s32 	%r114, %r85, %r113;
	setp.gt.u32 	%p44, %r114, 31;
	mul.hi.u16 	%rs85, %rs78, 5462;
	mul.lo.s16 	%rs86, %rs85, 12;
	sub.s16 	%rs87, %rs78, %rs86;
	mul.lo.s16 	%rs88, %rs87, 3;
	cvt.u32.u16 	%r116, %rs88;
	mul.lo.s16 	%rs89, %rs78, 3;
	sub.s16 	%rs90, %rs77, %rs89;
	cvt.u32.u16 	%r117, %rs90;
	add.s32 	%r118, %r1, %r113;
	shl.b32 	%r119, %r78, 2;
	add.s32 	%r13, %r92, %r119;
	mad.lo.s32 	%r120, %r2, 28, %r20;
	shl.b32 	%r121, %r120, 2;
	add.s32 	%r14, %r36, %r121;
	mad.lo.s32 	%r15, %r1, 144, %r92;
	or.pred  	%p45, %p10, %p11;
	or.pred  	%p1, %p45, %p12;
	or.pred  	%p46, %p13, %p14;
	or.pred  	%p2, %p46, %p15;
	or.pred  	%p47, %p16, %p17;
	or.pred  	%p3, %p47, %p18;
	or.pred  	%p48, %p21, %p14;
	or.pred  	%p4, %p48, %p15;
	or.pred  	%p49, %p22, %p17;
	or.pred  	%p5, %p49, %p18;
	or.pred  	%p50, %p24, %p19;
	or.pred  	%p6, %p50, %p20;
	or.pred  	%p51, %p25, %p26;
	or.pred  	%p52, %p51, %p27;
	or.pred  	%p53, %p52, %p28;
	or.pred  	%p54, %p53, %p29;
	or.pred  	%p7, %p54, %p30;
	or.pred  	%p55, %p31, %p32;
	or.pred  	%p56, %p55, %p33;
	or.pred  	%p57, %p56, %p34;
	or.pred  	%p58, %p57, %p35;
	or.pred  	%p8, %p58, %p36;
	or.pred  	%p59, %p37, %p38;
	or.pred  	%p60, %p59, %p39;
	or.pred  	%p61, %p60, %p40;
	or.pred  	%p62, %p61, %p42;
	or.pred  	%p9, %p62, %p44;
	mad.lo.s32 	%r122, %r71, 576, %r88;
	or.b32  	%r123, %r122, %r89;
	add.s32 	%r124, %r123, %r90;
	mul.wide.u32 	%rd29, %r124, 4;
	add.s64 	%rd79, %rd25, %rd29;
	mad.lo.s32 	%r125, %r95, 576, %r88;
	or.b32  	%r126, %r125, %r103;
	add.s32 	%r127, %r126, %r104;
	mul.wide.u32 	%rd30, %r127, 4;
	add.s64 	%rd78, %rd25, %rd30;
	mad.lo.s32 	%r128, %r118, 576, %r88;
	or.b32  	%r129, %r128, %r117;
	add.s32 	%r130, %r129, %r116;
	mul.wide.u32 	%rd31, %r130, 4;
	add.s64 	%rd77, %rd25, %rd31;
	cvt.u32.u16 	%r131, %rs50;
	mul.wide.u32 	%rd32, %r131, 3136;
	cvt.u64.u16 	%rd33, %rs54;
	add.s64 	%rd34, %rd32, %rd33;
	cvt.u64.u32 	%rd35, %r57;
	add.s64 	%rd36, %rd34, %rd35;
	shl.b64 	%rd6, %rd36, 2;
	add.s64 	%rd7, %rd26, -228;
	mul.hi.u32 	%r132, %r25, 74051161;
	mul.wide.u32 	%rd37, %r132, 3136;
	cvt.u64.u16 	%rd38, %rs12;
	add.s64 	%rd39, %rd37, %rd38;
	cvt.u64.u32 	%rd40, %r31;
	add.s64 	%rd41, %rd39, %rd40;
	shl.b64 	%rd8, %rd41, 2;
	mul.hi.u32 	%r133, %r39, 74051161;
	mul.wide.u32 	%rd42, %r133, 3136;
	mul.lo.s16 	%rs91, %rs16, 56;
	cvt.u64.u16 	%rd43, %rs91;
	add.s64 	%rd44, %rd42, %rd43;
	cvt.u64.u32 	%rd45, %r43;
	add.s64 	%rd46, %rd44, %rd45;
	shl.b64 	%rd9, %rd46, 2;
	cvt.u32.u16 	%r134, %rs19;
	mul.wide.u32 	%rd47, %r134, 3136;
	mul.lo.s16 	%rs92, %rs21, 56;
	cvt.u64.u16 	%rd48, %rs92;
	add.s64 	%rd49, %rd47, %rd48;
	cvt.u64.u32 	%rd50, %r50;
	add.s64 	%rd51, %rd49, %rd50;
	shl.b64 	%rd10, %rd51, 2;
	mov.f32 	%f432, 0f00000000;
	mov.b32 	%r237, 0;
	mov.b64 	%rd75, 0;
	not.b32 	%r148, %r2;
	and.b32  	%r149, %r148, 3;
	or.b32  	%r150, %r149, %r3;
	prmt.b32 	%r152, %r153, %r154, 0x3340U;
	prmt.b32 	%r175, %r176, %r177, 0x3340U;
	prmt.b32 	%r195, %r196, %r197, 0x3340U;
	prmt.b32 	%r215, %r216, %r217, 0x3340U;
	mov.u64 	%rd76, %rd7;
	mov.f32 	%f433, %f432;
	mov.f32 	%f434, %f432;
	mov.f32 	%f435, %f432;
	mov.f32 	%f436, %f432;
	mov.f32 	%f437, %f432;
	mov.f32 	%f438, %f432;
$L__BB0_1:
	bar.sync 	0;
	mov.f32 	%f439, 0f00000000;
	@%p1 bra 	$L__BB0_3;
	add.s64 	%rd52, %rd76, %rd8;
	ld.global.nc.f32 	%f439, [%rd52];
$L__BB0_3:
	st.shared.f32 	[%r5], %f439;
	mov.f32 	%f440, 0f00000000;
	@%p2 bra 	$L__BB0_5;
	add.s64 	%rd53, %rd76, %rd9;
	ld.global.nc.f32 	%f440, [%rd53];
$L__BB0_5:
	st.shared.f32 	[%r5+4], %f440;
	mov.f32 	%f441, 0f00000000;
	@%p3 bra 	$L__BB0_7;
	add.s64 	%rd54, %rd76, %rd10;
	ld.global.nc.f32 	%f441, [%rd54];
$L__BB0_7:
	st.shared.f32 	[%r5+8], %f441;
	mul.lo.s32 	%r135, %r2, 15;
	add.s32 	%r136, %r135, 3;
	shr.u32 	%r137, %r136, 2;
	mov.u32 	%r138, %tid.x;
	shl.b32 	%r139, %r138, 1;
	mad.lo.s32 	%r140, %r1, 29, %r139;
	add.s32 	%r141, %r137, %r140;
	setp.gt.u32 	%p63, %r141, 231;
	shl.b32 	%r142, %r138, 3;
	add.s32 	%r143, %r135, %r142;
	mad.lo.s32 	%r144, %r1, 116, %r143;
	setp.gt.u32 	%p64, %r144, 924;
	or.pred  	%p65, %p63, %p64;
	setp.gt.u32 	%p66, %r143, 112;
	or.pred  	%p67, %p65, %p66;
	@%p67 bra 	$L__BB0_11;
	add.s16 	%rs93, %rs1, -57;
	and.b16  	%rs94, %rs93, 255;
	setp.lt.u16 	%p68, %rs94, 200;
	setp.eq.s32 	%p69, %r150, 0;
	or.pred  	%p70, %p68, %p69;
	setp.gt.u32 	%p71, %r57, 56;
	or.pred  	%p72, %p70, %p71;
	mov.f32 	%f442, 0f00000000;
	@%p72 bra 	$L__BB0_10;
	and.b16  	%rs95, %rs1, 255;
	mov.b16 	%rs96, 3136;
	mov.b32 	%r151, {%rs96, %rs95};
	cvt.u32.u16 	%r155, %rs2;
	prmt.b32 	%r156, %r155, 56, 0x3340U;
	prmt.b32 	%r157, %r156, %r152, 0x5410U;
	dp2a.lo.u32.u32 	%r158, %r151, %r157, %r57;
	cvt.u64.u32 	%rd55, %r158;
	add.s64 	%rd56, %rd75, %rd55;
	shl.b64 	%rd57, %rd56, 2;
	add.s64 	%rd58, %rd7, %rd57;
	ld.global.nc.f32 	%f442, [%rd58];
$L__BB0_10:
	st.shared.f32 	[%r5+12], %f442;
$L__BB0_11:
	mov.u32 	%r159, %tid.x;
	shl.b32 	%r160, %r159, 1;
	mad.lo.s32 	%r161, %r1, 29, %r160;
	mul.lo.s32 	%r162, %r2, 15;
	shr.u32 	%r163, %r162, 2;
	add.s32 	%r164, %r161, %r163;
	setp.gt.u32 	%p73, %r164, 230;
	shl.b32 	%r165, %r159, 3;
	add.s32 	%r166, %r162, %r165;
	mad.lo.s32 	%r167, %r1, 116, %r166;
	setp.gt.u32 	%p74, %r167, 923;
	or.pred  	%p75, %p73, %p74;
	setp.gt.u32 	%p76, %r166, 111;
	or.pred  	%p77, %p75, %p76;
	@%p77 bra 	$L__BB0_15;
	add.s16 	%rs97, %rs3, -57;
	and.b16  	%rs98, %rs97, 255;
	setp.lt.u16 	%p78, %rs98, 200;
	or.b32  	%r173, %r28, %r3;
	setp.eq.s32 	%p79, %r173, 0;
	or.pred  	%p80, %p78, %p79;
	setp.gt.u32 	%p81, %r31, 56;
	or.pred  	%p82, %p80, %p81;
	mov.f32 	%f443, 0f00000000;
	@%p82 bra 	$L__BB0_14;
	and.b16  	%rs99, %rs3, 255;
	mov.b16 	%rs100, 3136;
	mov.b32 	%r174, {%rs100, %rs99};
	cvt.u32.u16 	%r178, %rs4;
	prmt.b32 	%r179, %r178, 56, 0x3340U;
	prmt.b32 	%r180, %r179, %r175, 0x5410U;
	dp2a.lo.u32.u32 	%r181, %r174, %r180, %r31;
	cvt.u64.u32 	%rd59, %r181;
	add.s64 	%rd60, %rd75, %rd59;
	shl.b64 	%rd61, %rd60, 2;
	add.s64 	%rd62, %rd7, %rd61;
	ld.global.nc.f32 	%f443, [%rd62];
$L__BB0_14:
	st.shared.f32 	[%r5+16], %f443;
$L__BB0_15:
	mul.lo.s32 	%r182, %r2, 15;
	add.s32 	%r183, %r182, 5;
	shr.u32 	%r184, %r183, 2;
	mov.u32 	%r185, %tid.x;
	shl.b32 	%r186, %r185, 1;
	mad.lo.s32 	%r187, %r1, 29, %r186;
	add.s32 	%r188, %r184, %r187;
	setp.gt.u32 	%p83, %r188, 231;
	shl.b32 	%r189, %r185, 3;
	add.s32 	%r190, %r182, %r189;
	mad.lo.s32 	%r191, %r1, 116, %r190;
	setp.gt.u32 	%p84, %r191, 922;
	or.pred  	%p85, %p83, %p84;
	setp.gt.u32 	%p86, %r190, 110;
	or.pred  	%p87, %p85, %p86;
	@%p87 bra 	$L__BB0_19;
	mov.f32 	%f444, 0f00000000;
	@%p4 bra 	$L__BB0_18;
	cvt.u16.u64 	%rs101, %rd1;
	mov.b16 	%rs102, 3136;
	mov.b32 	%r194, {%rs102, %rs101};
	cvt.u32.u16 	%r198, %rs5;
	prmt.b32 	%r199, %r198, 56, 0x3340U;
	prmt.b32 	%r200, %r199, %r195, 0x5410U;
	dp2a.lo.u32.u32 	%r201, %r194, %r200, %r43;
	cvt.u64.u32 	%rd63, %r201;
	add.s64 	%rd64, %rd75, %rd63;
	shl.b64 	%rd65, %rd64, 2;
	add.s64 	%rd66, %rd7, %rd65;
	ld.global.nc.f32 	%f444, [%rd66];
$L__BB0_18:
	st.shared.f32 	[%r5+20], %f444;
$L__BB0_19:
	mul.lo.s32 	%r202, %r2, 15;
	add.s32 	%r203, %r202, 6;
	shr.u32 	%r204, %r203, 2;
	mov.u32 	%r205, %tid.x;
	shl.b32 	%r206, %r205, 1;
	mad.lo.s32 	%r207, %r1, 29, %r206;
	add.s32 	%r208, %r204, %r207;
	setp.gt.u32 	%p88, %r208, 231;
	shl.b32 	%r209, %r205, 3;
	add.s32 	%r210, %r202, %r209;
	mad.lo.s32 	%r211, %r1, 116, %r210;
	setp.gt.u32 	%p89, %r211, 921;
	or.pred  	%p90, %p88, %p89;
	setp.gt.u32 	%p91, %r210, 109;
	or.pred  	%p92, %p90, %p91;
	@%p92 bra 	$L__BB0_23;
	mov.f32 	%f445, 0f00000000;
	@%p5 bra 	$L__BB0_22;
	cvt.u16.u64 	%rs103, %rd2;
	mov.b16 	%rs104, 3136;
	mov.b32 	%r214, {%rs104, %rs103};
	cvt.u32.u16 	%r218, %rs6;
	prmt.b32 	%r219, %r218, 56, 0x3340U;
	prmt.b32 	%r220, %r219, %r215, 0x5410U;
	dp2a.lo.u32.u32 	%r221, %r214, %r220, %r50;
	cvt.u64.u32 	%rd67, %r221;
	add.s64 	%rd68, %rd75, %rd67;
	shl.b64 	%rd69, %rd68, 2;
	add.s64 	%rd70, %rd7, %rd69;
	ld.global.nc.f32 	%f445, [%rd70];
$L__BB0_22:
	st.shared.f32 	[%r5+24], %f445;
$L__BB0_23:
	mul.lo.s32 	%r222, %r2, 15;
	add.s32 	%r223, %r222, 7;
	shr.u32 	%r224, %r223, 2;
	mov.u32 	%r225, %tid.x;
	shl.b32 	%r226, %r225, 1;
	mad.lo.s32 	%r227, %r1, 29, %r226;
	add.s32 	%r228, %r224, %r227;
	setp.gt.u32 	%p93, %r228, 231;
	shl.b32 	%r229, %r225, 3;
	add.s32 	%r230, %r222, %r229;
	mad.lo.s32 	%r231, %r1, 116, %r230;
	setp.gt.u32 	%p94, %r231, 920;
	or.pred  	%p95, %p93, %p94;
	setp.ne.s32 	%p96, %r225, 0;
	setp.gt.u32 	%p97, %r230, 108;
	or.pred  	%p98, %p96, %p97;
	or.pred  	%p100, %p95, %p98;
	@%p100 bra 	$L__BB0_27;
	mov.f32 	%f446, 0f00000000;
	@%p6 bra 	$L__BB0_26;
	add.s64 	%rd71, %rd76, %rd6;
	ld.global.nc.f32 	%f446, [%rd71];
$L__BB0_26:
	st.shared.f32 	[%r9+28], %f446;
$L__BB0_27:
	@%p7 bra 	$L__BB0_29;
	ld.global.nc.f32 	%f40, [%rd79];
	st.shared.f32 	[%r12], %f40;
$L__BB0_29:
	@%p8 bra 	$L__BB0_31;
	ld.global.nc.f32 	%f41, [%rd78];
	st.shared.f32 	[%r12+4], %f41;
$L__BB0_31:
	@%p9 bra 	$L__BB0_33;
	ld.global.nc.f32 	%f42, [%rd77];
	st.shared.f32 	[%r13+8], %f42;
$L__BB0_33:
	bar.sync 	0;
	ld.shared.f32 	%f43, [%r14];
	ld.shared.f32 	%f44, [%r14+4];
	ld.shared.f32 	%f45, [%r14+8];
	ld.shared.f32 	%f46, [%r14+16];
	ld.shared.f32 	%f47, [%r14+20];
	ld.shared.f32 	%f48, [%r14+24];
	ld.shared.f32 	%f49, [%r14+32];
	ld.shared.f32 	%f50, [%r14+36];
	ld.shared.f32 	%f51, [%r14+40];
	ld.shared.f32 	%f52, [%r14+48];
	ld.shared.f32 	%f53, [%r14+52];
	ld.shared.f32 	%f54, [%r14+56];
	ld.shared.f32 	%f55, [%r14+64];
	ld.shared.f32 	%f56, [%r14+68];
	ld.shared.f32 	%f57, [%r14+72];
	ld.shared.f32 	%f58, [%r14+80];
	ld.shared.f32 	%f59, [%r14+84];
	ld.shared.f32 	%f60, [%r14+88];
	ld.shared.f32 	%f61, [%r14+96];
	ld.shared.f32 	%f62, [%r14+100];
	ld.shared.f32 	%f63, [%r14+104];
	ld.shared.f32 	%f64, [%r14+112];
	ld.shared.f32 	%f65, [%r14+116];
	ld.shared.f32 	%f66, [%r14+120];
	ld.shared.f32 	%f67, [%r14+128];
	ld.shared.f32 	%f68, [%r14+132];
	ld.shared.f32 	%f69, [%r14+136];
	ld.shared.f32 	%f70, [%r14+928];
	ld.shared.f32 	%f71, [%r14+932];
	ld.shared.f32 	%f72, [%r14+936];
	ld.shared.f32 	%f73, [%r14+944];
	ld.shared.f32 	%f74, [%r14+948];
	ld.shared.f32 	%f75, [%r14+952];
	ld.shared.f32 	%f76, [%r14+960];
	ld.shared.f32 	%f77, [%r14+964];
	ld.shared.f32 	%f78, [%r14+968];
	ld.shared.f32 	%f79, [%r14+976];
	ld.shared.f32 	%f80, [%r14+980];
	ld.shared.f32 	%f81, [%r14+984];
	ld.shared.f32 	%f82, [%r14+992];
	ld.shared.f32 	%f83, [%r14+996];
	ld.shared.f32 	%f84, [%r14+1000];
	ld.shared.f32 	%f85, [%r14+1008];
	ld.shared.f32 	%f86, [%r14+1012];
	ld.shared.f32 	%f87, [%r14+1016];
	ld.shared.f32 	%f88, [%r14+1024];
	ld.shared.f32 	%f89, [%r14+1028];
	ld.shared.f32 	%f90, [%r14+1032];
	ld.shared.f32 	%f91, [%r14+1040];
	ld.shared.f32 	%f92, [%r14+1044];
	ld.shared.f32 	%f93, [%r14+1048];
	ld.shared.f32 	%f94, [%r14+1056];
	ld.shared.f32 	%f95, [%r14+1060];
	ld.shared.f32 	%f96, [%r14+1064];
	ld.shared.f32 	%f97, [%r15];
	ld.shared.f32 	%f98, [%r15+4];
	ld.shared.f32 	%f99, [%r15+8];
	ld.shared.f32 	%f100, [%r15+12];
	ld.shared.f32 	%f101, [%r15+16];
	ld.shared.f32 	%f102, [%r15+20];
	ld.shared.f32 	%f103, [%r15+24];
	ld.shared.f32 	%f104, [%r15+28];
	ld.shared.f32 	%f105, [%r15+32];
	ld.shared.f32 	%f106, [%r15+36];
	ld.shared.f32 	%f107, [%r15+40];
	ld.shared.f32 	%f108, [%r15+44];
	ld.shared.f32 	%f109, [%r15+48];
	ld.shared.f32 	%f110, [%r15+52];
	ld.shared.f32 	%f111, [%r15+56];
	ld.shared.f32 	%f112, [%r15+60];
	ld.shared.f32 	%f113, [%r15+64];
	ld.shared.f32 	%f114, [%r15+68];
	fma.rn.f32 	%f115, %f43, %f97, %f438;
	fma.rn.f32 	%f116, %f46, %f97, %f437;
	fma.rn.f32 	%f117, %f49, %f97, %f436;
	fma.rn.f32 	%f118, %f52, %f97, %f435;
	fma.rn.f32 	%f119, %f55, %f97, %f434;
	fma.rn.f32 	%f120, %f58, %f97, %f433;
	fma.rn.f32 	%f121, %f61, %f97, %f432;
	fma.rn.f32 	%f122, %f44, %f98, %f115;
	fma.rn.f32 	%f123, %f47, %f98, %f116;
	fma.rn.f32 	%f124, %f50, %f98, %f117;
	fma.rn.f32 	%f125, %f53, %f98, %f118;
	fma.rn.f32 	%f126, %f56, %f98, %f119;
	fma.rn.f32 	%f127, %f59, %f98, %f120;
	fma.rn.f32 	%f128, %f62, %f98, %f121;
	fma.rn.f32 	%f129, %f45, %f99, %f122;
	fma.rn.f32 	%f130, %f48, %f99, %f123;
	fma.rn.f32 	%f131, %f51, %f99, %f124;
	fma.rn.f32 	%f132, %f54, %f99, %f125;
	fma.rn.f32 	%f133, %f57, %f99, %f126;
	fma.rn.f32 	%f134, %f60, %f99, %f127;
	fma.rn.f32 	%f135, %f63, %f99, %f128;
	fma.rn.f32 	%f136, %f46, %f100, %f129;
	fma.rn.f32 	%f137, %f49, %f100, %f130;
	fma.rn.f32 	%f138, %f52, %f100, %f131;
	fma.rn.f32 	%f139, %f55, %f100, %f132;
	fma.rn.f32 	%f140, %f58, %f100, %f133;
	fma.rn.f32 	%f141, %f61, %f100, %f134;
	fma.rn.f32 	%f142, %f64, %f100, %f135;
	fma.rn.f32 	%f143, %f47, %f101, %f136;
	fma.rn.f32 	%f144, %f50, %f101, %f137;
	fma.rn.f32 	%f145, %f53, %f101, %f138;
	fma.rn.f32 	%f146, %f56, %f101, %f139;
	fma.rn.f32 	%f147, %f59, %f101, %f140;
	fma.rn.f32 	%f148, %f62, %f101, %f141;
	fma.rn.f32 	%f149, %f65, %f101, %f142;
	fma.rn.f32 	%f150, %f48, %f102, %f143;
	fma.rn.f32 	%f151, %f51, %f102, %f144;
	fma.rn.f32 	%f152, %f54, %f102, %f145;
	fma.rn.f32 	%f153, %f57, %f102, %f146;
	fma.rn.f32 	%f154, %f60, %f102, %f147;
	fma.rn.f32 	%f155, %f63, %f102, %f148;
	fma.rn.f32 	%f156, %f66, %f102, %f149;
	fma.rn.f32 	%f157, %f49, %f103, %f150;
	fma.rn.f32 	%f158, %f52, %f103, %f151;
	fma.rn.f32 	%f159, %f55, %f103, %f152;
	fma.rn.f32 	%f160, %f58, %f103, %f153;
	fma.rn.f32 	%f161, %f61, %f103, %f154;
	fma.rn.f32 	%f162, %f64, %f103, %f155;
	fma.rn.f32 	%f163, %f67, %f103, %f156;
	fma.rn.f32 	%f164, %f50, %f104, %f157;
	fma.rn.f32 	%f165, %f53, %f104, %f158;
	fma.rn.f32 	%f166, %f56, %f104, %f159;
	fma.rn.f32 	%f167, %f59, %f104, %f160;
	fma.rn.f32 	%f168, %f62, %f104, %f161;
	fma.rn.f32 	%f169, %f65, %f104, %f162;
	fma.rn.f32 	%f170, %f68, %f104, %f163;
	fma.rn.f32 	%f171, %f51, %f105, %f164;
	fma.rn.f32 	%f172, %f54, %f105, %f165;
	fma.rn.f32 	%f173, %f57, %f105, %f166;
	fma.rn.f32 	%f174, %f60, %f105, %f167;
	fma.rn.f32 	%f175, %f63, %f105, %f168;
	fma.rn.f32 	%f176, %f66, %f105, %f169;
	fma.rn.f32 	%f177, %f69, %f105, %f170;
	fma.rn.f32 	%f178, %f70, %f106, %f171;
	fma.rn.f32 	%f179, %f73, %f106, %f172;
	fma.rn.f32 	%f180, %f76, %f106, %f173;
	fma.rn.f32 	%f181, %f79, %f106, %f174;
	fma.rn.f32 	%f182, %f82, %f106, %f175;
	fma.rn.f32 	%f183, %f85, %f106, %f176;
	fma.rn.f32 	%f184, %f88, %f106, %f177;
	fma.rn.f32 	%f185, %f71, %f107, %f178;
	fma.rn.f32 	%f186, %f74, %f107, %f179;
	fma.rn.f32 	%f187, %f77, %f107, %f180;
	fma.rn.f32 	%f188, %f80, %f107, %f181;
	fma.rn.f32 	%f189, %f83, %f107, %f182;
	fma.rn.f32 	%f190, %f86, %f107, %f183;
	fma.rn.f32 	%f191, %f89, %f107, %f184;
	fma.rn.f32 	%f192, %f72, %f108, %f185;
	fma.rn.f32 	%f193, %f75, %f108, %f186;
	fma.rn.f32 	%f194, %f78, %f108, %f187;
	fma.rn.f32 	%f195, %f81, %f108, %f188;
	fma.rn.f32 	%f196, %f84, %f108, %f189;
	fma.rn.f32 	%f197, %f87, %f108, %f190;
	fma.rn.f32 	%f198, %f90, %f108, %f191;
	fma.rn.f32 	%f199, %f73, %f109, %f192;
	fma.rn.f32 	%f200, %f76, %f109, %f193;
	fma.rn.f32 	%f201, %f79, %f109, %f194;
	fma.rn.f32 	%f202, %f82, %f109, %f195;
	fma.rn.f32 	%f203, %f85, %f109, %f196;
	fma.rn.f32 	%f204, %f88, %f109, %f197;
	fma.rn.f32 	%f205, %f91, %f109, %f198;
	fma.rn.f32 	%f206, %f74, %f110, %f199;
	fma.rn.f32 	%f207, %f77, %f110, %f200;
	fma.rn.f32 	%f208, %f80, %f110, %f201;
	fma.rn.f32 	%f209, %f83, %f110, %f202;
	fma.rn.f32 	%f210, %f86, %f110, %f203;
	fma.rn.f32 	%f211, %f89, %f110, %f204;
	fma.rn.f32 	%f212, %f92, %f110, %f205;
	fma.rn.f32 	%f213, %f75, %f111, %f206;
	fma.rn.f32 	%f214, %f78, %f111, %f207;
	fma.rn.f32 	%f215, %f81, %f111, %f208;
	fma.rn.f32 	%f216, %f84, %f111, %f209;
	fma.rn.f32 	%f217, %f87, %f111, %f210;
	fma.rn.f32 	%f218, %f90, %f111, %f211;
	fma.rn.f32 	%f219, %f93, %f111, %f212;
	fma.rn.f32 	%f220, %f76, %f112, %f213;
	fma.rn.f32 	%f221, %f79, %f112, %f214;
	fma.rn.f32 	%f222, %f82, %f112, %f215;
	fma.rn.f32 	%f223, %f85, %f112, %f216;
	fma.rn.f32 	%f224, %f88, %f112, %f217;
	fma.rn.f32 	%f225, %f91, %f112, %f218;
	fma.rn.f32 	%f226, %f94, %f112, %f219;
	fma.rn.f32 	%f227, %f77, %f113, %f220;
	fma.rn.f32 	%f228, %f80, %f113, %f221;
	fma.rn.f32 	%f229, %f83, %f113, %f222;
	fma.rn.f32 	%f230, %f86, %f113, %f223;
	fma.rn.f32 	%f231, %f89, %f113, %f224;
	fma.rn.f32 	%f232, %f92, %f113, %f225;
	fma.rn.f32 	%f233, %f95, %f113, %f226;
	fma.rn.f32 	%f234, %f78, %f114, %f227;
	fma.rn.f32 	%f235, %f81, %f114, %f228;
	fma.rn.f32 	%f236, %f84, %f114, %f229;
	fma.rn.f32 	%f237, %f87, %f114, %f230;
	fma.rn.f32 	%f238, %f90, %f114, %f231;
	fma.rn.f32 	%f239, %f93, %f114, %f232;
	fma.rn.f32 	%f240, %f96, %f114, %f233;
	ld.shared.f32 	%f241, [%r14+1856];
	ld.shared.f32 	%f242, [%r14+1860];
	ld.shared.f32 	%f243, [%r14+1864];
	ld.shared.f32 	%f244, [%r14+1872];
	ld.shared.f32 	%f245, [%r14+1876];
	ld.shared.f32 	%f246, [%r14+1880];
	ld.shared.f32 	%f247, [%r14+1888];
	ld.shared.f32 	%f248, [%r14+1892];
	ld.shared.f32 	%f249, [%r14+1896];
	ld.shared.f32 	%f250, [%r14+1904];
	ld.shared.f32 	%f251, [%r14+1908];
	ld.shared.f32 	%f252, [%r14+1912];
	ld.shared.f32 	%f253, [%r14+1920];
	ld.shared.f32 	%f254, [%r14+1924];
	ld.shared.f32 	%f255, [%r14+1928];
	ld.shared.f32 	%f256, [%r14+1936];
	ld.shared.f32 	%f257, [%r14+1940];
	ld.shared.f32 	%f258, [%r14+1944];
	ld.shared.f32 	%f259, [%r14+1952];
	ld.shared.f32 	%f260, [%r14+1956];
	ld.shared.f32 	%f261, [%r14+1960];
	ld.shared.f32 	%f262, [%r14+1968];
	ld.shared.f32 	%f263, [%r14+1972];
	ld.shared.f32 	%f264, [%r14+1976];
	ld.shared.f32 	%f265, [%r14+1984];
	ld.shared.f32 	%f266, [%r14+1988];
	ld.shared.f32 	%f267, [%r14+1992];
	ld.shared.f32 	%f268, [%r14+2784];
	ld.shared.f32 	%f269, [%r14+2788];
	ld.shared.f32 	%f270, [%r14+2792];
	ld.shared.f32 	%f271, [%r14+2800];
	ld.shared.f32 	%f272, [%r14+2804];
	ld.shared.f32 	%f273, [%r14+2808];
	ld.shared.f32 	%f274, [%r14+2816];
	ld.shared.f32 	%f275, [%r14+2820];
	ld.shared.f32 	%f276, [%r14+2824];
	ld.shared.f32 	%f277, [%r14+2832];
	ld.shared.f32 	%f278, [%r14+2836];
	ld.shared.f32 	%f279, [%r14+2840];
	ld.shared.f32 	%f280, [%r14+2848];
	ld.shared.f32 	%f281, [%r14+2852];
	ld.shared.f32 	%f282, [%r14+2856];
	ld.shared.f32 	%f283, [%r14+2864];
	ld.shared.f32 	%f284, [%r14+2868];
	ld.shared.f32 	%f285, [%r14+2872];
	ld.shared.f32 	%f286, [%r14+2880];
	ld.shared.f32 	%f287, [%r14+2884];
	ld.shared.f32 	%f288, [%r14+2888];
	ld.shared.f32 	%f289, [%r14+2896];
	ld.shared.f32 	%f290, [%r14+2900];
	ld.shared.f32 	%f291, [%r14+2904];
	ld.shared.f32 	%f292, [%r14+2912];
	ld.shared.f32 	%f293, [%r14+2916];
	ld.shared.f32 	%f294, [%r14+2920];
	ld.shared.f32 	%f295, [%r15+72];
	ld.shared.f32 	%f296, [%r15+76];
	ld.shared.f32 	%f297, [%r15+80];
	ld.shared.f32 	%f298, [%r15+84];
	ld.shared.f32 	%f299, [%r15+88];
	ld.shared.f32 	%f300, [%r15+92];
	ld.shared.f32 	%f301, [%r15+96];
	ld.shared.f32 	%f302, [%r15+100];
	ld.shared.f32 	%f303, [%r15+104];
	ld.shared.f32 	%f304, [%r15+108];
	ld.shared.f32 	%f305, [%r15+112];
	ld.shared.f32 	%f306, [%r15+116];
	ld.shared.f32 	%f307, [%r15+120];
	ld.shared.f32 	%f308, [%r15+124];
	ld.shared.f32 	%f309, [%r15+128];
	ld.shared.f32 	%f310, [%r15+132];
	ld.shared.f32 	%f311, [%r15+136];
	ld.shared.f32 	%f312, [%r15+140];
	fma.rn.f32 	%f313, %f241, %f295, %f234;
	fma.rn.f32 	%f314, %f244, %f295, %f235;
	fma.rn.f32 	%f315, %f247, %f295, %f236;
	fma.rn.f32 	%f316, %f250, %f295, %f237;
	fma.rn.f32 	%f317, %f253, %f295, %f238;
	fma.rn.f32 	%f318, %f256, %f295, %f239;
	fma.rn.f32 	%f319, %f259, %f295, %f240;
	fma.rn.f32 	%f320, %f242, %f296, %f313;
	fma.rn.f32 	%f321, %f245, %f296, %f314;
	fma.rn.f32 	%f322, %f248, %f296, %f315;
	fma.rn.f32 	%f323, %f251, %f296, %f316;
	fma.rn.f32 	%f324, %f254, %f296, %f317;
	fma.rn.f32 	%f325, %f257, %f296, %f318;
	fma.rn.f32 	%f326, %f260, %f296, %f319;
	fma.rn.f32 	%f327, %f243, %f297, %f320;
	fma.rn.f32 	%f328, %f246, %f297, %f321;
	fma.rn.f32 	%f329, %f249, %f297, %f322;
	fma.rn.f32 	%f330, %f252, %f297, %f323;
	fma.rn.f32 	%f331, %f255, %f297, %f324;
	fma.rn.f32 	%f332, %f258, %f297, %f325;
	fma.rn.f32 	%f333, %f261, %f297, %f326;
	fma.rn.f32 	%f334, %f244, %f298, %f327;
	fma.rn.f32 	%f335, %f247, %f298, %f328;
	fma.rn.f32 	%f336, %f250, %f298, %f329;
	fma.rn.f32 	%f337, %f253, %f298, %f330;
	fma.rn.f32 	%f338, %f256, %f298, %f331;
	fma.rn.f32 	%f339, %f259, %f298, %f332;
	fma.rn.f32 	%f340, %f262, %f298, %f333;
	fma.rn.f32 	%f341, %f245, %f299, %f334;
	fma.rn.f32 	%f342, %f248, %f299, %f335;
	fma.rn.f32 	%f343, %f251, %f299, %f336;
	fma.rn.f32 	%f344, %f254, %f299, %f337;
	fma.rn.f32 	%f345, %f257, %f299, %f338;
	fma.rn.f32 	%f346, %f260, %f299, %f339;
	fma.rn.f32 	%f347, %f263, %f299, %f340;
	fma.rn.f32 	%f348, %f246, %f300, %f341;
	fma.rn.f32 	%f349, %f249, %f300, %f342;
	fma.rn.f32 	%f350, %f252, %f300, %f343;
	fma.rn.f32 	%f351, %f255, %f300, %f344;
	fma.rn.f32 	%f352, %f258, %f300, %f345;
	fma.rn.f32 	%f353, %f261, %f300, %f346;
	fma.rn.f32 	%f354, %f264, %f300, %f347;
	fma.rn.f32 	%f355, %f247, %f301, %f348;
	fma.rn.f32 	%f356, %f250, %f301, %f349;
	fma.rn.f32 	%f357, %f253, %f301, %f350;
	fma.rn.f32 	%f358, %f256, %f301, %f351;
	fma.rn.f32 	%f359, %f259, %f301, %f352;
	fma.rn.f32 	%f360, %f262, %f301, %f353;
	fma.rn.f32 	%f361, %f265, %f301, %f354;
	fma.rn.f32 	%f362, %f248, %f302, %f355;
	fma.rn.f32 	%f363, %f251, %f302, %f356;
	fma.rn.f32 	%f364, %f254, %f302, %f357;
	fma.rn.f32 	%f365, %f257, %f302, %f358;
	fma.rn.f32 	%f366, %f260, %f302, %f359;
	fma.rn.f32 	%f367, %f263, %f302, %f360;
	fma.rn.f32 	%f368, %f266, %f302, %f361;
	fma.rn.f32 	%f369, %f249, %f303, %f362;
	fma.rn.f32 	%f370, %f252, %f303, %f363;
	fma.rn.f32 	%f371, %f255, %f303, %f364;
	fma.rn.f32 	%f372, %f258, %f303, %f365;
	fma.rn.f32 	%f373, %f261, %f303, %f366;
	fma.rn.f32 	%f374, %f264, %f303, %f367;
	fma.rn.f32 	%f375, %f267, %f303, %f368;
	fma.rn.f32 	%f376, %f268, %f304, %f369;
	fma.rn.f32 	%f377, %f271, %f304, %f370;
	fma.rn.f32 	%f378, %f274, %f304, %f371;
	fma.rn.f32 	%f379, %f277, %f304, %f372;
	fma.rn.f32 	%f380, %f280, %f304, %f373;
	fma.rn.f32 	%f381, %f283, %f304, %f374;
	fma.rn.f32 	%f382, %f286, %f304, %f375;
	fma.rn.f32 	%f383, %f269, %f305, %f376;
	fma.rn.f32 	%f384, %f272, %f305, %f377;
	fma.rn.f32 	%f385, %f275, %f305, %f378;
	fma.rn.f32 	%f386, %f278, %f305, %f379;
	fma.rn.f32 	%f387, %f281, %f305, %f380;
	fma.rn.f32 	%f388, %f284, %f305, %f381;
	fma.rn.f32 	%f389, %f287, %f305, %f382;
	fma.rn.f32 	%f390, %f270, %f306, %f383;
	fma.rn.f32 	%f391, %f273, %f306, %f384;
	fma.rn.f32 	%f392, %f276, %f306, %f385;
	fma.rn.f32 	%f393, %f279, %f306, %f386;
	fma.rn.f32 	%f394, %f282, %f306, %f387;
	fma.rn.f32 	%f395, %f285, %f306, %f388;
	fma.rn.f32 	%f396, %f288, %f306, %f389;
	fma.rn.f32 	%f397, %f271, %f307, %f390;
	fma.rn.f32 	%f398, %f274, %f307, %f391;
	fma.rn.f32 	%f399, %f277, %f307, %f392;
	fma.rn.f32 	%f400, %f280, %f307, %f393;
	fma.rn.f32 	%f401, %f283, %f307, %f394;
	fma.rn.f32 	%f402, %f286, %f307, %f395;
	fma.rn.f32 	%f403, %f289, %f307, %f396;
	fma.rn.f32 	%f404, %f272, %f308, %f397;
	fma.rn.f32 	%f405, %f275, %f308, %f398;
	fma.rn.f32 	%f406, %f278, %f308, %f399;
	fma.rn.f32 	%f407, %f281, %f308, %f400;
	fma.rn.f32 	%f408, %f284, %f308, %f401;
	fma.rn.f32 	%f409, %f287, %f308, %f402;
	fma.rn.f32 	%f410, %f290, %f308, %f403;
	fma.rn.f32 	%f411, %f273, %f309, %f404;
	fma.rn.f32 	%f412, %f276, %f309, %f405;
	fma.rn.f32 	%f413, %f279, %f309, %f406;
	fma.rn.f32 	%f414, %f282, %f309, %f407;
	fma.rn.f32 	%f415, %f285, %f309, %f408;
	fma.rn.f32 	%f416, %f288, %f309, %f409;
	fma.rn.f32 	%f417, %f291, %f309, %f410;
	fma.rn.f32 	%f418, %f274, %f310, %f411;
	fma.rn.f32 	%f419, %f277, %f310, %f412;
	fma.rn.f32 	%f420, %f280, %f310, %f413;
	fma.rn.f32 	%f421, %f283, %f310, %f414;
	fma.rn.f32 	%f422, %f286, %f310, %f415;
	fma.rn.f32 	%f423, %f289, %f310, %f416;
	fma.rn.f32 	%f424, %f292, %f310, %f417;
	fma.rn.f32 	%f425, %f275, %f311, %f418;
	fma.rn.f32 	%f426, %f278, %f311, %f419;
	fma.rn.f32 	%f427, %f281, %f311, %f420;
	fma.rn.f32 	%f428, %f284, %f311, %f421;
	fma.rn.f32 	%f429, %f287, %f311, %f422;
	fma.rn.f32 	%f430, %f290, %f311, %f423;
	fma.rn.f32 	%f431, %f293, %f311, %f424;
	fma.rn.f32 	%f438, %f276, %f312, %f425;
	fma.rn.f32 	%f437, %f279, %f312, %f426;
	fma.rn.f32 	%f436, %f282, %f312, %f427;
	fma.rn.f32 	%f435, %f285, %f312, %f428;
	fma.rn.f32 	%f434, %f288, %f312, %f429;
	fma.rn.f32 	%f433, %f291, %f312, %f430;
	fma.rn.f32 	%f432, %f294, %f312, %f431;
	add.s32 	%r237, %r237, 1;
	add.s64 	%rd79, %rd79, 144;
	add.s64 	%rd78, %rd78, 144;
	add.s64 	%rd77, %rd77, 144;
	add.s64 	%rd76, %rd76, 50176;
	add.s64 	%rd75, %rd75, 12544;
	setp.ne.s32 	%p101, %r237, 16;
	@%p101 bra 	$L__BB0_1;
	cvta.to.global.u64 	%rd72, %rd21;
	mad.lo.s32 	%r233, %r1, 3124, %r10;
	mad.lo.s32 	%r234, %r11, 25088, %r233;
	mad.lo.s32 	%r235, %r2, 392, %r234;
	add.s32 	%r236, %r235, %r3;
	mul.wide.u32 	%rd73, %r236, 4;
	add.s64 	%rd74, %rd72, %rd73;
	st.global.f32 	[%rd74], %f438;
	st.global.f32 	[%rd74+224], %f437;
	st.global.f32 	[%rd74+448], %f436;
	st.global.f32 	[%rd74+672], %f435;
	st.global.f32 	[%rd74+896], %f434;
	st.global.f32 	[%rd74+1120], %f433;
	st.global.f32 	[%rd74+1344], %f432;
	ret;

}
	// .globl	_Z6conv2dPfPKfS_
.visible .entry _Z6conv2dPfPKfS_(
	.param .u64 .ptr .align 1 _Z6conv2dPfPKfS__param_0,
	.param .u64 .ptr .align 1 _Z6conv2dPfPKfS__param_1,
	.param .u64 .ptr .align 1 _Z6conv2dPfPKfS__param_2
)
{
	.reg .pred 	%p<22>;
	.reg .b16 	%rs<6>;
	.reg .b32 	%r<266>;
	.reg .b32 	%f<3383>;
	.reg .b64 	%rd<169>;

	ld.param.u64 	%rd4, [_Z6conv2dPfPKfS__param_0];
	cvta.to.global.u64 	%rd1, %rd4;
	mov.u32 	%r55, %ctaid.x;
	mul.hi.u32 	%r56, %r55, -1840700269;
	shr.u32 	%r1, %r56, 4;
	mul.lo.s32 	%r57, %r1, 28;
	sub.s32 	%r2, %r55, %r57;
	mov.u32 	%r3, %tid.x;
	shr.u32 	%r260, %r3, 5;
	and.b32  	%r5, %r3, 31;
	mov.u32 	%r6, %ntid.x;
	add.s32 	%r58, %r3, %r6;
	cvt.u16.u32 	%rs2, %r58;
	sub.s16 	%rs3, 7423, %rs2;
	cvt.u16.u32 	%rs4, %r6;
	div.u16 	%rs5, %rs3, %rs4;
	and.b16  	%rs1, %rs5, 3;
	setp.eq.s16 	%p1, %rs1, 2;
	mov.u32 	%r258, %r3;
	@%p1 bra 	$L__BB1_3;
	cvt.u32.u16 	%r7, %rs1;
	mov.b32 	%r257, 0;
	mov.u32 	%r258, %r3;
$L__BB1_2:
	.pragma "nounroll";
	shl.b32 	%r60, %r258, 2;
	mov.u32 	%r61, shared_input;
	add.s32 	%r62, %r61, %r60;
	mov.b32 	%r63, 0;
	st.shared.u32 	[%r62], %r63;
	add.s32 	%r258, %r258, %r6;
	add.s32 	%r257, %r257, 1;
	xor.b32  	%r64, %r257, %r7;
	setp.ne.s32 	%p2, %r64, 2;
	@%p2 bra 	$L__BB1_2;
$L__BB1_3:
	mov.u32 	%r66, shared_input;
	shl.b32 	%r69, %r6, 2;
$L__BB1_4:
	shl.b32 	%r65, %r258, 2;
	add.s32 	%r67, %r66, %r65;
	mov.b32 	%r68, 0;
	st.shared.u32 	[%r67], %r68;
	add.s32 	%r70, %r67, %r69;
	st.shared.u32 	[%r70], %r68;
	add.s32 	%r71, %r70, %r69;
	st.shared.u32 	[%r71], %r68;
	add.s32 	%r72, %r71, %r69;
	st.shared.u32 	[%r72], %r68;
	add.s32 	%r258, %r69, %r258;
	setp.lt.u32 	%p3, %r258, 7424;
	@%p3 bra 	$L__BB1_4;
	shl.b32 	%r73, %r2, 1;
	shl.b32 	%r15, %r1, 5;
	setp.ne.s32 	%p4, %r2, 0;
	max.u32 	%r16, %r73, 1;
	add.s32 	%r17, %r16, -1;
	min.u32 	%r18, %r73, 53;
	add.s32 	%r19, %r18, 3;
	bar.sync 	0;
	@%p4 bra 	$L__BB1_15;
	sub.s32 	%r129, %r19, %r17;
	mul.lo.s32 	%r20, %r129, 56;
	mul.lo.s32 	%r21, %r17, 56;
	mul.lo.s32 	%r130, %r18, 56;
	sub.s32 	%r131, %r130, %r5;
	mad.lo.s32 	%r132, %r16, -56, %r131;
	add.s32 	%r22, %r132, 223;
	and.b32  	%r23, %r22, 96;
	or.b32  	%r24, %r5, 32;
	setp.gt.u32 	%p13, %r5, 23;
	selp.b32 	%r133, 2, 0, %p13;
	add.s32 	%r25, %r133, %r24;
	or.b32  	%r26, %r5, 64;
	or.b32  	%r27, %r5, 96;
$L__BB1_7:
	mov.u32 	%r45, %r260;
	setp.ge.u32 	%p14, %r5, %r20;
	@%p14 bra 	$L__BB1_14;
	setp.eq.s32 	%p15, %r23, 96;
	add.s32 	%r134, %r15, %r45;
	mad.lo.s32 	%r46, %r134, 3136, %r21;
	mul.lo.s32 	%r47, %r45, 232;
	mov.u32 	%r264, %r5;
	@%p15 bra 	$L__BB1_12;
	setp.eq.s32 	%p16, %r23, 0;
	add.s32 	%r48, %r46, %r5;
	mul.wide.u32 	%rd19, %r48, 4;
	add.s64 	%rd20, %rd1, %rd19;
	ld.global.nc.f32 	%f16, [%rd20];
	add.s32 	%r135, %r47, %r5;
	shl.b32 	%r136, %r135, 2;
	add.s32 	%r49, %r66, %r136;
	st.shared.f32 	[%r49+236], %f16;
	mov.u32 	%r264, %r24;
	@%p16 bra 	$L__BB1_12;
	setp.eq.s32 	%p17, %r23, 32;
	add.s32 	%r138, %r48, 32;
	mul.wide.u32 	%rd21, %r138, 4;
	add.s64 	%rd22, %rd1, %rd21;
	ld.global.nc.f32 	%f17, [%rd22];
	add.s32 	%r139, %r47, %r25;
	shl.b32 	%r140, %r139, 2;
	add.s32 	%r142, %r66, %r140;
	st.shared.f32 	[%r142+236], %f17;
	mov.u32 	%r264, %r26;
	@%p17 bra 	$L__BB1_12;
	add.s32 	%r143, %r48, 64;
	mul.wide.u32 	%rd23, %r143, 4;
	add.s64 	%rd24, %rd1, %rd23;
	ld.global.nc.f32 	%f18, [%rd24];
	st.shared.f32 	[%r49+500], %f18;
	mov.u32 	%r264, %r27;
$L__BB1_12:
	setp.lt.u32 	%p18, %r22, 96;
	@%p18 bra 	$L__BB1_14;
$L__BB1_13:
	shr.u32 	%r144, %r264, 3;
	mul.hi.u32 	%r145, %r144, 613566757;
	mul.lo.s32 	%r146, %r145, 56;
	sub.s32 	%r147, %r264, %r146;
	add.s32 	%r148, %r46, %r264;
	mul.wide.u32 	%rd25, %r148, 4;
	add.s64 	%rd26, %rd1, %rd25;
	ld.global.nc.f32 	%f19, [%rd26];
	add.s32 	%r149, %r47, %r147;
	mad.lo.s32 	%r150, %r145, 58, %r149;
	shl.b32 	%r151, %r150, 2;
	add.s32 	%r153, %r66, %r151;
	st.shared.f32 	[%r153+236], %f19;
	add.s32 	%r154, %r264, 32;
	shr.u32 	%r155, %r154, 3;
	mul.hi.u32 	%r156, %r155, 613566757;
	mul.lo.s32 	%r157, %r156, 56;
	sub.s32 	%r158, %r154, %r157;
	add.s32 	%r159, %r148, 32;
	mul.wide.u32 	%rd27, %r159, 4;
	add.s64 	%rd28, %rd1, %rd27;
	ld.global.nc.f32 	%f20, [%rd28];
	add.s32 	%r160, %r47, %r158;
	mad.lo.s32 	%r161, %r156, 58, %r160;
	shl.b32 	%r162, %r161, 2;
	add.s32 	%r163, %r66, %r162;
	st.shared.f32 	[%r163+236], %f20;
	add.s32 	%r164, %r264, 64;
	shr.u32 	%r165, %r164, 3;
	mul.hi.u32 	%r166, %r165, 613566757;
	mul.lo.s32 	%r167, %r166, 56;
	sub.s32 	%r168, %r164, %r167;
	add.s32 	%r169, %r148, 64;
	mul.wide.u32 	%rd29, %r169, 4;
	add.s64 	%rd30, %rd1, %rd29;
	ld.global.nc.f32 	%f21, [%rd30];
	add.s32 	%r170, %r47, %r168;
	mad.lo.s32 	%r171, %r166, 58, %r170;
	shl.b32 	%r172, %r171, 2;
	add.s32 	%r173, %r66, %r172;
	st.shared.f32 	[%r173+236], %f21;
	add.s32 	%r174, %r264, 96;
	shr.u32 	%r175, %r174, 3;
	mul.hi.u32 	%r176, %r175, 613566757;
	mul.lo.s32 	%r177, %r176, 56;
	sub.s32 	%r178, %r174, %r177;
	add.s32 	%r179, %r148, 96;
	mul.wide.u32 	%rd31, %r179, 4;
	add.s64 	%rd32, %rd1, %rd31;
	ld.global.nc.f32 	%f22, [%rd32];
	add.s32 	%r180, %r47, %r178;
	mad.lo.s32 	%r181, %r176, 58, %r180;
	shl.b32 	%r182, %r181, 2;
	add.s32 	%r183, %r66, %r182;
	st.shared.f32 	[%r183+236], %f22;
	add.s32 	%r264, %r264, 128;
	setp.lt.u32 	%p19, %r264, %r20;
	@%p19 bra 	$L__BB1_13;
$L__BB1_14:
	add.s32 	%r260, %r45, 14;
	setp.lt.u32 	%p20, %r45, 18;
	@%p20 bra 	$L__BB1_7;
	bra.uni 	$L__BB1_24;
$L__BB1_15:
	sub.s32 	%r74, %r19, %r17;
	mul.lo.s32 	%r28, %r74, 56;
	mul.lo.s32 	%r29, %r17, 56;
	mul.lo.s32 	%r75, %r18, 56;
	sub.s32 	%r76, %r75, %r5;
	mad.lo.s32 	%r77, %r16, -56, %r76;
	add.s32 	%r30, %r77, 223;
	and.b32  	%r31, %r30, 96;
	or.b32  	%r32, %r5, 32;
	setp.gt.u32 	%p5, %r5, 23;
	selp.b32 	%r78, 2, 0, %p5;
	add.s32 	%r33, %r78, %r32;
	or.b32  	%r34, %r5, 64;
	or.b32  	%r35, %r5, 96;
$L__BB1_16:
	mov.u32 	%r36, %r260;
	setp.ge.u32 	%p6, %r5, %r28;
	@%p6 bra 	$L__BB1_23;
	setp.eq.s32 	%p7, %r31, 96;
	add.s32 	%r79, %r15, %r36;
	mad.lo.s32 	%r37, %r79, 3136, %r29;
	mul.lo.s32 	%r38, %r36, 232;
	mov.u32 	%r261, %r5;
	@%p7 bra 	$L__BB1_21;
	setp.eq.s32 	%p8, %r31, 0;
	add.s32 	%r39, %r37, %r5;
	mul.wide.u32 	%rd5, %r39, 4;
	add.s64 	%rd6, %rd1, %rd5;
	ld.global.nc.f32 	%f9, [%rd6];
	add.s32 	%r80, %r38, %r5;
	shl.b32 	%r81, %r80, 2;
	add.s32 	%r40, %r66, %r81;
	st.shared.f32 	[%r40+4], %f9;
	mov.u32 	%r261, %r32;
	@%p8 bra 	$L__BB1_21;
	setp.eq.s32 	%p9, %r31, 32;
	add.s32 	%r83, %r39, 32;
	mul.wide.u32 	%rd7, %r83, 4;
	add.s64 	%rd8, %rd1, %rd7;
	ld.global.nc.f32 	%f10, [%rd8];
	add.s32 	%r84, %r38, %r33;
	shl.b32 	%r85, %r84, 2;
	add.s32 	%r87, %r66, %r85;
	st.shared.f32 	[%r87+4], %f10;
	mov.u32 	%r261, %r34;
	@%p9 bra 	$L__BB1_21;
	add.s32 	%r88, %r39, 64;
	mul.wide.u32 	%rd9, %r88, 4;
	add.s64 	%rd10, %rd1, %rd9;
	ld.global.nc.f32 	%f11, [%rd10];
	st.shared.f32 	[%r40+268], %f11;
	mov.u32 	%r261, %r35;
$L__BB1_21:
	setp.lt.u32 	%p10, %r30, 96;
	@%p10 bra 	$L__BB1_23;
$L__BB1_22:
	shr.u32 	%r89, %r261, 3;
	mul.hi.u32 	%r90, %r89, 613566757;
	mul.lo.s32 	%r91, %r90, 56;
	sub.s32 	%r92, %r261, %r91;
	add.s32 	%r93, %r37, %r261;
	mul.wide.u32 	%rd11, %r93, 4;
	add.s64 	%rd12, %rd1, %rd11;
	ld.global.nc.f32 	%f12, [%rd12];
	add.s32 	%r94, %r38, %r92;
	mad.lo.s32 	%r95, %r90, 58, %r94;
	shl.b32 	%r96, %r95, 2;
	add.s32 	%r98, %r66, %r96;
	st.shared.f32 	[%r98+4], %f12;
	add.s32 	%r99, %r261, 32;
	shr.u32 	%r100, %r99, 3;
	mul.hi.u32 	%r101, %r100, 613566757;
	mul.lo.s32 	%r102, %r101, 56;
	sub.s32 	%r103, %r99, %r102;
	add.s32 	%r104, %r93, 32;
	mul.wide.u32 	%rd13, %r104, 4;
	add.s64 	%rd14, %rd1, %rd13;
	ld.global.nc.f32 	%f13, [%rd14];
	add.s32 	%r105, %r38, %r103;
	mad.lo.s32 	%r106, %r101, 58, %r105;
	shl.b32 	%r107, %r106, 2;
	add.s32 	%r108, %r66, %r107;
	st.shared.f32 	[%r108+4], %f13;
	add.s32 	%r109, %r261, 64;
	shr.u32 	%r110, %r109, 3;
	mul.hi.u32 	%r111, %r110, 613566757;
	mul.lo.s32 	%r112, %r111, 56;
	sub.s32 	%r113, %r109, %r112;
	add.s32 	%r114, %r93, 64;
	mul.wide.u32 	%rd15, %r114, 4;
	add.s64 	%rd16, %rd1, %rd15;
	ld.global.nc.f32 	%f14, [%rd16];
	add.s32 	%r115, %r38, %r113;
	mad.lo.s32 	%r116, %r111, 58, %r115;
	shl.b32 	%r117, %r116, 2;
	add.s32 	%r118, %r66, %r117;
	st.shared.f32 	[%r118+4], %f14;
	add.s32 	%r119, %r261, 96;
	shr.u32 	%r120, %r119, 3;
	mul.hi.u32 	%r121, %r120, 613566757;
	mul.lo.s32 	%r122, %r121, 56;
	sub.s32 	%r123, %r119, %r122;
	add.s32 	%r124, %r93, 96;
	mul.wide.u32 	%rd17, %r124, 4;
	add.s64 	%rd18, %rd1, %rd17;
	ld.global.nc.f32 	%f15, [%rd18];
	add.s32 	%r125, %r38, %r123;
	mad.lo.s32 	%r126, %r121, 58, %r125;
	shl.b32 	%r127, %r126, 2;
	add.s32 	%r128, %r66, %r127;
	st.shared.f32 	[%r128+4], %f15;
	add.s32 	%r261, %r261, 128;
	setp.lt.u32 	%p11, %r261, %r28;
	@%p11 bra 	$L__BB1_22;
$L__BB1_23:
	add.s32 	%r260, %r36, 14;
	setp.lt.u32 	%p12, %r36, 18;
	@%p12 bra 	$L__BB1_16;
$L__BB1_24:
	ld.param.u64 	%rd167, [_Z6conv2dPfPKfS__param_1];
	cvta.to.global.u64 	%rd33, %rd167;
	bar.sync 	0;
	shr.u32 	%r184, %r3, 5;
	shl.b32 	%r54, %r184, 2;
	mul.lo.s32 	%r185, %r1, 9216;
	or.b32  	%r186, %r185, %r5;
	mul.wide.u32 	%rd34, %r186, 4;
	add.s64 	%rd35, %rd33, %rd34;
	ld.global.nc.f32 	%f23, [%rd35];
	ld.global.nc.f32 	%f24, [%rd35+128];
	ld.global.nc.f32 	%f25, [%rd35+256];
	ld.global.nc.f32 	%f26, [%rd35+384];
	ld.global.nc.f32 	%f27, [%rd35+512];
	ld.global.nc.f32 	%f28, [%rd35+640];
	ld.global.nc.f32 	%f29, [%rd35+768];
	ld.global.nc.f32 	%f30, [%rd35+896];
	ld.global.nc.f32 	%f31, [%rd35+1024];
	shl.b32 	%r187, %r184, 4;
	mov.u32 	%r188, shared_input;
	add.s32 	%r189, %r188, %r187;
	ld.shared.v4.f32 	{%f32, %f33, %f34, %f35}, [%r189];
	fma.rn.f32 	%f36, %f32, %f23, 0f00000000;
	fma.rn.f32 	%f37, %f33, %f23, 0f00000000;
	fma.rn.f32 	%f38, %f33, %f24, %f36;
	fma.rn.f32 	%f39, %f34, %f23, 0f00000000;
	fma.rn.f32 	%f40, %f34, %f24, %f37;
	fma.rn.f32 	%f41, %f34, %f25, %f38;
	fma.rn.f32 	%f42, %f35, %f23, 0f00000000;
	fma.rn.f32 	%f43, %f35, %f24, %f39;
	fma.rn.f32 	%f44, %f35, %f25, %f40;
	ld.shared.v2.f32 	{%f45, %f46}, [%r189+16];
	fma.rn.f32 	%f47, %f45, %f24, %f42;
	fma.rn.f32 	%f48, %f45, %f25, %f43;
	fma.rn.f32 	%f49, %f46, %f25, %f47;
	ld.shared.v2.f32 	{%f50, %f51}, [%r189+232];
	fma.rn.f32 	%f52, %f50, %f23, 0f00000000;
	fma.rn.f32 	%f53, %f50, %f26, %f41;
	fma.rn.f32 	%f54, %f51, %f23, 0f00000000;
	fma.rn.f32 	%f55, %f51, %f24, %f52;
	fma.rn.f32 	%f56, %f51, %f26, %f44;
	fma.rn.f32 	%f57, %f51, %f27, %f53;
	ld.shared.v4.f32 	{%f58, %f59, %f60, %f61}, [%r189+240];
	fma.rn.f32 	%f62, %f58, %f23, 0f00000000;
	fma.rn.f32 	%f63, %f58, %f24, %f54;
	fma.rn.f32 	%f64, %f58, %f25, %f55;
	fma.rn.f32 	%f65, %f58, %f26, %f48;
	fma.rn.f32 	%f66, %f58, %f27, %f56;
	fma.rn.f32 	%f67, %f58, %f28, %f57;
	fma.rn.f32 	%f68, %f59, %f23, 0f00000000;
	fma.rn.f32 	%f69, %f59, %f24, %f62;
	fma.rn.f32 	%f70, %f59, %f25, %f63;
	fma.rn.f32 	%f71, %f59, %f26, %f49;
	fma.rn.f32 	%f72, %f59, %f27, %f65;
	fma.rn.f32 	%f73, %f59, %f28, %f66;
	fma.rn.f32 	%f74, %f60, %f24, %f68;
	fma.rn.f32 	%f75, %f60, %f25, %f69;
	fma.rn.f32 	%f76, %f60, %f27, %f71;
	fma.rn.f32 	%f77, %f60, %f28, %f72;
	fma.rn.f32 	%f78, %f61, %f25, %f74;
	fma.rn.f32 	%f79, %f61, %f28, %f76;
	ld.shared.v4.f32 	{%f80, %f81, %f82, %f83}, [%r189+464];
	fma.rn.f32 	%f84, %f80, %f26, %f64;
	fma.rn.f32 	%f85, %f80, %f29, %f67;
	fma.rn.f32 	%f86, %f81, %f26, %f70;
	fma.rn.f32 	%f87, %f81, %f27, %f84;
	fma.rn.f32 	%f88, %f81, %f29, %f73;
	fma.rn.f32 	%f89, %f81, %f30, %f85;
	fma.rn.f32 	%f90, %f82, %f26, %f75;
	fma.rn.f32 	%f91, %f82, %f27, %f86;
	fma.rn.f32 	%f92, %f82, %f28, %f87;
	fma.rn.f32 	%f93, %f82, %f29, %f77;
	fma.rn.f32 	%f94, %f82, %f30, %f88;
	fma.rn.f32 	%f95, %f82, %f31, %f89;
	fma.rn.f32 	%f96, %f83, %f26, %f78;
	fma.rn.f32 	%f97, %f83, %f27, %f90;
	fma.rn.f32 	%f98, %f83, %f28, %f91;
	fma.rn.f32 	%f99, %f83, %f29, %f79;
	fma.rn.f32 	%f100, %f83, %f30, %f93;
	fma.rn.f32 	%f101, %f83, %f31, %f94;
	ld.shared.v2.f32 	{%f102, %f103}, [%r189+480];
	fma.rn.f32 	%f104, %f102, %f27, %f96;
	fma.rn.f32 	%f105, %f102, %f28, %f97;
	fma.rn.f32 	%f106, %f102, %f30, %f99;
	fma.rn.f32 	%f107, %f102, %f31, %f100;
	fma.rn.f32 	%f108, %f103, %f28, %f104;
	fma.rn.f32 	%f109, %f103, %f31, %f106;
	ld.shared.v2.f32 	{%f110, %f111}, [%r189+696];
	fma.rn.f32 	%f112, %f110, %f29, %f92;
	fma.rn.f32 	%f113, %f111, %f29, %f98;
	fma.rn.f32 	%f114, %f111, %f30, %f112;
	ld.shared.v4.f32 	{%f115, %f116, %f117, %f118}, [%r189+704];
	fma.rn.f32 	%f119, %f115, %f29, %f105;
	fma.rn.f32 	%f120, %f115, %f30, %f113;
	fma.rn.f32 	%f121, %f115, %f31, %f114;
	fma.rn.f32 	%f122, %f116, %f29, %f108;
	fma.rn.f32 	%f123, %f116, %f30, %f119;
	fma.rn.f32 	%f124, %f116, %f31, %f120;
	fma.rn.f32 	%f125, %f117, %f30, %f122;
	fma.rn.f32 	%f126, %f117, %f31, %f123;
	fma.rn.f32 	%f127, %f118, %f31, %f125;
	ld.global.nc.f32 	%f128, [%rd35+1152];
	ld.global.nc.f32 	%f129, [%rd35+1280];
	ld.global.nc.f32 	%f130, [%rd35+1408];
	ld.global.nc.f32 	%f131, [%rd35+1536];
	ld.global.nc.f32 	%f132, [%rd35+1664];
	ld.global.nc.f32 	%f133, [%rd35+1792];
	ld.global.nc.f32 	%f134, [%rd35+1920];
	ld.global.nc.f32 	%f135, [%rd35+2048];
	ld.global.nc.f32 	%f136, [%rd35+2176];
	ld.shared.v4.f32 	{%f137, %f138, %f139, %f140}, [%r189+928];
	fma.rn.f32 	%f141, %f137, %f128, %f95;
	fma.rn.f32 	%f142, %f138, %f128, %f101;
	fma.rn.f32 	%f143, %f138, %f129, %f141;
	fma.rn.f32 	%f144, %f139, %f128, %f107;
	fma.rn.f32 	%f145, %f139, %f129, %f142;
	fma.rn.f32 	%f146, %f139, %f130, %f143;
	fma.rn.f32 	%f147, %f140, %f128, %f109;
	fma.rn.f32 	%f148, %f140, %f129, %f144;
	fma.rn.f32 	%f149, %f140, %f130, %f145;
	ld.shared.v2.f32 	{%f150, %f151}, [%r189+944];
	fma.rn.f32 	%f152, %f150, %f129, %f147;
	fma.rn.f32 	%f153, %f150, %f130, %f148;
	fma.rn.f32 	%f154, %f151, %f130, %f152;
	ld.shared.v2.f32 	{%f155, %f156}, [%r189+1160];
	fma.rn.f32 	%f157, %f155, %f128, %f121;
	fma.rn.f32 	%f158, %f155, %f131, %f146;
	fma.rn.f32 	%f159, %f156, %f128, %f124;
	fma.rn.f32 	%f160, %f156, %f129, %f157;
	fma.rn.f32 	%f161, %f156, %f131, %f149;
	fma.rn.f32 	%f162, %f156, %f132, %f158;
	ld.shared.v4.f32 	{%f163, %f164, %f165, %f166}, [%r189+1168];
	fma.rn.f32 	%f167, %f163, %f128, %f126;
	fma.rn.f32 	%f168, %f163, %f129, %f159;
	fma.rn.f32 	%f169, %f163, %f130, %f160;
	fma.rn.f32 	%f170, %f163, %f131, %f153;
	fma.rn.f32 	%f171, %f163, %f132, %f161;
	fma.rn.f32 	%f172, %f163, %f133, %f162;
	fma.rn.f32 	%f173, %f164, %f128, %f127;
	fma.rn.f32 	%f174, %f164, %f129, %f167;
	fma.rn.f32 	%f175, %f164, %f130, %f168;
	fma.rn.f32 	%f176, %f164, %f131, %f154;
	fma.rn.f32 	%f177, %f164, %f132, %f170;
	fma.rn.f32 	%f178, %f164, %f133, %f171;
	fma.rn.f32 	%f179, %f165, %f129, %f173;
	fma.rn.f32 	%f180, %f165, %f130, %f174;
	fma.rn.f32 	%f181, %f165, %f132, %f176;
	fma.rn.f32 	%f182, %f165, %f133, %f177;
	fma.rn.f32 	%f183, %f166, %f130, %f179;
	fma.rn.f32 	%f184, %f166, %f133, %f181;
	ld.shared.v4.f32 	{%f185, %f186, %f187, %f188}, [%r189+1392];
	fma.rn.f32 	%f189, %f185, %f131, %f169;
	fma.rn.f32 	%f190, %f185, %f134, %f172;
	fma.rn.f32 	%f191, %f186, %f131, %f175;
	fma.rn.f32 	%f192, %f186, %f132, %f189;
	fma.rn.f32 	%f193, %f186, %f134, %f178;
	fma.rn.f32 	%f194, %f186, %f135, %f190;
	fma.rn.f32 	%f195, %f187, %f131, %f180;
	fma.rn.f32 	%f196, %f187, %f132, %f191;
	fma.rn.f32 	%f197, %f187, %f133, %f192;
	fma.rn.f32 	%f198, %f187, %f134, %f182;
	fma.rn.f32 	%f199, %f187, %f135, %f193;
	fma.rn.f32 	%f200, %f187, %f136, %f194;
	fma.rn.f32 	%f201, %f188, %f131, %f183;
	fma.rn.f32 	%f202, %f188, %f132, %f195;
	fma.rn.f32 	%f203, %f188, %f133, %f196;
	fma.rn.f32 	%f204, %f188, %f134, %f184;
	fma.rn.f32 	%f205, %f188, %f135, %f198;
	fma.rn.f32 	%f206, %f188, %f136, %f199;
	ld.shared.v2.f32 	{%f207, %f208}, [%r189+1408];
	fma.rn.f32 	%f209, %f207, %f132, %f201;
	fma.rn.f32 	%f210, %f207, %f133, %f202;
	fma.rn.f32 	%f211, %f207, %f135, %f204;
	fma.rn.f32 	%f212, %f207, %f136, %f205;
	fma.rn.f32 	%f213, %f208, %f133, %f209;
	fma.rn.f32 	%f214, %f208, %f136, %f211;
	ld.shared.v2.f32 	{%f215, %f216}, [%r189+1624];
	fma.rn.f32 	%f217, %f215, %f134, %f197;
	fma.rn.f32 	%f218, %f216, %f134, %f203;
	fma.rn.f32 	%f219, %f216, %f135, %f217;
	ld.shared.v4.f32 	{%f220, %f221, %f222, %f223}, [%r189+1632];
	fma.rn.f32 	%f224, %f220, %f134, %f210;
	fma.rn.f32 	%f225, %f220, %f135, %f218;
	fma.rn.f32 	%f226, %f220, %f136, %f219;
	fma.rn.f32 	%f227, %f221, %f134, %f213;
	fma.rn.f32 	%f228, %f221, %f135, %f224;
	fma.rn.f32 	%f229, %f221, %f136, %f225;
	fma.rn.f32 	%f230, %f222, %f135, %f227;
	fma.rn.f32 	%f231, %f222, %f136, %f228;
	fma.rn.f32 	%f232, %f223, %f136, %f230;
	ld.global.nc.f32 	%f233, [%rd35+2304];
	ld.global.nc.f32 	%f234, [%rd35+2432];
	ld.global.nc.f32 	%f235, [%rd35+2560];
	ld.global.nc.f32 	%f236, [%rd35+2688];
	ld.global.nc.f32 	%f237, [%rd35+2816];
	ld.global.nc.f32 	%f238, [%rd35+2944];
	ld.global.nc.f32 	%f239, [%rd35+3072];
	ld.global.nc.f32 	%f240, [%rd35+3200];
	ld.global.nc.f32 	%f241, [%rd35+3328];
	ld.shared.v4.f32 	{%f242, %f243, %f244, %f245}, [%r189+1856];
	fma.rn.f32 	%f246, %f242, %f233, %f200;
	fma.rn.f32 	%f247, %f243, %f233, %f206;
	fma.rn.f32 	%f248, %f243, %f234, %f246;
	fma.rn.f32 	%f249, %f244, %f233, %f212;
	fma.rn.f32 	%f250, %f244, %f234, %f247;
	fma.rn.f32 	%f251, %f244, %f235, %f248;
	fma.rn.f32 	%f252, %f245, %f233, %f214;
	fma.rn.f32 	%f253, %f245, %f234, %f249;
	fma.rn.f32 	%f254, %f245, %f235, %f250;
	ld.shared.v2.f32 	{%f255, %f256}, [%r189+1872];
	fma.rn.f32 	%f257, %f255, %f234, %f252;
	fma.rn.f32 	%f258, %f255, %f235, %f253;
	fma.rn.f32 	%f259, %f256, %f235, %f257;
	ld.shared.v2.f32 	{%f260, %f261}, [%r189+2088];
	fma.rn.f32 	%f262, %f260, %f233, %f226;
	fma.rn.f32 	%f263, %f260, %f236, %f251;
	fma.rn.f32 	%f264, %f261, %f233, %f229;
	fma.rn.f32 	%f265, %f261, %f234, %f262;
	fma.rn.f32 	%f266, %f261, %f236, %f254;
	fma.rn.f32 	%f267, %f261, %f237, %f263;
	ld.shared.v4.f32 	{%f268, %f269, %f270, %f271}, [%r189+2096];
	fma.rn.f32 	%f272, %f268, %f233, %f231;
	fma.rn.f32 	%f273, %f268, %f234, %f264;
	fma.rn.f32 	%f274, %f268, %f235, %f265;
	fma.rn.f32 	%f275, %f268, %f236, %f258;
	fma.rn.f32 	%f276, %f268, %f237, %f266;
	fma.rn.f32 	%f277, %f268, %f238, %f267;
	fma.rn.f32 	%f278, %f269, %f233, %f232;
	fma.rn.f32 	%f279, %f269, %f234, %f272;
	fma.rn.f32 	%f280, %f269, %f235, %f273;
	fma.rn.f32 	%f281, %f269, %f236, %f259;
	fma.rn.f32 	%f282, %f269, %f237, %f275;
	fma.rn.f32 	%f283, %f269, %f238, %f276;
	fma.rn.f32 	%f284, %f270, %f234, %f278;
	fma.rn.f32 	%f285, %f270, %f235, %f279;
	fma.rn.f32 	%f286, %f270, %f237, %f281;
	fma.rn.f32 	%f287, %f270, %f238, %f282;
	fma.rn.f32 	%f288, %f271, %f235, %f284;
	fma.rn.f32 	%f289, %f271, %f238, %f286;
	ld.shared.v4.f32 	{%f290, %f291, %f292, %f293}, [%r189+2320];
	fma.rn.f32 	%f294, %f290, %f236, %f274;
	fma.rn.f32 	%f295, %f290, %f239, %f277;
	fma.rn.f32 	%f296, %f291, %f236, %f280;
	fma.rn.f32 	%f297, %f291, %f237, %f294;
	fma.rn.f32 	%f298, %f291, %f239, %f283;
	fma.rn.f32 	%f299, %f291, %f240, %f295;
	fma.rn.f32 	%f300, %f292, %f236, %f285;
	fma.rn.f32 	%f301, %f292, %f237, %f296;
	fma.rn.f32 	%f302, %f292, %f238, %f297;
	fma.rn.f32 	%f303, %f292, %f239, %f287;
	fma.rn.f32 	%f304, %f292, %f240, %f298;
	fma.rn.f32 	%f305, %f292, %f241, %f299;
	fma.rn.f32 	%f306, %f293, %f236, %f288;
	fma.rn.f32 	%f307, %f293, %f237, %f300;
	fma.rn.f32 	%f308, %f293, %f238, %f301;
	fma.rn.f32 	%f309, %f293, %f239, %f289;
	fma.rn.f32 	%f310, %f293, %f240, %f303;
	fma.rn.f32 	%f311, %f293, %f241, %f304;
	ld.shared.v2.f32 	{%f312, %f313}, [%r189+2336];
	fma.rn.f32 	%f314, %f312, %f237, %f306;
	fma.rn.f32 	%f315, %f312, %f238, %f307;
	fma.rn.f32 	%f316, %f312, %f240, %f309;
	fma.rn.f32 	%f317, %f312, %f241, %f310;
	fma.rn.f32 	%f318, %f313, %f238, %f314;
	fma.rn.f32 	%f319, %f313, %f241, %f316;
	ld.shared.v2.f32 	{%f320, %f321}, [%r189+2552];
	fma.rn.f32 	%f322, %f320, %f239, %f302;
	fma.rn.f32 	%f323, %f321, %f239, %f308;
	fma.rn.f32 	%f324, %f321, %f240, %f322;
	ld.shared.v4.f32 	{%f325, %f326, %f327, %f328}, [%r189+2560];
	fma.rn.f32 	%f329, %f325, %f239, %f315;
	fma.rn.f32 	%f330, %f325, %f240, %f323;
	fma.rn.f32 	%f331, %f325, %f241, %f324;
	fma.rn.f32 	%f332, %f326, %f239, %f318;
	fma.rn.f32 	%f333, %f326, %f240, %f329;
	fma.rn.f32 	%f334, %f326, %f241, %f330;
	fma.rn.f32 	%f335, %f327, %f240, %f332;
	fma.rn.f32 	%f336, %f327, %f241, %f333;
	fma.rn.f32 	%f337, %f328, %f241, %f335;
	ld.global.nc.f32 	%f338, [%rd35+3456];
	ld.global.nc.f32 	%f339, [%rd35+3584];
	ld.global.nc.f32 	%f340, [%rd35+3712];
	ld.global.nc.f32 	%f341, [%rd35+3840];
	ld.global.nc.f32 	%f342, [%rd35+3968];
	add.s32 	%r190, %r186, 1024;
	mul.wide.u32 	%rd36, %r190, 4;
	add.s64 	%rd37, %rd33, %rd36;
	ld.global.nc.f32 	%f343, [%rd37];
	add.s32 	%r191, %r186, 1056;
	mul.wide.u32 	%rd38, %r191, 4;
	add.s64 	%rd39, %rd33, %rd38;
	ld.global.nc.f32 	%f344, [%rd39];
	add.s32 	%r192, %r186, 1088;
	mul.wide.u32 	%rd40, %r192, 4;
	add.s64 	%rd41, %rd33, %rd40;
	ld.global.nc.f32 	%f345, [%rd41];
	add.s32 	%r193, %r186, 1120;
	mul.wide.u32 	%rd42, %r193, 4;
	add.s64 	%rd43, %rd33, %rd42;
	ld.global.nc.f32 	%f346, [%rd43];
	ld.shared.v4.f32 	{%f347, %f348, %f349, %f350}, [%r189+2784];
	fma.rn.f32 	%f351, %f347, %f338, %f305;
	fma.rn.f32 	%f352, %f348, %f338, %f311;
	fma.rn.f32 	%f353, %f348, %f339, %f351;
	fma.rn.f32 	%f354, %f349, %f338, %f317;
	fma.rn.f32 	%f355, %f349, %f339, %f352;
	fma.rn.f32 	%f356, %f349, %f340, %f353;
	fma.rn.f32 	%f357, %f350, %f338, %f319;
	fma.rn.f32 	%f358, %f350, %f339, %f354;
	fma.rn.f32 	%f359, %f350, %f340, %f355;
	ld.shared.v2.f32 	{%f360, %f361}, [%r189+2800];
	fma.rn.f32 	%f362, %f360, %f339, %f357;
	fma.rn.f32 	%f363, %f360, %f340, %f358;
	fma.rn.f32 	%f364, %f361, %f340, %f362;
	ld.shared.v2.f32 	{%f365, %f366}, [%r189+3016];
	fma.rn.f32 	%f367, %f365, %f338, %f331;
	fma.rn.f32 	%f368, %f365, %f341, %f356;
	fma.rn.f32 	%f369, %f366, %f338, %f334;
	fma.rn.f32 	%f370, %f366, %f339, %f367;
	fma.rn.f32 	%f371, %f366, %f341, %f359;
	fma.rn.f32 	%f372, %f366, %f342, %f368;
	ld.shared.v4.f32 	{%f373, %f374, %f375, %f376}, [%r189+3024];
	fma.rn.f32 	%f377, %f373, %f338, %f336;
	fma.rn.f32 	%f378, %f373, %f339, %f369;
	fma.rn.f32 	%f379, %f373, %f340, %f370;
	fma.rn.f32 	%f380, %f373, %f341, %f363;
	fma.rn.f32 	%f381, %f373, %f342, %f371;
	fma.rn.f32 	%f382, %f373, %f343, %f372;
	fma.rn.f32 	%f383, %f374, %f338, %f337;
	fma.rn.f32 	%f384, %f374, %f339, %f377;
	fma.rn.f32 	%f385, %f374, %f340, %f378;
	fma.rn.f32 	%f386, %f374, %f341, %f364;
	fma.rn.f32 	%f387, %f374, %f342, %f380;
	fma.rn.f32 	%f388, %f374, %f343, %f381;
	fma.rn.f32 	%f389, %f375, %f339, %f383;
	fma.rn.f32 	%f390, %f375, %f340, %f384;
	fma.rn.f32 	%f391, %f375, %f342, %f386;
	fma.rn.f32 	%f392, %f375, %f343, %f387;
	fma.rn.f32 	%f393, %f376, %f340, %f389;
	fma.rn.f32 	%f394, %f376, %f343, %f391;
	ld.shared.v4.f32 	{%f395, %f396, %f397, %f398}, [%r189+3248];
	fma.rn.f32 	%f399, %f395, %f341, %f379;
	fma.rn.f32 	%f400, %f395, %f344, %f382;
	fma.rn.f32 	%f401, %f396, %f341, %f385;
	fma.rn.f32 	%f402, %f396, %f342, %f399;
	fma.rn.f32 	%f403, %f396, %f344, %f388;
	fma.rn.f32 	%f404, %f396, %f345, %f400;
	fma.rn.f32 	%f405, %f397, %f341, %f390;
	fma.rn.f32 	%f406, %f397, %f342, %f401;
	fma.rn.f32 	%f407, %f397, %f343, %f402;
	fma.rn.f32 	%f408, %f397, %f344, %f392;
	fma.rn.f32 	%f409, %f397, %f345, %f403;
	fma.rn.f32 	%f410, %f397, %f346, %f404;
	fma.rn.f32 	%f411, %f398, %f341, %f393;
	fma.rn.f32 	%f412, %f398, %f342, %f405;
	fma.rn.f32 	%f413, %f398, %f343, %f406;
	fma.rn.f32 	%f414, %f398, %f344, %f394;
	fma.rn.f32 	%f415, %f398, %f345, %f408;
	fma.rn.f32 	%f416, %f398, %f346, %f409;
	ld.shared.v2.f32 	{%f417, %f418}, [%r189+3264];
	fma.rn.f32 	%f419, %f417, %f342, %f411;
	fma.rn.f32 	%f420, %f417, %f343, %f412;
	fma.rn.f32 	%f421, %f417, %f345, %f414;
	fma.rn.f32 	%f422, %f417, %f346, %f415;
	fma.rn.f32 	%f423, %f418, %f343, %f419;
	fma.rn.f32 	%f424, %f418, %f346, %f421;
	ld.shared.v2.f32 	{%f425, %f426}, [%r189+3480];
	fma.rn.f32 	%f427, %f425, %f344, %f407;
	fma.rn.f32 	%f428, %f426, %f344, %f413;
	fma.rn.f32 	%f429, %f426, %f345, %f427;
	ld.shared.v4.f32 	{%f430, %f431, %f432, %f433}, [%r189+3488];
	fma.rn.f32 	%f434, %f430, %f344, %f420;
	fma.rn.f32 	%f435, %f430, %f345, %f428;
	fma.rn.f32 	%f436, %f430, %f346, %f429;
	fma.rn.f32 	%f437, %f431, %f344, %f423;
	fma.rn.f32 	%f438, %f431, %f345, %f434;
	fma.rn.f32 	%f439, %f431, %f346, %f435;
	fma.rn.f32 	%f440, %f432, %f345, %f437;
	fma.rn.f32 	%f441, %f432, %f346, %f438;
	fma.rn.f32 	%f442, %f433, %f346, %f440;
	add.s32 	%r194, %r186, 1152;
	mul.wide.u32 	%rd44, %r194, 4;
	add.s64 	%rd45, %rd33, %rd44;
	ld.global.nc.f32 	%f443, [%rd45];
	ld.global.nc.f32 	%f444, [%rd45+128];
	ld.global.nc.f32 	%f445, [%rd45+256];
	ld.global.nc.f32 	%f446, [%rd45+384];
	ld.global.nc.f32 	%f447, [%rd45+512];
	ld.global.nc.f32 	%f448, [%rd45+640];
	ld.global.nc.f32 	%f449, [%rd45+768];
	ld.global.nc.f32 	%f450, [%rd45+896];
	ld.global.nc.f32 	%f451, [%rd45+1024];
	ld.shared.v4.f32 	{%f452, %f453, %f454, %f455}, [%r189+3712];
	fma.rn.f32 	%f456, %f452, %f443, %f410;
	fma.rn.f32 	%f457, %f453, %f443, %f416;
	fma.rn.f32 	%f458, %f453, %f444, %f456;
	fma.rn.f32 	%f459, %f454, %f443, %f422;
	fma.rn.f32 	%f460, %f454, %f444, %f457;
	fma.rn.f32 	%f461, %f454, %f445, %f458;
	fma.rn.f32 	%f462, %f455, %f443, %f424;
	fma.rn.f32 	%f463, %f455, %f444, %f459;
	fma.rn.f32 	%f464, %f455, %f445, %f460;
	ld.shared.v2.f32 	{%f465, %f466}, [%r189+3728];
	fma.rn.f32 	%f467, %f465, %f444, %f462;
	fma.rn.f32 	%f468, %f465, %f445, %f463;
	fma.rn.f32 	%f469, %f466, %f445, %f467;
	ld.shared.v2.f32 	{%f470, %f471}, [%r189+3944];
	fma.rn.f32 	%f472, %f470, %f443, %f436;
	fma.rn.f32 	%f473, %f470, %f446, %f461;
	fma.rn.f32 	%f474, %f471, %f443, %f439;
	fma.rn.f32 	%f475, %f471, %f444, %f472;
	fma.rn.f32 	%f476, %f471, %f446, %f464;
	fma.rn.f32 	%f477, %f471, %f447, %f473;
	ld.shared.v4.f32 	{%f478, %f479, %f480, %f481}, [%r189+3952];
	fma.rn.f32 	%f482, %f478, %f443, %f441;
	fma.rn.f32 	%f483, %f478, %f444, %f474;
	fma.rn.f32 	%f484, %f478, %f445, %f475;
	fma.rn.f32 	%f485, %f478, %f446, %f468;
	fma.rn.f32 	%f486, %f478, %f447, %f476;
	fma.rn.f32 	%f487, %f478, %f448, %f477;
	fma.rn.f32 	%f488, %f479, %f443, %f442;
	fma.rn.f32 	%f489, %f479, %f444, %f482;
	fma.rn.f32 	%f490, %f479, %f445, %f483;
	fma.rn.f32 	%f491, %f479, %f446, %f469;
	fma.rn.f32 	%f492, %f479, %f447, %f485;
	fma.rn.f32 	%f493, %f479, %f448, %f486;
	fma.rn.f32 	%f494, %f480, %f444, %f488;
	fma.rn.f32 	%f495, %f480, %f445, %f489;
	fma.rn.f32 	%f496, %f480, %f447, %f491;
	fma.rn.f32 	%f497, %f480, %f448, %f492;
	fma.rn.f32 	%f498, %f481, %f445, %f494;
	fma.rn.f32 	%f499, %f481, %f448, %f496;
	ld.shared.v4.f32 	{%f500, %f501, %f502, %f503}, [%r189+4176];
	fma.rn.f32 	%f504, %f500, %f446, %f484;
	fma.rn.f32 	%f505, %f500, %f449, %f487;
	fma.rn.f32 	%f506, %f501, %f446, %f490;
	fma.rn.f32 	%f507, %f501, %f447, %f504;
	fma.rn.f32 	%f508, %f501, %f449, %f493;
	fma.rn.f32 	%f509, %f501, %f450, %f505;
	fma.rn.f32 	%f510, %f502, %f446, %f495;
	fma.rn.f32 	%f511, %f502, %f447, %f506;
	fma.rn.f32 	%f512, %f502, %f448, %f507;
	fma.rn.f32 	%f513, %f502, %f449, %f497;
	fma.rn.f32 	%f514, %f502, %f450, %f508;
	fma.rn.f32 	%f515, %f502, %f451, %f509;
	fma.rn.f32 	%f516, %f503, %f446, %f498;
	fma.rn.f32 	%f517, %f503, %f447, %f510;
	fma.rn.f32 	%f518, %f503, %f448, %f511;
	fma.rn.f32 	%f519, %f503, %f449, %f499;
	fma.rn.f32 	%f520, %f503, %f450, %f513;
	fma.rn.f32 	%f521, %f503, %f451, %f514;
	ld.shared.v2.f32 	{%f522, %f523}, [%r189+4192];
	fma.rn.f32 	%f524, %f522, %f447, %f516;
	fma.rn.f32 	%f525, %f522, %f448, %f517;
	fma.rn.f32 	%f526, %f522, %f450, %f519;
	fma.rn.f32 	%f527, %f522, %f451, %f520;
	fma.rn.f32 	%f528, %f523, %f448, %f524;
	fma.rn.f32 	%f529, %f523, %f451, %f526;
	ld.shared.v2.f32 	{%f530, %f531}, [%r189+4408];
	fma.rn.f32 	%f532, %f530, %f449, %f512;
	fma.rn.f32 	%f533, %f531, %f449, %f518;
	fma.rn.f32 	%f534, %f531, %f450, %f532;
	ld.shared.v4.f32 	{%f535, %f536, %f537, %f538}, [%r189+4416];
	fma.rn.f32 	%f539, %f535, %f449, %f525;
	fma.rn.f32 	%f540, %f535, %f450, %f533;
	fma.rn.f32 	%f541, %f535, %f451, %f534;
	fma.rn.f32 	%f542, %f536, %f449, %f528;
	fma.rn.f32 	%f543, %f536, %f450, %f539;
	fma.rn.f32 	%f544, %f536, %f451, %f540;
	fma.rn.f32 	%f545, %f537, %f450, %f542;
	fma.rn.f32 	%f546, %f537, %f451, %f543;
	fma.rn.f32 	%f547, %f538, %f451, %f545;
	add.s32 	%r195, %r186, 1440;
	mul.wide.u32 	%rd46, %r195, 4;
	add.s64 	%rd47, %rd33, %rd46;
	ld.global.nc.f32 	%f548, [%rd47];
	ld.global.nc.f32 	%f549, [%rd47+128];
	ld.global.nc.f32 	%f550, [%rd47+256];
	ld.global.nc.f32 	%f551, [%rd47+384];
	ld.global.nc.f32 	%f552, [%rd47+512];
	ld.global.nc.f32 	%f553, [%rd47+640];
	ld.global.nc.f32 	%f554, [%rd47+768];
	ld.global.nc.f32 	%f555, [%rd47+896];
	ld.global.nc.f32 	%f556, [%rd47+1024];
	ld.shared.v4.f32 	{%f557, %f558, %f559, %f560}, [%r189+4640];
	fma.rn.f32 	%f561, %f557, %f548, %f515;
	fma.rn.f32 	%f562, %f558, %f548, %f521;
	fma.rn.f32 	%f563, %f558, %f549, %f561;
	fma.rn.f32 	%f564, %f559, %f548, %f527;
	fma.rn.f32 	%f565, %f559, %f549, %f562;
	fma.rn.f32 	%f566, %f559, %f550, %f563;
	fma.rn.f32 	%f567, %f560, %f548, %f529;
	fma.rn.f32 	%f568, %f560, %f549, %f564;
	fma.rn.f32 	%f569, %f560, %f550, %f565;
	ld.shared.v2.f32 	{%f570, %f571}, [%r189+4656];
	fma.rn.f32 	%f572, %f570, %f549, %f567;
	fma.rn.f32 	%f573, %f570, %f550, %f568;
	fma.rn.f32 	%f574, %f571, %f550, %f572;
	ld.shared.v2.f32 	{%f575, %f576}, [%r189+4872];
	fma.rn.f32 	%f577, %f575, %f548, %f541;
	fma.rn.f32 	%f578, %f575, %f551, %f566;
	fma.rn.f32 	%f579, %f576, %f548, %f544;
	fma.rn.f32 	%f580, %f576, %f549, %f577;
	fma.rn.f32 	%f581, %f576, %f551, %f569;
	fma.rn.f32 	%f582, %f576, %f552, %f578;
	ld.shared.v4.f32 	{%f583, %f584, %f585, %f586}, [%r189+4880];
	fma.rn.f32 	%f587, %f583, %f548, %f546;
	fma.rn.f32 	%f588, %f583, %f549, %f579;
	fma.rn.f32 	%f589, %f583, %f550, %f580;
	fma.rn.f32 	%f590, %f583, %f551, %f573;
	fma.rn.f32 	%f591, %f583, %f552, %f581;
	fma.rn.f32 	%f592, %f583, %f553, %f582;
	fma.rn.f32 	%f593, %f584, %f548, %f547;
	fma.rn.f32 	%f594, %f584, %f549, %f587;
	fma.rn.f32 	%f595, %f584, %f550, %f588;
	fma.rn.f32 	%f596, %f584, %f551, %f574;
	fma.rn.f32 	%f597, %f584, %f552, %f590;
	fma.rn.f32 	%f598, %f584, %f553, %f591;
	fma.rn.f32 	%f599, %f585, %f549, %f593;
	fma.rn.f32 	%f600, %f585, %f550, %f594;
	fma.rn.f32 	%f601, %f585, %f552, %f596;
	fma.rn.f32 	%f602, %f585, %f553, %f597;
	fma.rn.f32 	%f603, %f586, %f550, %f599;
	fma.rn.f32 	%f604, %f586, %f553, %f601;
	ld.shared.v4.f32 	{%f605, %f606, %f607, %f608}, [%r189+5104];
	fma.rn.f32 	%f609, %f605, %f551, %f589;
	fma.rn.f32 	%f610, %f605, %f554, %f592;
	fma.rn.f32 	%f611, %f606, %f551, %f595;
	fma.rn.f32 	%f612, %f606, %f552, %f609;
	fma.rn.f32 	%f613, %f606, %f554, %f598;
	fma.rn.f32 	%f614, %f606, %f555, %f610;
	fma.rn.f32 	%f615, %f607, %f551, %f600;
	fma.rn.f32 	%f616, %f607, %f552, %f611;
	fma.rn.f32 	%f617, %f607, %f553, %f612;
	fma.rn.f32 	%f618, %f607, %f554, %f602;
	fma.rn.f32 	%f619, %f607, %f555, %f613;
	fma.rn.f32 	%f620, %f607, %f556, %f614;
	fma.rn.f32 	%f621, %f608, %f551, %f603;
	fma.rn.f32 	%f622, %f608, %f552, %f615;
	fma.rn.f32 	%f623, %f608, %f553, %f616;
	fma.rn.f32 	%f624, %f608, %f554, %f604;
	fma.rn.f32 	%f625, %f608, %f555, %f618;
	fma.rn.f32 	%f626, %f608, %f556, %f619;
	ld.shared.v2.f32 	{%f627, %f628}, [%r189+5120];
	fma.rn.f32 	%f629, %f627, %f552, %f621;
	fma.rn.f32 	%f630, %f627, %f553, %f622;
	fma.rn.f32 	%f631, %f627, %f555, %f624;
	fma.rn.f32 	%f632, %f627, %f556, %f625;
	fma.rn.f32 	%f633, %f628, %f553, %f629;
	fma.rn.f32 	%f634, %f628, %f556, %f631;
	ld.shared.v2.f32 	{%f635, %f636}, [%r189+5336];
	fma.rn.f32 	%f637, %f635, %f554, %f617;
	fma.rn.f32 	%f638, %f636, %f554, %f623;
	fma.rn.f32 	%f639, %f636, %f555, %f637;
	ld.shared.v4.f32 	{%f640, %f641, %f642, %f643}, [%r189+5344];
	fma.rn.f32 	%f644, %f640, %f554, %f630;
	fma.rn.f32 	%f645, %f640, %f555, %f638;
	fma.rn.f32 	%f646, %f640, %f556, %f639;
	fma.rn.f32 	%f647, %f641, %f554, %f633;
	fma.rn.f32 	%f648, %f641, %f555, %f644;
	fma.rn.f32 	%f649, %f641, %f556, %f645;
	fma.rn.f32 	%f650, %f642, %f555, %f647;
	fma.rn.f32 	%f651, %f642, %f556, %f648;
	fma.rn.f32 	%f652, %f643, %f556, %f650;
	add.s32 	%r196, %r186, 1728;
	mul.wide.u32 	%rd48, %r196, 4;
	add.s64 	%rd49, %rd33, %rd48;
	ld.global.nc.f32 	%f653, [%rd49];
	ld.global.nc.f32 	%f654, [%rd49+128];
	ld.global.nc.f32 	%f655, [%rd49+256];
	ld.global.nc.f32 	%f656, [%rd49+384];
	ld.global.nc.f32 	%f657, [%rd49+512];
	ld.global.nc.f32 	%f658, [%rd49+640];
	ld.global.nc.f32 	%f659, [%rd49+768];
	ld.global.nc.f32 	%f660, [%rd49+896];
	ld.global.nc.f32 	%f661, [%rd49+1024];
	ld.shared.v4.f32 	{%f662, %f663, %f664, %f665}, [%r189+5568];
	fma.rn.f32 	%f666, %f662, %f653, %f620;
	fma.rn.f32 	%f667, %f663, %f653, %f626;
	fma.rn.f32 	%f668, %f663, %f654, %f666;
	fma.rn.f32 	%f669, %f664, %f653, %f632;
	fma.rn.f32 	%f670, %f664, %f654, %f667;
	fma.rn.f32 	%f671, %f664, %f655, %f668;
	fma.rn.f32 	%f672, %f665, %f653, %f634;
	fma.rn.f32 	%f673, %f665, %f654, %f669;
	fma.rn.f32 	%f674, %f665, %f655, %f670;
	ld.shared.v2.f32 	{%f675, %f676}, [%r189+5584];
	fma.rn.f32 	%f677, %f675, %f654, %f672;
	fma.rn.f32 	%f678, %f675, %f655, %f673;
	fma.rn.f32 	%f679, %f676, %f655, %f677;
	ld.shared.v2.f32 	{%f680, %f681}, [%r189+5800];
	fma.rn.f32 	%f682, %f680, %f653, %f646;
	fma.rn.f32 	%f683, %f680, %f656, %f671;
	fma.rn.f32 	%f684, %f681, %f653, %f649;
	fma.rn.f32 	%f685, %f681, %f654, %f682;
	fma.rn.f32 	%f686, %f681, %f656, %f674;
	fma.rn.f32 	%f687, %f681, %f657, %f683;
	ld.shared.v4.f32 	{%f688, %f689, %f690, %f691}, [%r189+5808];
	fma.rn.f32 	%f692, %f688, %f653, %f651;
	fma.rn.f32 	%f693, %f688, %f654, %f684;
	fma.rn.f32 	%f694, %f688, %f655, %f685;
	fma.rn.f32 	%f695, %f688, %f656, %f678;
	fma.rn.f32 	%f696, %f688, %f657, %f686;
	fma.rn.f32 	%f697, %f688, %f658, %f687;
	fma.rn.f32 	%f698, %f689, %f653, %f652;
	fma.rn.f32 	%f699, %f689, %f654, %f692;
	fma.rn.f32 	%f700, %f689, %f655, %f693;
	fma.rn.f32 	%f701, %f689, %f656, %f679;
	fma.rn.f32 	%f702, %f689, %f657, %f695;
	fma.rn.f32 	%f703, %f689, %f658, %f696;
	fma.rn.f32 	%f704, %f690, %f654, %f698;
	fma.rn.f32 	%f705, %f690, %f655, %f699;
	fma.rn.f32 	%f706, %f690, %f657, %f701;
	fma.rn.f32 	%f707, %f690, %f658, %f702;
	fma.rn.f32 	%f708, %f691, %f655, %f704;
	fma.rn.f32 	%f709, %f691, %f658, %f706;
	ld.shared.v4.f32 	{%f710, %f711, %f712, %f713}, [%r189+6032];
	fma.rn.f32 	%f714, %f710, %f656, %f694;
	fma.rn.f32 	%f715, %f710, %f659, %f697;
	fma.rn.f32 	%f716, %f711, %f656, %f700;
	fma.rn.f32 	%f717, %f711, %f657, %f714;
	fma.rn.f32 	%f718, %f711, %f659, %f703;
	fma.rn.f32 	%f719, %f711, %f660, %f715;
	fma.rn.f32 	%f720, %f712, %f656, %f705;
	fma.rn.f32 	%f721, %f712, %f657, %f716;
	fma.rn.f32 	%f722, %f712, %f658, %f717;
	fma.rn.f32 	%f723, %f712, %f659, %f707;
	fma.rn.f32 	%f724, %f712, %f660, %f718;
	fma.rn.f32 	%f725, %f712, %f661, %f719;
	fma.rn.f32 	%f726, %f713, %f656, %f708;
	fma.rn.f32 	%f727, %f713, %f657, %f720;
	fma.rn.f32 	%f728, %f713, %f658, %f721;
	fma.rn.f32 	%f729, %f713, %f659, %f709;
	fma.rn.f32 	%f730, %f713, %f660, %f723;
	fma.rn.f32 	%f731, %f713, %f661, %f724;
	ld.shared.v2.f32 	{%f732, %f733}, [%r189+6048];
	fma.rn.f32 	%f734, %f732, %f657, %f726;
	fma.rn.f32 	%f735, %f732, %f658, %f727;
	fma.rn.f32 	%f736, %f732, %f660, %f729;
	fma.rn.f32 	%f737, %f732, %f661, %f730;
	fma.rn.f32 	%f738, %f733, %f658, %f734;
	fma.rn.f32 	%f739, %f733, %f661, %f736;
	ld.shared.v2.f32 	{%f740, %f741}, [%r189+6264];
	fma.rn.f32 	%f742, %f740, %f659, %f722;
	fma.rn.f32 	%f743, %f741, %f659, %f728;
	fma.rn.f32 	%f744, %f741, %f660, %f742;
	ld.shared.v4.f32 	{%f745, %f746, %f747, %f748}, [%r189+6272];
	fma.rn.f32 	%f749, %f745, %f659, %f735;
	fma.rn.f32 	%f750, %f745, %f660, %f743;
	fma.rn.f32 	%f751, %f745, %f661, %f744;
	fma.rn.f32 	%f752, %f746, %f659, %f738;
	fma.rn.f32 	%f753, %f746, %f660, %f749;
	fma.rn.f32 	%f754, %f746, %f661, %f750;
	fma.rn.f32 	%f755, %f747, %f660, %f752;
	fma.rn.f32 	%f756, %f747, %f661, %f753;
	fma.rn.f32 	%f757, %f748, %f661, %f755;
	add.s32 	%r197, %r186, 2016;
	mul.wide.u32 	%rd50, %r197, 4;
	add.s64 	%rd51, %rd33, %rd50;
	ld.global.nc.f32 	%f758, [%rd51];
	add.s32 	%r198, %r186, 2048;
	mul.wide.u32 	%rd52, %r198, 4;
	add.s64 	%rd53, %rd33, %rd52;
	ld.global.nc.f32 	%f759, [%rd53];
	add.s32 	%r199, %r186, 2080;
	mul.wide.u32 	%rd54, %r199, 4;
	add.s64 	%rd55, %rd33, %rd54;
	ld.global.nc.f32 	%f760, [%rd55];
	add.s32 	%r200, %r186, 2112;
	mul.wide.u32 	%rd56, %r200, 4;
	add.s64 	%rd57, %rd33, %rd56;
	ld.global.nc.f32 	%f761, [%rd57];
	add.s32 	%r201, %r186, 2144;
	mul.wide.u32 	%rd58, %r201, 4;
	add.s64 	%rd59, %rd33, %rd58;
	ld.global.nc.f32 	%f762, [%rd59];
	add.s32 	%r202, %r186, 2176;
	mul.wide.u32 	%rd60, %r202, 4;
	add.s64 	%rd61, %rd33, %rd60;
	ld.global.nc.f32 	%f763, [%rd61];
	add.s32 	%r203, %r186, 2208;
	mul.wide.u32 	%rd62, %r203, 4;
	add.s64 	%rd63, %rd33, %rd62;
	ld.global.nc.f32 	%f764, [%rd63];
	add.s32 	%r204, %r186, 2240;
	mul.wide.u32 	%rd64, %r204, 4;
	add.s64 	%rd65, %rd33, %rd64;
	ld.global.nc.f32 	%f765, [%rd65];
	add.s32 	%r205, %r186, 2272;
	mul.wide.u32 	%rd66, %r205, 4;
	add.s64 	%rd67, %rd33, %rd66;
	ld.global.nc.f32 	%f766, [%rd67];
	ld.shared.v4.f32 	{%f767, %f768, %f769, %f770}, [%r189+6496];
	fma.rn.f32 	%f771, %f767, %f758, %f725;
	fma.rn.f32 	%f772, %f768, %f758, %f731;
	fma.rn.f32 	%f773, %f768, %f759, %f771;
	fma.rn.f32 	%f774, %f769, %f758, %f737;
	fma.rn.f32 	%f775, %f769, %f759, %f772;
	fma.rn.f32 	%f776, %f769, %f760, %f773;
	fma.rn.f32 	%f777, %f770, %f758, %f739;
	fma.rn.f32 	%f778, %f770, %f759, %f774;
	fma.rn.f32 	%f779, %f770, %f760, %f775;
	ld.shared.v2.f32 	{%f780, %f781}, [%r189+6512];
	fma.rn.f32 	%f782, %f780, %f759, %f777;
	fma.rn.f32 	%f783, %f780, %f760, %f778;
	fma.rn.f32 	%f784, %f781, %f760, %f782;
	ld.shared.v2.f32 	{%f785, %f786}, [%r189+6728];
	fma.rn.f32 	%f787, %f785, %f758, %f751;
	fma.rn.f32 	%f788, %f785, %f761, %f776;
	fma.rn.f32 	%f789, %f786, %f758, %f754;
	fma.rn.f32 	%f790, %f786, %f759, %f787;
	fma.rn.f32 	%f791, %f786, %f761, %f779;
	fma.rn.f32 	%f792, %f786, %f762, %f788;
	ld.shared.v4.f32 	{%f793, %f794, %f795, %f796}, [%r189+6736];
	fma.rn.f32 	%f797, %f793, %f758, %f756;
	fma.rn.f32 	%f798, %f793, %f759, %f789;
	fma.rn.f32 	%f799, %f793, %f760, %f790;
	fma.rn.f32 	%f800, %f793, %f761, %f783;
	fma.rn.f32 	%f801, %f793, %f762, %f791;
	fma.rn.f32 	%f802, %f793, %f763, %f792;
	fma.rn.f32 	%f803, %f794, %f758, %f757;
	fma.rn.f32 	%f804, %f794, %f759, %f797;
	fma.rn.f32 	%f805, %f794, %f760, %f798;
	fma.rn.f32 	%f806, %f794, %f761, %f784;
	fma.rn.f32 	%f807, %f794, %f762, %f800;
	fma.rn.f32 	%f808, %f794, %f763, %f801;
	fma.rn.f32 	%f809, %f795, %f759, %f803;
	fma.rn.f32 	%f810, %f795, %f760, %f804;
	fma.rn.f32 	%f811, %f795, %f762, %f806;
	fma.rn.f32 	%f812, %f795, %f763, %f807;
	fma.rn.f32 	%f813, %f796, %f760, %f809;
	fma.rn.f32 	%f814, %f796, %f763, %f811;
	ld.shared.v4.f32 	{%f815, %f816, %f817, %f818}, [%r189+6960];
	fma.rn.f32 	%f819, %f815, %f761, %f799;
	fma.rn.f32 	%f820, %f815, %f764, %f802;
	fma.rn.f32 	%f821, %f816, %f761, %f805;
	fma.rn.f32 	%f822, %f816, %f762, %f819;
	fma.rn.f32 	%f823, %f816, %f764, %f808;
	fma.rn.f32 	%f824, %f816, %f765, %f820;
	fma.rn.f32 	%f825, %f817, %f761, %f810;
	fma.rn.f32 	%f826, %f817, %f762, %f821;
	fma.rn.f32 	%f827, %f817, %f763, %f822;
	fma.rn.f32 	%f828, %f817, %f764, %f812;
	fma.rn.f32 	%f829, %f817, %f765, %f823;
	fma.rn.f32 	%f830, %f817, %f766, %f824;
	fma.rn.f32 	%f831, %f818, %f761, %f813;
	fma.rn.f32 	%f832, %f818, %f762, %f825;
	fma.rn.f32 	%f833, %f818, %f763, %f826;
	fma.rn.f32 	%f834, %f818, %f764, %f814;
	fma.rn.f32 	%f835, %f818, %f765, %f828;
	fma.rn.f32 	%f836, %f818, %f766, %f829;
	ld.shared.v2.f32 	{%f837, %f838}, [%r189+6976];
	fma.rn.f32 	%f839, %f837, %f762, %f831;
	fma.rn.f32 	%f840, %f837, %f763, %f832;
	fma.rn.f32 	%f841, %f837, %f765, %f834;
	fma.rn.f32 	%f842, %f837, %f766, %f835;
	fma.rn.f32 	%f843, %f838, %f763, %f839;
	fma.rn.f32 	%f844, %f838, %f766, %f841;
	ld.shared.v2.f32 	{%f845, %f846}, [%r189+7192];
	fma.rn.f32 	%f847, %f845, %f764, %f827;
	fma.rn.f32 	%f848, %f846, %f764, %f833;
	fma.rn.f32 	%f849, %f846, %f765, %f847;
	ld.shared.v4.f32 	{%f850, %f851, %f852, %f853}, [%r189+7200];
	fma.rn.f32 	%f854, %f850, %f764, %f840;
	fma.rn.f32 	%f855, %f850, %f765, %f848;
	fma.rn.f32 	%f856, %f850, %f766, %f849;
	fma.rn.f32 	%f857, %f851, %f764, %f843;
	fma.rn.f32 	%f858, %f851, %f765, %f854;
	fma.rn.f32 	%f859, %f851, %f766, %f855;
	fma.rn.f32 	%f860, %f852, %f765, %f857;
	fma.rn.f32 	%f861, %f852, %f766, %f858;
	fma.rn.f32 	%f862, %f853, %f766, %f860;
	add.s32 	%r206, %r186, 2304;
	mul.wide.u32 	%rd68, %r206, 4;
	add.s64 	%rd69, %rd33, %rd68;
	ld.global.nc.f32 	%f863, [%rd69];
	ld.global.nc.f32 	%f864, [%rd69+128];
	ld.global.nc.f32 	%f865, [%rd69+256];
	ld.global.nc.f32 	%f866, [%rd69+384];
	ld.global.nc.f32 	%f867, [%rd69+512];
	ld.global.nc.f32 	%f868, [%rd69+640];
	ld.global.nc.f32 	%f869, [%rd69+768];
	ld.global.nc.f32 	%f870, [%rd69+896];
	ld.global.nc.f32 	%f871, [%rd69+1024];
	ld.shared.v4.f32 	{%f872, %f873, %f874, %f875}, [%r189+7424];
	fma.rn.f32 	%f876, %f872, %f863, %f830;
	fma.rn.f32 	%f877, %f873, %f863, %f836;
	fma.rn.f32 	%f878, %f873, %f864, %f876;
	fma.rn.f32 	%f879, %f874, %f863, %f842;
	fma.rn.f32 	%f880, %f874, %f864, %f877;
	fma.rn.f32 	%f881, %f874, %f865, %f878;
	fma.rn.f32 	%f882, %f875, %f863, %f844;
	fma.rn.f32 	%f883, %f875, %f864, %f879;
	fma.rn.f32 	%f884, %f875, %f865, %f880;
	ld.shared.v2.f32 	{%f885, %f886}, [%r189+7440];
	fma.rn.f32 	%f887, %f885, %f864, %f882;
	fma.rn.f32 	%f888, %f885, %f865, %f883;
	fma.rn.f32 	%f889, %f886, %f865, %f887;
	ld.shared.v2.f32 	{%f890, %f891}, [%r189+7656];
	fma.rn.f32 	%f892, %f890, %f863, %f856;
	fma.rn.f32 	%f893, %f890, %f866, %f881;
	fma.rn.f32 	%f894, %f891, %f863, %f859;
	fma.rn.f32 	%f895, %f891, %f864, %f892;
	fma.rn.f32 	%f896, %f891, %f866, %f884;
	fma.rn.f32 	%f897, %f891, %f867, %f893;
	ld.shared.v4.f32 	{%f898, %f899, %f900, %f901}, [%r189+7664];
	fma.rn.f32 	%f902, %f898, %f863, %f861;
	fma.rn.f32 	%f903, %f898, %f864, %f894;
	fma.rn.f32 	%f904, %f898, %f865, %f895;
	fma.rn.f32 	%f905, %f898, %f866, %f888;
	fma.rn.f32 	%f906, %f898, %f867, %f896;
	fma.rn.f32 	%f907, %f898, %f868, %f897;
	fma.rn.f32 	%f908, %f899, %f863, %f862;
	fma.rn.f32 	%f909, %f899, %f864, %f902;
	fma.rn.f32 	%f910, %f899, %f865, %f903;
	fma.rn.f32 	%f911, %f899, %f866, %f889;
	fma.rn.f32 	%f912, %f899, %f867, %f905;
	fma.rn.f32 	%f913, %f899, %f868, %f906;
	fma.rn.f32 	%f914, %f900, %f864, %f908;
	fma.rn.f32 	%f915, %f900, %f865, %f909;
	fma.rn.f32 	%f916, %f900, %f867, %f911;
	fma.rn.f32 	%f917, %f900, %f868, %f912;
	fma.rn.f32 	%f918, %f901, %f865, %f914;
	fma.rn.f32 	%f919, %f901, %f868, %f916;
	ld.shared.v4.f32 	{%f920, %f921, %f922, %f923}, [%r189+7888];
	fma.rn.f32 	%f924, %f920, %f866, %f904;
	fma.rn.f32 	%f925, %f920, %f869, %f907;
	fma.rn.f32 	%f926, %f921, %f866, %f910;
	fma.rn.f32 	%f927, %f921, %f867, %f924;
	fma.rn.f32 	%f928, %f921, %f869, %f913;
	fma.rn.f32 	%f929, %f921, %f870, %f925;
	fma.rn.f32 	%f930, %f922, %f866, %f915;
	fma.rn.f32 	%f931, %f922, %f867, %f926;
	fma.rn.f32 	%f932, %f922, %f868, %f927;
	fma.rn.f32 	%f933, %f922, %f869, %f917;
	fma.rn.f32 	%f934, %f922, %f870, %f928;
	fma.rn.f32 	%f935, %f922, %f871, %f929;
	fma.rn.f32 	%f936, %f923, %f866, %f918;
	fma.rn.f32 	%f937, %f923, %f867, %f930;
	fma.rn.f32 	%f938, %f923, %f868, %f931;
	fma.rn.f32 	%f939, %f923, %f869, %f919;
	fma.rn.f32 	%f940, %f923, %f870, %f933;
	fma.rn.f32 	%f941, %f923, %f871, %f934;
	ld.shared.v2.f32 	{%f942, %f943}, [%r189+7904];
	fma.rn.f32 	%f944, %f942, %f867, %f936;
	fma.rn.f32 	%f945, %f942, %f868, %f937;
	fma.rn.f32 	%f946, %f942, %f870, %f939;
	fma.rn.f32 	%f947, %f942, %f871, %f940;
	fma.rn.f32 	%f948, %f943, %f868, %f944;
	fma.rn.f32 	%f949, %f943, %f871, %f946;
	ld.shared.v2.f32 	{%f950, %f951}, [%r189+8120];
	fma.rn.f32 	%f952, %f950, %f869, %f932;
	fma.rn.f32 	%f953, %f951, %f869, %f938;
	fma.rn.f32 	%f954, %f951, %f870, %f952;
	ld.shared.v4.f32 	{%f955, %f956, %f957, %f958}, [%r189+8128];
	fma.rn.f32 	%f959, %f955, %f869, %f945;
	fma.rn.f32 	%f960, %f955, %f870, %f953;
	fma.rn.f32 	%f961, %f955, %f871, %f954;
	fma.rn.f32 	%f962, %f956, %f869, %f948;
	fma.rn.f32 	%f963, %f956, %f870, %f959;
	fma.rn.f32 	%f964, %f956, %f871, %f960;
	fma.rn.f32 	%f965, %f957, %f870, %f962;
	fma.rn.f32 	%f966, %f957, %f871, %f963;
	fma.rn.f32 	%f967, %f958, %f871, %f965;
	add.s32 	%r207, %r186, 2592;
	mul.wide.u32 	%rd70, %r207, 4;
	add.s64 	%rd71, %rd33, %rd70;
	ld.global.nc.f32 	%f968, [%rd71];
	ld.global.nc.f32 	%f969, [%rd71+128];
	ld.global.nc.f32 	%f970, [%rd71+256];
	ld.global.nc.f32 	%f971, [%rd71+384];
	ld.global.nc.f32 	%f972, [%rd71+512];
	ld.global.nc.f32 	%f973, [%rd71+640];
	ld.global.nc.f32 	%f974, [%rd71+768];
	ld.global.nc.f32 	%f975, [%rd71+896];
	ld.global.nc.f32 	%f976, [%rd71+1024];
	ld.shared.v4.f32 	{%f977, %f978, %f979, %f980}, [%r189+8352];
	fma.rn.f32 	%f981, %f977, %f968, %f935;
	fma.rn.f32 	%f982, %f978, %f968, %f941;
	fma.rn.f32 	%f983, %f978, %f969, %f981;
	fma.rn.f32 	%f984, %f979, %f968, %f947;
	fma.rn.f32 	%f985, %f979, %f969, %f982;
	fma.rn.f32 	%f986, %f979, %f970, %f983;
	fma.rn.f32 	%f987, %f980, %f968, %f949;
	fma.rn.f32 	%f988, %f980, %f969, %f984;
	fma.rn.f32 	%f989, %f980, %f970, %f985;
	ld.shared.v2.f32 	{%f990, %f991}, [%r189+8368];
	fma.rn.f32 	%f992, %f990, %f969, %f987;
	fma.rn.f32 	%f993, %f990, %f970, %f988;
	fma.rn.f32 	%f994, %f991, %f970, %f992;
	ld.shared.v2.f32 	{%f995, %f996}, [%r189+8584];
	fma.rn.f32 	%f997, %f995, %f968, %f961;
	fma.rn.f32 	%f998, %f995, %f971, %f986;
	fma.rn.f32 	%f999, %f996, %f968, %f964;
	fma.rn.f32 	%f1000, %f996, %f969, %f997;
	fma.rn.f32 	%f1001, %f996, %f971, %f989;
	fma.rn.f32 	%f1002, %f996, %f972, %f998;
	ld.shared.v4.f32 	{%f1003, %f1004, %f1005, %f1006}, [%r189+8592];
	fma.rn.f32 	%f1007, %f1003, %f968, %f966;
	fma.rn.f32 	%f1008, %f1003, %f969, %f999;
	fma.rn.f32 	%f1009, %f1003, %f970, %f1000;
	fma.rn.f32 	%f1010, %f1003, %f971, %f993;
	fma.rn.f32 	%f1011, %f1003, %f972, %f1001;
	fma.rn.f32 	%f1012, %f1003, %f973, %f1002;
	fma.rn.f32 	%f1013, %f1004, %f968, %f967;
	fma.rn.f32 	%f1014, %f1004, %f969, %f1007;
	fma.rn.f32 	%f1015, %f1004, %f970, %f1008;
	fma.rn.f32 	%f1016, %f1004, %f971, %f994;
	fma.rn.f32 	%f1017, %f1004, %f972, %f1010;
	fma.rn.f32 	%f1018, %f1004, %f973, %f1011;
	fma.rn.f32 	%f1019, %f1005, %f969, %f1013;
	fma.rn.f32 	%f1020, %f1005, %f970, %f1014;
	fma.rn.f32 	%f1021, %f1005, %f972, %f1016;
	fma.rn.f32 	%f1022, %f1005, %f973, %f1017;
	fma.rn.f32 	%f1023, %f1006, %f970, %f1019;
	fma.rn.f32 	%f1024, %f1006, %f973, %f1021;
	ld.shared.v4.f32 	{%f1025, %f1026, %f1027, %f1028}, [%r189+8816];
	fma.rn.f32 	%f1029, %f1025, %f971, %f1009;
	fma.rn.f32 	%f1030, %f1025, %f974, %f1012;
	fma.rn.f32 	%f1031, %f1026, %f971, %f1015;
	fma.rn.f32 	%f1032, %f1026, %f972, %f1029;
	fma.rn.f32 	%f1033, %f1026, %f974, %f1018;
	fma.rn.f32 	%f1034, %f1026, %f975, %f1030;
	fma.rn.f32 	%f1035, %f1027, %f971, %f1020;
	fma.rn.f32 	%f1036, %f1027, %f972, %f1031;
	fma.rn.f32 	%f1037, %f1027, %f973, %f1032;
	fma.rn.f32 	%f1038, %f1027, %f974, %f1022;
	fma.rn.f32 	%f1039, %f1027, %f975, %f1033;
	fma.rn.f32 	%f1040, %f1027, %f976, %f1034;
	fma.rn.f32 	%f1041, %f1028, %f971, %f1023;
	fma.rn.f32 	%f1042, %f1028, %f972, %f1035;
	fma.rn.f32 	%f1043, %f1028, %f973, %f1036;
	fma.rn.f32 	%f1044, %f1028, %f974, %f1024;
	fma.rn.f32 	%f1045, %f1028, %f975, %f1038;
	fma.rn.f32 	%f1046, %f1028, %f976, %f1039;
	ld.shared.v2.f32 	{%f1047, %f1048}, [%r189+8832];
	fma.rn.f32 	%f1049, %f1047, %f972, %f1041;
	fma.rn.f32 	%f1050, %f1047, %f973, %f1042;
	fma.rn.f32 	%f1051, %f1047, %f975, %f1044;
	fma.rn.f32 	%f1052, %f1047, %f976, %f1045;
	fma.rn.f32 	%f1053, %f1048, %f973, %f1049;
	fma.rn.f32 	%f1054, %f1048, %f976, %f1051;
	ld.shared.v2.f32 	{%f1055, %f1056}, [%r189+9048];
	fma.rn.f32 	%f1057, %f1055, %f974, %f1037;
	fma.rn.f32 	%f1058, %f1056, %f974, %f1043;
	fma.rn.f32 	%f1059, %f1056, %f975, %f1057;
	ld.shared.v4.f32 	{%f1060, %f1061, %f1062, %f1063}, [%r189+9056];
	fma.rn.f32 	%f1064, %f1060, %f974, %f1050;
	fma.rn.f32 	%f1065, %f1060, %f975, %f1058;
	fma.rn.f32 	%f1066, %f1060, %f976, %f1059;
	fma.rn.f32 	%f1067, %f1061, %f974, %f1053;
	fma.rn.f32 	%f1068, %f1061, %f975, %f1064;
	fma.rn.f32 	%f1069, %f1061, %f976, %f1065;
	fma.rn.f32 	%f1070, %f1062, %f975, %f1067;
	fma.rn.f32 	%f1071, %f1062, %f976, %f1068;
	fma.rn.f32 	%f1072, %f1063, %f976, %f1070;
	add.s32 	%r208, %r186, 2880;
	mul.wide.u32 	%rd72, %r208, 4;
	add.s64 	%rd73, %rd33, %rd72;
	ld.global.nc.f32 	%f1073, [%rd73];
	ld.global.nc.f32 	%f1074, [%rd73+128];
	ld.global.nc.f32 	%f1075, [%rd73+256];
	ld.global.nc.f32 	%f1076, [%rd73+384];
	ld.global.nc.f32 	%f1077, [%rd73+512];
	ld.global.nc.f32 	%f1078, [%rd73+640];
	add.s32 	%r209, %r186, 3072;
	mul.wide.u32 	%rd74, %r209, 4;
	add.s64 	%rd75, %rd33, %rd74;
	ld.global.nc.f32 	%f1079, [%rd75];
	add.s32 	%r210, %r186, 3104;
	mul.wide.u32 	%rd76, %r210, 4;
	add.s64 	%rd77, %rd33, %rd76;
	ld.global.nc.f32 	%f1080, [%rd77];
	add.s32 	%r211, %r186, 3136;
	mul.wide.u32 	%rd78, %r211, 4;
	add.s64 	%rd79, %rd33, %rd78;
	ld.global.nc.f32 	%f1081, [%rd79];
	ld.shared.v4.f32 	{%f1082, %f1083, %f1084, %f1085}, [%r189+9280];
	fma.rn.f32 	%f1086, %f1082, %f1073, %f1040;
	fma.rn.f32 	%f1087, %f1083, %f1073, %f1046;
	fma.rn.f32 	%f1088, %f1083, %f1074, %f1086;
	fma.rn.f32 	%f1089, %f1084, %f1073, %f1052;
	fma.rn.f32 	%f1090, %f1084, %f1074, %f1087;
	fma.rn.f32 	%f1091, %f1084, %f1075, %f1088;
	fma.rn.f32 	%f1092, %f1085, %f1073, %f1054;
	fma.rn.f32 	%f1093, %f1085, %f1074, %f1089;
	fma.rn.f32 	%f1094, %f1085, %f1075, %f1090;
	ld.shared.v2.f32 	{%f1095, %f1096}, [%r189+9296];
	fma.rn.f32 	%f1097, %f1095, %f1074, %f1092;
	fma.rn.f32 	%f1098, %f1095, %f1075, %f1093;
	fma.rn.f32 	%f1099, %f1096, %f1075, %f1097;
	ld.shared.v2.f32 	{%f1100, %f1101}, [%r189+9512];
	fma.rn.f32 	%f1102, %f1100, %f1073, %f1066;
	fma.rn.f32 	%f1103, %f1100, %f1076, %f1091;
	fma.rn.f32 	%f1104, %f1101, %f1073, %f1069;
	fma.rn.f32 	%f1105, %f1101, %f1074, %f1102;
	fma.rn.f32 	%f1106, %f1101, %f1076, %f1094;
	fma.rn.f32 	%f1107, %f1101, %f1077, %f1103;
	ld.shared.v4.f32 	{%f1108, %f1109, %f1110, %f1111}, [%r189+9520];
	fma.rn.f32 	%f1112, %f1108, %f1073, %f1071;
	fma.rn.f32 	%f1113, %f1108, %f1074, %f1104;
	fma.rn.f32 	%f1114, %f1108, %f1075, %f1105;
	fma.rn.f32 	%f1115, %f1108, %f1076, %f1098;
	fma.rn.f32 	%f1116, %f1108, %f1077, %f1106;
	fma.rn.f32 	%f1117, %f1108, %f1078, %f1107;
	fma.rn.f32 	%f1118, %f1109, %f1073, %f1072;
	fma.rn.f32 	%f1119, %f1109, %f1074, %f1112;
	fma.rn.f32 	%f1120, %f1109, %f1075, %f1113;
	fma.rn.f32 	%f1121, %f1109, %f1076, %f1099;
	fma.rn.f32 	%f1122, %f1109, %f1077, %f1115;
	fma.rn.f32 	%f1123, %f1109, %f1078, %f1116;
	fma.rn.f32 	%f1124, %f1110, %f1074, %f1118;
	fma.rn.f32 	%f1125, %f1110, %f1075, %f1119;
	fma.rn.f32 	%f1126, %f1110, %f1077, %f1121;
	fma.rn.f32 	%f1127, %f1110, %f1078, %f1122;
	fma.rn.f32 	%f1128, %f1111, %f1075, %f1124;
	fma.rn.f32 	%f1129, %f1111, %f1078, %f1126;
	ld.shared.v4.f32 	{%f1130, %f1131, %f1132, %f1133}, [%r189+9744];
	fma.rn.f32 	%f1134, %f1130, %f1076, %f1114;
	fma.rn.f32 	%f1135, %f1130, %f1079, %f1117;
	fma.rn.f32 	%f1136, %f1131, %f1076, %f1120;
	fma.rn.f32 	%f1137, %f1131, %f1077, %f1134;
	fma.rn.f32 	%f1138, %f1131, %f1079, %f1123;
	fma.rn.f32 	%f1139, %f1131, %f1080, %f1135;
	fma.rn.f32 	%f1140, %f1132, %f1076, %f1125;
	fma.rn.f32 	%f1141, %f1132, %f1077, %f1136;
	fma.rn.f32 	%f1142, %f1132, %f1078, %f1137;
	fma.rn.f32 	%f1143, %f1132, %f1079, %f1127;
	fma.rn.f32 	%f1144, %f1132, %f1080, %f1138;
	fma.rn.f32 	%f1145, %f1132, %f1081, %f1139;
	fma.rn.f32 	%f1146, %f1133, %f1076, %f1128;
	fma.rn.f32 	%f1147, %f1133, %f1077, %f1140;
	fma.rn.f32 	%f1148, %f1133, %f1078, %f1141;
	fma.rn.f32 	%f1149, %f1133, %f1079, %f1129;
	fma.rn.f32 	%f1150, %f1133, %f1080, %f1143;
	fma.rn.f32 	%f1151, %f1133, %f1081, %f1144;
	ld.shared.v2.f32 	{%f1152, %f1153}, [%r189+9760];
	fma.rn.f32 	%f1154, %f1152, %f1077, %f1146;
	fma.rn.f32 	%f1155, %f1152, %f1078, %f1147;
	fma.rn.f32 	%f1156, %f1152, %f1080, %f1149;
	fma.rn.f32 	%f1157, %f1152, %f1081, %f1150;
	fma.rn.f32 	%f1158, %f1153, %f1078, %f1154;
	fma.rn.f32 	%f1159, %f1153, %f1081, %f1156;
	ld.shared.v2.f32 	{%f1160, %f1161}, [%r189+9976];
	fma.rn.f32 	%f1162, %f1160, %f1079, %f1142;
	fma.rn.f32 	%f1163, %f1161, %f1079, %f1148;
	fma.rn.f32 	%f1164, %f1161, %f1080, %f1162;
	ld.shared.v4.f32 	{%f1165, %f1166, %f1167, %f1168}, [%r189+9984];
	fma.rn.f32 	%f1169, %f1165, %f1079, %f1155;
	fma.rn.f32 	%f1170, %f1165, %f1080, %f1163;
	fma.rn.f32 	%f1171, %f1165, %f1081, %f1164;
	fma.rn.f32 	%f1172, %f1166, %f1079, %f1158;
	fma.rn.f32 	%f1173, %f1166, %f1080, %f1169;
	fma.rn.f32 	%f1174, %f1166, %f1081, %f1170;
	fma.rn.f32 	%f1175, %f1167, %f1080, %f1172;
	fma.rn.f32 	%f1176, %f1167, %f1081, %f1173;
	fma.rn.f32 	%f1177, %f1168, %f1081, %f1175;
	add.s32 	%r212, %r186, 3168;
	mul.wide.u32 	%rd80, %r212, 4;
	add.s64 	%rd81, %rd33, %rd80;
	ld.global.nc.f32 	%f1178, [%rd81];
	ld.global.nc.f32 	%f1179, [%rd81+128];
	ld.global.nc.f32 	%f1180, [%rd81+256];
	ld.global.nc.f32 	%f1181, [%rd81+384];
	ld.global.nc.f32 	%f1182, [%rd81+512];
	ld.global.nc.f32 	%f1183, [%rd81+640];
	ld.global.nc.f32 	%f1184, [%rd81+768];
	ld.global.nc.f32 	%f1185, [%rd81+896];
	ld.global.nc.f32 	%f1186, [%rd81+1024];
	ld.shared.v4.f32 	{%f1187, %f1188, %f1189, %f1190}, [%r189+10208];
	fma.rn.f32 	%f1191, %f1187, %f1178, %f1145;
	fma.rn.f32 	%f1192, %f1188, %f1178, %f1151;
	fma.rn.f32 	%f1193, %f1188, %f1179, %f1191;
	fma.rn.f32 	%f1194, %f1189, %f1178, %f1157;
	fma.rn.f32 	%f1195, %f1189, %f1179, %f1192;
	fma.rn.f32 	%f1196, %f1189, %f1180, %f1193;
	fma.rn.f32 	%f1197, %f1190, %f1178, %f1159;
	fma.rn.f32 	%f1198, %f1190, %f1179, %f1194;
	fma.rn.f32 	%f1199, %f1190, %f1180, %f1195;
	ld.shared.v2.f32 	{%f1200, %f1201}, [%r189+10224];
	fma.rn.f32 	%f1202, %f1200, %f1179, %f1197;
	fma.rn.f32 	%f1203, %f1200, %f1180, %f1198;
	fma.rn.f32 	%f1204, %f1201, %f1180, %f1202;
	ld.shared.v2.f32 	{%f1205, %f1206}, [%r189+10440];
	fma.rn.f32 	%f1207, %f1205, %f1178, %f1171;
	fma.rn.f32 	%f1208, %f1205, %f1181, %f1196;
	fma.rn.f32 	%f1209, %f1206, %f1178, %f1174;
	fma.rn.f32 	%f1210, %f1206, %f1179, %f1207;
	fma.rn.f32 	%f1211, %f1206, %f1181, %f1199;
	fma.rn.f32 	%f1212, %f1206, %f1182, %f1208;
	ld.shared.v4.f32 	{%f1213, %f1214, %f1215, %f1216}, [%r189+10448];
	fma.rn.f32 	%f1217, %f1213, %f1178, %f1176;
	fma.rn.f32 	%f1218, %f1213, %f1179, %f1209;
	fma.rn.f32 	%f1219, %f1213, %f1180, %f1210;
	fma.rn.f32 	%f1220, %f1213, %f1181, %f1203;
	fma.rn.f32 	%f1221, %f1213, %f1182, %f1211;
	fma.rn.f32 	%f1222, %f1213, %f1183, %f1212;
	fma.rn.f32 	%f1223, %f1214, %f1178, %f1177;
	fma.rn.f32 	%f1224, %f1214, %f1179, %f1217;
	fma.rn.f32 	%f1225, %f1214, %f1180, %f1218;
	fma.rn.f32 	%f1226, %f1214, %f1181, %f1204;
	fma.rn.f32 	%f1227, %f1214, %f1182, %f1220;
	fma.rn.f32 	%f1228, %f1214, %f1183, %f1221;
	fma.rn.f32 	%f1229, %f1215, %f1179, %f1223;
	fma.rn.f32 	%f1230, %f1215, %f1180, %f1224;
	fma.rn.f32 	%f1231, %f1215, %f1182, %f1226;
	fma.rn.f32 	%f1232, %f1215, %f1183, %f1227;
	fma.rn.f32 	%f1233, %f1216, %f1180, %f1229;
	fma.rn.f32 	%f1234, %f1216, %f1183, %f1231;
	ld.shared.v4.f32 	{%f1235, %f1236, %f1237, %f1238}, [%r189+10672];
	fma.rn.f32 	%f1239, %f1235, %f1181, %f1219;
	fma.rn.f32 	%f1240, %f1235, %f1184, %f1222;
	fma.rn.f32 	%f1241, %f1236, %f1181, %f1225;
	fma.rn.f32 	%f1242, %f1236, %f1182, %f1239;
	fma.rn.f32 	%f1243, %f1236, %f1184, %f1228;
	fma.rn.f32 	%f1244, %f1236, %f1185, %f1240;
	fma.rn.f32 	%f1245, %f1237, %f1181, %f1230;
	fma.rn.f32 	%f1246, %f1237, %f1182, %f1241;
	fma.rn.f32 	%f1247, %f1237, %f1183, %f1242;
	fma.rn.f32 	%f1248, %f1237, %f1184, %f1232;
	fma.rn.f32 	%f1249, %f1237, %f1185, %f1243;
	fma.rn.f32 	%f1250, %f1237, %f1186, %f1244;
	fma.rn.f32 	%f1251, %f1238, %f1181, %f1233;
	fma.rn.f32 	%f1252, %f1238, %f1182, %f1245;
	fma.rn.f32 	%f1253, %f1238, %f1183, %f1246;
	fma.rn.f32 	%f1254, %f1238, %f1184, %f1234;
	fma.rn.f32 	%f1255, %f1238, %f1185, %f1248;
	fma.rn.f32 	%f1256, %f1238, %f1186, %f1249;
	ld.shared.v2.f32 	{%f1257, %f1258}, [%r189+10688];
	fma.rn.f32 	%f1259, %f1257, %f1182, %f1251;
	fma.rn.f32 	%f1260, %f1257, %f1183, %f1252;
	fma.rn.f32 	%f1261, %f1257, %f1185, %f1254;
	fma.rn.f32 	%f1262, %f1257, %f1186, %f1255;
	fma.rn.f32 	%f1263, %f1258, %f1183, %f1259;
	fma.rn.f32 	%f1264, %f1258, %f1186, %f1261;
	ld.shared.v2.f32 	{%f1265, %f1266}, [%r189+10904];
	fma.rn.f32 	%f1267, %f1265, %f1184, %f1247;
	fma.rn.f32 	%f1268, %f1266, %f1184, %f1253;
	fma.rn.f32 	%f1269, %f1266, %f1185, %f1267;
	ld.shared.v4.f32 	{%f1270, %f1271, %f1272, %f1273}, [%r189+10912];
	fma.rn.f32 	%f1274, %f1270, %f1184, %f1260;
	fma.rn.f32 	%f1275, %f1270, %f1185, %f1268;
	fma.rn.f32 	%f1276, %f1270, %f1186, %f1269;
	fma.rn.f32 	%f1277, %f1271, %f1184, %f1263;
	fma.rn.f32 	%f1278, %f1271, %f1185, %f1274;
	fma.rn.f32 	%f1279, %f1271, %f1186, %f1275;
	fma.rn.f32 	%f1280, %f1272, %f1185, %f1277;
	fma.rn.f32 	%f1281, %f1272, %f1186, %f1278;
	fma.rn.f32 	%f1282, %f1273, %f1186, %f1280;
	add.s32 	%r213, %r186, 3456;
	mul.wide.u32 	%rd82, %r213, 4;
	add.s64 	%rd83, %rd33, %rd82;
	ld.global.nc.f32 	%f1283, [%rd83];
	ld.global.nc.f32 	%f1284, [%rd83+128];
	ld.global.nc.f32 	%f1285, [%rd83+256];
	ld.global.nc.f32 	%f1286, [%rd83+384];
	ld.global.nc.f32 	%f1287, [%rd83+512];
	ld.global.nc.f32 	%f1288, [%rd83+640];
	ld.global.nc.f32 	%f1289, [%rd83+768];
	ld.global.nc.f32 	%f1290, [%rd83+896];
	ld.global.nc.f32 	%f1291, [%rd83+1024];
	ld.shared.v4.f32 	{%f1292, %f1293, %f1294, %f1295}, [%r189+11136];
	fma.rn.f32 	%f1296, %f1292, %f1283, %f1250;
	fma.rn.f32 	%f1297, %f1293, %f1283, %f1256;
	fma.rn.f32 	%f1298, %f1293, %f1284, %f1296;
	fma.rn.f32 	%f1299, %f1294, %f1283, %f1262;
	fma.rn.f32 	%f1300, %f1294, %f1284, %f1297;
	fma.rn.f32 	%f1301, %f1294, %f1285, %f1298;
	fma.rn.f32 	%f1302, %f1295, %f1283, %f1264;
	fma.rn.f32 	%f1303, %f1295, %f1284, %f1299;
	fma.rn.f32 	%f1304, %f1295, %f1285, %f1300;
	ld.shared.v2.f32 	{%f1305, %f1306}, [%r189+11152];
	fma.rn.f32 	%f1307, %f1305, %f1284, %f1302;
	fma.rn.f32 	%f1308, %f1305, %f1285, %f1303;
	fma.rn.f32 	%f1309, %f1306, %f1285, %f1307;
	ld.shared.v2.f32 	{%f1310, %f1311}, [%r189+11368];
	fma.rn.f32 	%f1312, %f1310, %f1283, %f1276;
	fma.rn.f32 	%f1313, %f1310, %f1286, %f1301;
	fma.rn.f32 	%f1314, %f1311, %f1283, %f1279;
	fma.rn.f32 	%f1315, %f1311, %f1284, %f1312;
	fma.rn.f32 	%f1316, %f1311, %f1286, %f1304;
	fma.rn.f32 	%f1317, %f1311, %f1287, %f1313;
	ld.shared.v4.f32 	{%f1318, %f1319, %f1320, %f1321}, [%r189+11376];
	fma.rn.f32 	%f1322, %f1318, %f1283, %f1281;
	fma.rn.f32 	%f1323, %f1318, %f1284, %f1314;
	fma.rn.f32 	%f1324, %f1318, %f1285, %f1315;
	fma.rn.f32 	%f1325, %f1318, %f1286, %f1308;
	fma.rn.f32 	%f1326, %f1318, %f1287, %f1316;
	fma.rn.f32 	%f1327, %f1318, %f1288, %f1317;
	fma.rn.f32 	%f1328, %f1319, %f1283, %f1282;
	fma.rn.f32 	%f1329, %f1319, %f1284, %f1322;
	fma.rn.f32 	%f1330, %f1319, %f1285, %f1323;
	fma.rn.f32 	%f1331, %f1319, %f1286, %f1309;
	fma.rn.f32 	%f1332, %f1319, %f1287, %f1325;
	fma.rn.f32 	%f1333, %f1319, %f1288, %f1326;
	fma.rn.f32 	%f1334, %f1320, %f1284, %f1328;
	fma.rn.f32 	%f1335, %f1320, %f1285, %f1329;
	fma.rn.f32 	%f1336, %f1320, %f1287, %f1331;
	fma.rn.f32 	%f1337, %f1320, %f1288, %f1332;
	fma.rn.f32 	%f1338, %f1321, %f1285, %f1334;
	fma.rn.f32 	%f1339, %f1321, %f1288, %f1336;
	ld.shared.v4.f32 	{%f1340, %f1341, %f1342, %f1343}, [%r189+11600];
	fma.rn.f32 	%f1344, %f1340, %f1286, %f1324;
	fma.rn.f32 	%f1345, %f1340, %f1289, %f1327;
	fma.rn.f32 	%f1346, %f1341, %f1286, %f1330;
	fma.rn.f32 	%f1347, %f1341, %f1287, %f1344;
	fma.rn.f32 	%f1348, %f1341, %f1289, %f1333;
	fma.rn.f32 	%f1349, %f1341, %f1290, %f1345;
	fma.rn.f32 	%f1350, %f1342, %f1286, %f1335;
	fma.rn.f32 	%f1351, %f1342, %f1287, %f1346;
	fma.rn.f32 	%f1352, %f1342, %f1288, %f1347;
	fma.rn.f32 	%f1353, %f1342, %f1289, %f1337;
	fma.rn.f32 	%f1354, %f1342, %f1290, %f1348;
	fma.rn.f32 	%f1355, %f1342, %f1291, %f1349;
	fma.rn.f32 	%f1356, %f1343, %f1286, %f1338;
	fma.rn.f32 	%f1357, %f1343, %f1287, %f1350;
	fma.rn.f32 	%f1358, %f1343, %f1288, %f1351;
	fma.rn.f32 	%f1359, %f1343, %f1289, %f1339;
	fma.rn.f32 	%f1360, %f1343, %f1290, %f1353;
	fma.rn.f32 	%f1361, %f1343, %f1291, %f1354;
	ld.shared.v2.f32 	{%f1362, %f1363}, [%r189+11616];
	fma.rn.f32 	%f1364, %f1362, %f1287, %f1356;
	fma.rn.f32 	%f1365, %f1362, %f1288, %f1357;
	fma.rn.f32 	%f1366, %f1362, %f1290, %f1359;
	fma.rn.f32 	%f1367, %f1362, %f1291, %f1360;
	fma.rn.f32 	%f1368, %f1363, %f1288, %f1364;
	fma.rn.f32 	%f1369, %f1363, %f1291, %f1366;
	ld.shared.v2.f32 	{%f1370, %f1371}, [%r189+11832];
	fma.rn.f32 	%f1372, %f1370, %f1289, %f1352;
	fma.rn.f32 	%f1373, %f1371, %f1289, %f1358;
	fma.rn.f32 	%f1374, %f1371, %f1290, %f1372;
	ld.shared.v4.f32 	{%f1375, %f1376, %f1377, %f1378}, [%r189+11840];
	fma.rn.f32 	%f1379, %f1375, %f1289, %f1365;
	fma.rn.f32 	%f1380, %f1375, %f1290, %f1373;
	fma.rn.f32 	%f1381, %f1375, %f1291, %f1374;
	fma.rn.f32 	%f1382, %f1376, %f1289, %f1368;
	fma.rn.f32 	%f1383, %f1376, %f1290, %f1379;
	fma.rn.f32 	%f1384, %f1376, %f1291, %f1380;
	fma.rn.f32 	%f1385, %f1377, %f1290, %f1382;
	fma.rn.f32 	%f1386, %f1377, %f1291, %f1383;
	fma.rn.f32 	%f1387, %f1378, %f1291, %f1385;
	add.s32 	%r214, %r186, 3744;
	mul.wide.u32 	%rd84, %r214, 4;
	add.s64 	%rd85, %rd33, %rd84;
	ld.global.nc.f32 	%f1388, [%rd85];
	ld.global.nc.f32 	%f1389, [%rd85+128];
	ld.global.nc.f32 	%f1390, [%rd85+256];
	ld.global.nc.f32 	%f1391, [%rd85+384];
	ld.global.nc.f32 	%f1392, [%rd85+512];
	ld.global.nc.f32 	%f1393, [%rd85+640];
	ld.global.nc.f32 	%f1394, [%rd85+768];
	ld.global.nc.f32 	%f1395, [%rd85+896];
	ld.global.nc.f32 	%f1396, [%rd85+1024];
	ld.shared.v4.f32 	{%f1397, %f1398, %f1399, %f1400}, [%r189+12064];
	fma.rn.f32 	%f1401, %f1397, %f1388, %f1355;
	fma.rn.f32 	%f1402, %f1398, %f1388, %f1361;
	fma.rn.f32 	%f1403, %f1398, %f1389, %f1401;
	fma.rn.f32 	%f1404, %f1399, %f1388, %f1367;
	fma.rn.f32 	%f1405, %f1399, %f1389, %f1402;
	fma.rn.f32 	%f1406, %f1399, %f1390, %f1403;
	fma.rn.f32 	%f1407, %f1400, %f1388, %f1369;
	fma.rn.f32 	%f1408, %f1400, %f1389, %f1404;
	fma.rn.f32 	%f1409, %f1400, %f1390, %f1405;
	ld.shared.v2.f32 	{%f1410, %f1411}, [%r189+12080];
	fma.rn.f32 	%f1412, %f1410, %f1389, %f1407;
	fma.rn.f32 	%f1413, %f1410, %f1390, %f1408;
	fma.rn.f32 	%f1414, %f1411, %f1390, %f1412;
	ld.shared.v2.f32 	{%f1415, %f1416}, [%r189+12296];
	fma.rn.f32 	%f1417, %f1415, %f1388, %f1381;
	fma.rn.f32 	%f1418, %f1415, %f1391, %f1406;
	fma.rn.f32 	%f1419, %f1416, %f1388, %f1384;
	fma.rn.f32 	%f1420, %f1416, %f1389, %f1417;
	fma.rn.f32 	%f1421, %f1416, %f1391, %f1409;
	fma.rn.f32 	%f1422, %f1416, %f1392, %f1418;
	ld.shared.v4.f32 	{%f1423, %f1424, %f1425, %f1426}, [%r189+12304];
	fma.rn.f32 	%f1427, %f1423, %f1388, %f1386;
	fma.rn.f32 	%f1428, %f1423, %f1389, %f1419;
	fma.rn.f32 	%f1429, %f1423, %f1390, %f1420;
	fma.rn.f32 	%f1430, %f1423, %f1391, %f1413;
	fma.rn.f32 	%f1431, %f1423, %f1392, %f1421;
	fma.rn.f32 	%f1432, %f1423, %f1393, %f1422;
	fma.rn.f32 	%f1433, %f1424, %f1388, %f1387;
	fma.rn.f32 	%f1434, %f1424, %f1389, %f1427;
	fma.rn.f32 	%f1435, %f1424, %f1390, %f1428;
	fma.rn.f32 	%f1436, %f1424, %f1391, %f1414;
	fma.rn.f32 	%f1437, %f1424, %f1392, %f1430;
	fma.rn.f32 	%f1438, %f1424, %f1393, %f1431;
	fma.rn.f32 	%f1439, %f1425, %f1389, %f1433;
	fma.rn.f32 	%f1440, %f1425, %f1390, %f1434;
	fma.rn.f32 	%f1441, %f1425, %f1392, %f1436;
	fma.rn.f32 	%f1442, %f1425, %f1393, %f1437;
	fma.rn.f32 	%f1443, %f1426, %f1390, %f1439;
	fma.rn.f32 	%f1444, %f1426, %f1393, %f1441;
	ld.shared.v4.f32 	{%f1445, %f1446, %f1447, %f1448}, [%r189+12528];
	fma.rn.f32 	%f1449, %f1445, %f1391, %f1429;
	fma.rn.f32 	%f1450, %f1445, %f1394, %f1432;
	fma.rn.f32 	%f1451, %f1446, %f1391, %f1435;
	fma.rn.f32 	%f1452, %f1446, %f1392, %f1449;
	fma.rn.f32 	%f1453, %f1446, %f1394, %f1438;
	fma.rn.f32 	%f1454, %f1446, %f1395, %f1450;
	fma.rn.f32 	%f1455, %f1447, %f1391, %f1440;
	fma.rn.f32 	%f1456, %f1447, %f1392, %f1451;
	fma.rn.f32 	%f1457, %f1447, %f1393, %f1452;
	fma.rn.f32 	%f1458, %f1447, %f1394, %f1442;
	fma.rn.f32 	%f1459, %f1447, %f1395, %f1453;
	fma.rn.f32 	%f1460, %f1447, %f1396, %f1454;
	fma.rn.f32 	%f1461, %f1448, %f1391, %f1443;
	fma.rn.f32 	%f1462, %f1448, %f1392, %f1455;
	fma.rn.f32 	%f1463, %f1448, %f1393, %f1456;
	fma.rn.f32 	%f1464, %f1448, %f1394, %f1444;
	fma.rn.f32 	%f1465, %f1448, %f1395, %f1458;
	fma.rn.f32 	%f1466, %f1448, %f1396, %f1459;
	ld.shared.v2.f32 	{%f1467, %f1468}, [%r189+12544];
	fma.rn.f32 	%f1469, %f1467, %f1392, %f1461;
	fma.rn.f32 	%f1470, %f1467, %f1393, %f1462;
	fma.rn.f32 	%f1471, %f1467, %f1395, %f1464;
	fma.rn.f32 	%f1472, %f1467, %f1396, %f1465;
	fma.rn.f32 	%f1473, %f1468, %f1393, %f1469;
	fma.rn.f32 	%f1474, %f1468, %f1396, %f1471;
	ld.shared.v2.f32 	{%f1475, %f1476}, [%r189+12760];
	fma.rn.f32 	%f1477, %f1475, %f1394, %f1457;
	fma.rn.f32 	%f1478, %f1476, %f1394, %f1463;
	fma.rn.f32 	%f1479, %f1476, %f1395, %f1477;
	ld.shared.v4.f32 	{%f1480, %f1481, %f1482, %f1483}, [%r189+12768];
	fma.rn.f32 	%f1484, %f1480, %f1394, %f1470;
	fma.rn.f32 	%f1485, %f1480, %f1395, %f1478;
	fma.rn.f32 	%f1486, %f1480, %f1396, %f1479;
	fma.rn.f32 	%f1487, %f1481, %f1394, %f1473;
	fma.rn.f32 	%f1488, %f1481, %f1395, %f1484;
	fma.rn.f32 	%f1489, %f1481, %f1396, %f1485;
	fma.rn.f32 	%f1490, %f1482, %f1395, %f1487;
	fma.rn.f32 	%f1491, %f1482, %f1396, %f1488;
	fma.rn.f32 	%f1492, %f1483, %f1396, %f1490;
	add.s32 	%r215, %r186, 4032;
	mul.wide.u32 	%rd86, %r215, 4;
	add.s64 	%rd87, %rd33, %rd86;
	ld.global.nc.f32 	%f1493, [%rd87];
	ld.global.nc.f32 	%f1494, [%rd87+128];
	add.s32 	%r216, %r186, 4096;
	mul.wide.u32 	%rd88, %r216, 4;
	add.s64 	%rd89, %rd33, %rd88;
	ld.global.nc.f32 	%f1495, [%rd89];
	add.s32 	%r217, %r186, 4128;
	mul.wide.u32 	%rd90, %r217, 4;
	add.s64 	%rd91, %rd33, %rd90;
	ld.global.nc.f32 	%f1496, [%rd91];
	add.s32 	%r218, %r186, 4160;
	mul.wide.u32 	%rd92, %r218, 4;
	add.s64 	%rd93, %rd33, %rd92;
	ld.global.nc.f32 	%f1497, [%rd93];
	add.s32 	%r219, %r186, 4192;
	mul.wide.u32 	%rd94, %r219, 4;
	add.s64 	%rd95, %rd33, %rd94;
	ld.global.nc.f32 	%f1498, [%rd95];
	add.s32 	%r220, %r186, 4224;
	mul.wide.u32 	%rd96, %r220, 4;
	add.s64 	%rd97, %rd33, %rd96;
	ld.global.nc.f32 	%f1499, [%rd97];
	add.s32 	%r221, %r186, 4256;
	mul.wide.u32 	%rd98, %r221, 4;
	add.s64 	%rd99, %rd33, %rd98;
	ld.global.nc.f32 	%f1500, [%rd99];
	add.s32 	%r222, %r186, 4288;
	mul.wide.u32 	%rd100, %r222, 4;
	add.s64 	%rd101, %rd33, %rd100;
	ld.global.nc.f32 	%f1501, [%rd101];
	ld.shared.v4.f32 	{%f1502, %f1503, %f1504, %f1505}, [%r189+12992];
	fma.rn.f32 	%f1506, %f1502, %f1493, %f1460;
	fma.rn.f32 	%f1507, %f1503, %f1493, %f1466;
	fma.rn.f32 	%f1508, %f1503, %f1494, %f1506;
	fma.rn.f32 	%f1509, %f1504, %f1493, %f1472;
	fma.rn.f32 	%f1510, %f1504, %f1494, %f1507;
	fma.rn.f32 	%f1511, %f1504, %f1495, %f1508;
	fma.rn.f32 	%f1512, %f1505, %f1493, %f1474;
	fma.rn.f32 	%f1513, %f1505, %f1494, %f1509;
	fma.rn.f32 	%f1514, %f1505, %f1495, %f1510;
	ld.shared.v2.f32 	{%f1515, %f1516}, [%r189+13008];
	fma.rn.f32 	%f1517, %f1515, %f1494, %f1512;
	fma.rn.f32 	%f1518, %f1515, %f1495, %f1513;
	fma.rn.f32 	%f1519, %f1516, %f1495, %f1517;
	ld.shared.v2.f32 	{%f1520, %f1521}, [%r189+13224];
	fma.rn.f32 	%f1522, %f1520, %f1493, %f1486;
	fma.rn.f32 	%f1523, %f1520, %f1496, %f1511;
	fma.rn.f32 	%f1524, %f1521, %f1493, %f1489;
	fma.rn.f32 	%f1525, %f1521, %f1494, %f1522;
	fma.rn.f32 	%f1526, %f1521, %f1496, %f1514;
	fma.rn.f32 	%f1527, %f1521, %f1497, %f1523;
	ld.shared.v4.f32 	{%f1528, %f1529, %f1530, %f1531}, [%r189+13232];
	fma.rn.f32 	%f1532, %f1528, %f1493, %f1491;
	fma.rn.f32 	%f1533, %f1528, %f1494, %f1524;
	fma.rn.f32 	%f1534, %f1528, %f1495, %f1525;
	fma.rn.f32 	%f1535, %f1528, %f1496, %f1518;
	fma.rn.f32 	%f1536, %f1528, %f1497, %f1526;
	fma.rn.f32 	%f1537, %f1528, %f1498, %f1527;
	fma.rn.f32 	%f1538, %f1529, %f1493, %f1492;
	fma.rn.f32 	%f1539, %f1529, %f1494, %f1532;
	fma.rn.f32 	%f1540, %f1529, %f1495, %f1533;
	fma.rn.f32 	%f1541, %f1529, %f1496, %f1519;
	fma.rn.f32 	%f1542, %f1529, %f1497, %f1535;
	fma.rn.f32 	%f1543, %f1529, %f1498, %f1536;
	fma.rn.f32 	%f1544, %f1530, %f1494, %f1538;
	fma.rn.f32 	%f1545, %f1530, %f1495, %f1539;
	fma.rn.f32 	%f1546, %f1530, %f1497, %f1541;
	fma.rn.f32 	%f1547, %f1530, %f1498, %f1542;
	fma.rn.f32 	%f1548, %f1531, %f1495, %f1544;
	fma.rn.f32 	%f1549, %f1531, %f1498, %f1546;
	ld.shared.v4.f32 	{%f1550, %f1551, %f1552, %f1553}, [%r189+13456];
	fma.rn.f32 	%f1554, %f1550, %f1496, %f1534;
	fma.rn.f32 	%f1555, %f1550, %f1499, %f1537;
	fma.rn.f32 	%f1556, %f1551, %f1496, %f1540;
	fma.rn.f32 	%f1557, %f1551, %f1497, %f1554;
	fma.rn.f32 	%f1558, %f1551, %f1499, %f1543;
	fma.rn.f32 	%f1559, %f1551, %f1500, %f1555;
	fma.rn.f32 	%f1560, %f1552, %f1496, %f1545;
	fma.rn.f32 	%f1561, %f1552, %f1497, %f1556;
	fma.rn.f32 	%f1562, %f1552, %f1498, %f1557;
	fma.rn.f32 	%f1563, %f1552, %f1499, %f1547;
	fma.rn.f32 	%f1564, %f1552, %f1500, %f1558;
	fma.rn.f32 	%f1565, %f1552, %f1501, %f1559;
	fma.rn.f32 	%f1566, %f1553, %f1496, %f1548;
	fma.rn.f32 	%f1567, %f1553, %f1497, %f1560;
	fma.rn.f32 	%f1568, %f1553, %f1498, %f1561;
	fma.rn.f32 	%f1569, %f1553, %f1499, %f1549;
	fma.rn.f32 	%f1570, %f1553, %f1500, %f1563;
	fma.rn.f32 	%f1571, %f1553, %f1501, %f1564;
	ld.shared.v2.f32 	{%f1572, %f1573}, [%r189+13472];
	fma.rn.f32 	%f1574, %f1572, %f1497, %f1566;
	fma.rn.f32 	%f1575, %f1572, %f1498, %f1567;
	fma.rn.f32 	%f1576, %f1572, %f1500, %f1569;
	fma.rn.f32 	%f1577, %f1572, %f1501, %f1570;
	fma.rn.f32 	%f1578, %f1573, %f1498, %f1574;
	fma.rn.f32 	%f1579, %f1573, %f1501, %f1576;
	ld.shared.v2.f32 	{%f1580, %f1581}, [%r189+13688];
	fma.rn.f32 	%f1582, %f1580, %f1499, %f1562;
	fma.rn.f32 	%f1583, %f1581, %f1499, %f1568;
	fma.rn.f32 	%f1584, %f1581, %f1500, %f1582;
	ld.shared.v4.f32 	{%f1585, %f1586, %f1587, %f1588}, [%r189+13696];
	fma.rn.f32 	%f1589, %f1585, %f1499, %f1575;
	fma.rn.f32 	%f1590, %f1585, %f1500, %f1583;
	fma.rn.f32 	%f1591, %f1585, %f1501, %f1584;
	fma.rn.f32 	%f1592, %f1586, %f1499, %f1578;
	fma.rn.f32 	%f1593, %f1586, %f1500, %f1589;
	fma.rn.f32 	%f1594, %f1586, %f1501, %f1590;
	fma.rn.f32 	%f1595, %f1587, %f1500, %f1592;
	fma.rn.f32 	%f1596, %f1587, %f1501, %f1593;
	fma.rn.f32 	%f1597, %f1588, %f1501, %f1595;
	add.s32 	%r223, %r186, 4320;
	mul.wide.u32 	%rd102, %r223, 4;
	add.s64 	%rd103, %rd33, %rd102;
	ld.global.nc.f32 	%f1598, [%rd103];
	ld.global.nc.f32 	%f1599, [%rd103+128];
	ld.global.nc.f32 	%f1600, [%rd103+256];
	ld.global.nc.f32 	%f1601, [%rd103+384];
	ld.global.nc.f32 	%f1602, [%rd103+512];
	ld.global.nc.f32 	%f1603, [%rd103+640];
	ld.global.nc.f32 	%f1604, [%rd103+768];
	ld.global.nc.f32 	%f1605, [%rd103+896];
	ld.global.nc.f32 	%f1606, [%rd103+1024];
	ld.shared.v4.f32 	{%f1607, %f1608, %f1609, %f1610}, [%r189+13920];
	fma.rn.f32 	%f1611, %f1607, %f1598, %f1565;
	fma.rn.f32 	%f1612, %f1608, %f1598, %f1571;
	fma.rn.f32 	%f1613, %f1608, %f1599, %f1611;
	fma.rn.f32 	%f1614, %f1609, %f1598, %f1577;
	fma.rn.f32 	%f1615, %f1609, %f1599, %f1612;
	fma.rn.f32 	%f1616, %f1609, %f1600, %f1613;
	fma.rn.f32 	%f1617, %f1610, %f1598, %f1579;
	fma.rn.f32 	%f1618, %f1610, %f1599, %f1614;
	fma.rn.f32 	%f1619, %f1610, %f1600, %f1615;
	ld.shared.v2.f32 	{%f1620, %f1621}, [%r189+13936];
	fma.rn.f32 	%f1622, %f1620, %f1599, %f1617;
	fma.rn.f32 	%f1623, %f1620, %f1600, %f1618;
	fma.rn.f32 	%f1624, %f1621, %f1600, %f1622;
	ld.shared.v2.f32 	{%f1625, %f1626}, [%r189+14152];
	fma.rn.f32 	%f1627, %f1625, %f1598, %f1591;
	fma.rn.f32 	%f1628, %f1625, %f1601, %f1616;
	fma.rn.f32 	%f1629, %f1626, %f1598, %f1594;
	fma.rn.f32 	%f1630, %f1626, %f1599, %f1627;
	fma.rn.f32 	%f1631, %f1626, %f1601, %f1619;
	fma.rn.f32 	%f1632, %f1626, %f1602, %f1628;
	ld.shared.v4.f32 	{%f1633, %f1634, %f1635, %f1636}, [%r189+14160];
	fma.rn.f32 	%f1637, %f1633, %f1598, %f1596;
	fma.rn.f32 	%f1638, %f1633, %f1599, %f1629;
	fma.rn.f32 	%f1639, %f1633, %f1600, %f1630;
	fma.rn.f32 	%f1640, %f1633, %f1601, %f1623;
	fma.rn.f32 	%f1641, %f1633, %f1602, %f1631;
	fma.rn.f32 	%f1642, %f1633, %f1603, %f1632;
	fma.rn.f32 	%f1643, %f1634, %f1598, %f1597;
	fma.rn.f32 	%f1644, %f1634, %f1599, %f1637;
	fma.rn.f32 	%f1645, %f1634, %f1600, %f1638;
	fma.rn.f32 	%f1646, %f1634, %f1601, %f1624;
	fma.rn.f32 	%f1647, %f1634, %f1602, %f1640;
	fma.rn.f32 	%f1648, %f1634, %f1603, %f1641;
	fma.rn.f32 	%f1649, %f1635, %f1599, %f1643;
	fma.rn.f32 	%f1650, %f1635, %f1600, %f1644;
	fma.rn.f32 	%f1651, %f1635, %f1602, %f1646;
	fma.rn.f32 	%f1652, %f1635, %f1603, %f1647;
	fma.rn.f32 	%f1653, %f1636, %f1600, %f1649;
	fma.rn.f32 	%f1654, %f1636, %f1603, %f1651;
	ld.shared.v4.f32 	{%f1655, %f1656, %f1657, %f1658}, [%r189+14384];
	fma.rn.f32 	%f1659, %f1655, %f1601, %f1639;
	fma.rn.f32 	%f1660, %f1655, %f1604, %f1642;
	fma.rn.f32 	%f1661, %f1656, %f1601, %f1645;
	fma.rn.f32 	%f1662, %f1656, %f1602, %f1659;
	fma.rn.f32 	%f1663, %f1656, %f1604, %f1648;
	fma.rn.f32 	%f1664, %f1656, %f1605, %f1660;
	fma.rn.f32 	%f1665, %f1657, %f1601, %f1650;
	fma.rn.f32 	%f1666, %f1657, %f1602, %f1661;
	fma.rn.f32 	%f1667, %f1657, %f1603, %f1662;
	fma.rn.f32 	%f1668, %f1657, %f1604, %f1652;
	fma.rn.f32 	%f1669, %f1657, %f1605, %f1663;
	fma.rn.f32 	%f1670, %f1657, %f1606, %f1664;
	fma.rn.f32 	%f1671, %f1658, %f1601, %f1653;
	fma.rn.f32 	%f1672, %f1658, %f1602, %f1665;
	fma.rn.f32 	%f1673, %f1658, %f1603, %f1666;
	fma.rn.f32 	%f1674, %f1658, %f1604, %f1654;
	fma.rn.f32 	%f1675, %f1658, %f1605, %f1668;
	fma.rn.f32 	%f1676, %f1658, %f1606, %f1669;
	ld.shared.v2.f32 	{%f1677, %f1678}, [%r189+14400];
	fma.rn.f32 	%f1679, %f1677, %f1602, %f1671;
	fma.rn.f32 	%f1680, %f1677, %f1603, %f1672;
	fma.rn.f32 	%f1681, %f1677, %f1605, %f1674;
	fma.rn.f32 	%f1682, %f1677, %f1606, %f1675;
	fma.rn.f32 	%f1683, %f1678, %f1603, %f1679;
	fma.rn.f32 	%f1684, %f1678, %f1606, %f1681;
	ld.shared.v2.f32 	{%f1685, %f1686}, [%r189+14616];
	fma.rn.f32 	%f1687, %f1685, %f1604, %f1667;
	fma.rn.f32 	%f1688, %f1686, %f1604, %f1673;
	fma.rn.f32 	%f1689, %f1686, %f1605, %f1687;
	ld.shared.v4.f32 	{%f1690, %f1691, %f1692, %f1693}, [%r189+14624];
	fma.rn.f32 	%f1694, %f1690, %f1604, %f1680;
	fma.rn.f32 	%f1695, %f1690, %f1605, %f1688;
	fma.rn.f32 	%f1696, %f1690, %f1606, %f1689;
	fma.rn.f32 	%f1697, %f1691, %f1604, %f1683;
	fma.rn.f32 	%f1698, %f1691, %f1605, %f1694;
	fma.rn.f32 	%f1699, %f1691, %f1606, %f1695;
	fma.rn.f32 	%f1700, %f1692, %f1605, %f1697;
	fma.rn.f32 	%f1701, %f1692, %f1606, %f1698;
	fma.rn.f32 	%f1702, %f1693, %f1606, %f1700;
	add.s32 	%r224, %r186, 4608;
	mul.wide.u32 	%rd104, %r224, 4;
	add.s64 	%rd105, %rd33, %rd104;
	ld.global.nc.f32 	%f1703, [%rd105];
	ld.global.nc.f32 	%f1704, [%rd105+128];
	ld.global.nc.f32 	%f1705, [%rd105+256];
	ld.global.nc.f32 	%f1706, [%rd105+384];
	ld.global.nc.f32 	%f1707, [%rd105+512];
	ld.global.nc.f32 	%f1708, [%rd105+640];
	ld.global.nc.f32 	%f1709, [%rd105+768];
	ld.global.nc.f32 	%f1710, [%rd105+896];
	ld.global.nc.f32 	%f1711, [%rd105+1024];
	ld.shared.v4.f32 	{%f1712, %f1713, %f1714, %f1715}, [%r189+14848];
	fma.rn.f32 	%f1716, %f1712, %f1703, %f1670;
	fma.rn.f32 	%f1717, %f1713, %f1703, %f1676;
	fma.rn.f32 	%f1718, %f1713, %f1704, %f1716;
	fma.rn.f32 	%f1719, %f1714, %f1703, %f1682;
	fma.rn.f32 	%f1720, %f1714, %f1704, %f1717;
	fma.rn.f32 	%f1721, %f1714, %f1705, %f1718;
	fma.rn.f32 	%f1722, %f1715, %f1703, %f1684;
	fma.rn.f32 	%f1723, %f1715, %f1704, %f1719;
	fma.rn.f32 	%f1724, %f1715, %f1705, %f1720;
	ld.shared.v2.f32 	{%f1725, %f1726}, [%r189+14864];
	fma.rn.f32 	%f1727, %f1725, %f1704, %f1722;
	fma.rn.f32 	%f1728, %f1725, %f1705, %f1723;
	fma.rn.f32 	%f1729, %f1726, %f1705, %f1727;
	ld.shared.v2.f32 	{%f1730, %f1731}, [%r189+15080];
	fma.rn.f32 	%f1732, %f1730, %f1703, %f1696;
	fma.rn.f32 	%f1733, %f1730, %f1706, %f1721;
	fma.rn.f32 	%f1734, %f1731, %f1703, %f1699;
	fma.rn.f32 	%f1735, %f1731, %f1704, %f1732;
	fma.rn.f32 	%f1736, %f1731, %f1706, %f1724;
	fma.rn.f32 	%f1737, %f1731, %f1707, %f1733;
	ld.shared.v4.f32 	{%f1738, %f1739, %f1740, %f1741}, [%r189+15088];
	fma.rn.f32 	%f1742, %f1738, %f1703, %f1701;
	fma.rn.f32 	%f1743, %f1738, %f1704, %f1734;
	fma.rn.f32 	%f1744, %f1738, %f1705, %f1735;
	fma.rn.f32 	%f1745, %f1738, %f1706, %f1728;
	fma.rn.f32 	%f1746, %f1738, %f1707, %f1736;
	fma.rn.f32 	%f1747, %f1738, %f1708, %f1737;
	fma.rn.f32 	%f1748, %f1739, %f1703, %f1702;
	fma.rn.f32 	%f1749, %f1739, %f1704, %f1742;
	fma.rn.f32 	%f1750, %f1739, %f1705, %f1743;
	fma.rn.f32 	%f1751, %f1739, %f1706, %f1729;
	fma.rn.f32 	%f1752, %f1739, %f1707, %f1745;
	fma.rn.f32 	%f1753, %f1739, %f1708, %f1746;
	fma.rn.f32 	%f1754, %f1740, %f1704, %f1748;
	fma.rn.f32 	%f1755, %f1740, %f1705, %f1749;
	fma.rn.f32 	%f1756, %f1740, %f1707, %f1751;
	fma.rn.f32 	%f1757, %f1740, %f1708, %f1752;
	fma.rn.f32 	%f1758, %f1741, %f1705, %f1754;
	fma.rn.f32 	%f1759, %f1741, %f1708, %f1756;
	ld.shared.v4.f32 	{%f1760, %f1761, %f1762, %f1763}, [%r189+15312];
	fma.rn.f32 	%f1764, %f1760, %f1706, %f1744;
	fma.rn.f32 	%f1765, %f1760, %f1709, %f1747;
	fma.rn.f32 	%f1766, %f1761, %f1706, %f1750;
	fma.rn.f32 	%f1767, %f1761, %f1707, %f1764;
	fma.rn.f32 	%f1768, %f1761, %f1709, %f1753;
	fma.rn.f32 	%f1769, %f1761, %f1710, %f1765;
	fma.rn.f32 	%f1770, %f1762, %f1706, %f1755;
	fma.rn.f32 	%f1771, %f1762, %f1707, %f1766;
	fma.rn.f32 	%f1772, %f1762, %f1708, %f1767;
	fma.rn.f32 	%f1773, %f1762, %f1709, %f1757;
	fma.rn.f32 	%f1774, %f1762, %f1710, %f1768;
	fma.rn.f32 	%f1775, %f1762, %f1711, %f1769;
	fma.rn.f32 	%f1776, %f1763, %f1706, %f1758;
	fma.rn.f32 	%f1777, %f1763, %f1707, %f1770;
	fma.rn.f32 	%f1778, %f1763, %f1708, %f1771;
	fma.rn.f32 	%f1779, %f1763, %f1709, %f1759;
	fma.rn.f32 	%f1780, %f1763, %f1710, %f1773;
	fma.rn.f32 	%f1781, %f1763, %f1711, %f1774;
	ld.shared.v2.f32 	{%f1782, %f1783}, [%r189+15328];
	fma.rn.f32 	%f1784, %f1782, %f1707, %f1776;
	fma.rn.f32 	%f1785, %f1782, %f1708, %f1777;
	fma.rn.f32 	%f1786, %f1782, %f1710, %f1779;
	fma.rn.f32 	%f1787, %f1782, %f1711, %f1780;
	fma.rn.f32 	%f1788, %f1783, %f1708, %f1784;
	fma.rn.f32 	%f1789, %f1783, %f1711, %f1786;
	ld.shared.v2.f32 	{%f1790, %f1791}, [%r189+15544];
	fma.rn.f32 	%f1792, %f1790, %f1709, %f1772;
	fma.rn.f32 	%f1793, %f1791, %f1709, %f1778;
	fma.rn.f32 	%f1794, %f1791, %f1710, %f1792;
	ld.shared.v4.f32 	{%f1795, %f1796, %f1797, %f1798}, [%r189+15552];
	fma.rn.f32 	%f1799, %f1795, %f1709, %f1785;
	fma.rn.f32 	%f1800, %f1795, %f1710, %f1793;
	fma.rn.f32 	%f1801, %f1795, %f1711, %f1794;
	fma.rn.f32 	%f1802, %f1796, %f1709, %f1788;
	fma.rn.f32 	%f1803, %f1796, %f1710, %f1799;
	fma.rn.f32 	%f1804, %f1796, %f1711, %f1800;
	fma.rn.f32 	%f1805, %f1797, %f1710, %f1802;
	fma.rn.f32 	%f1806, %f1797, %f1711, %f1803;
	fma.rn.f32 	%f1807, %f1798, %f1711, %f1805;
	add.s32 	%r225, %r186, 4896;
	mul.wide.u32 	%rd106, %r225, 4;
	add.s64 	%rd107, %rd33, %rd106;
	ld.global.nc.f32 	%f1808, [%rd107];
	ld.global.nc.f32 	%f1809, [%rd107+128];
	ld.global.nc.f32 	%f1810, [%rd107+256];
	ld.global.nc.f32 	%f1811, [%rd107+384];
	ld.global.nc.f32 	%f1812, [%rd107+512];
	ld.global.nc.f32 	%f1813, [%rd107+640];
	ld.global.nc.f32 	%f1814, [%rd107+768];
	add.s32 	%r226, %r186, 5120;
	mul.wide.u32 	%rd108, %r226, 4;
	add.s64 	%rd109, %rd33, %rd108;
	ld.global.nc.f32 	%f1815, [%rd109];
	add.s32 	%r227, %r186, 5152;
	mul.wide.u32 	%rd110, %r227, 4;
	add.s64 	%rd111, %rd33, %rd110;
	ld.global.nc.f32 	%f1816, [%rd111];
	ld.shared.v4.f32 	{%f1817, %f1818, %f1819, %f1820}, [%r189+15776];
	fma.rn.f32 	%f1821, %f1817, %f1808, %f1775;
	fma.rn.f32 	%f1822, %f1818, %f1808, %f1781;
	fma.rn.f32 	%f1823, %f1818, %f1809, %f1821;
	fma.rn.f32 	%f1824, %f1819, %f1808, %f1787;
	fma.rn.f32 	%f1825, %f1819, %f1809, %f1822;
	fma.rn.f32 	%f1826, %f1819, %f1810, %f1823;
	fma.rn.f32 	%f1827, %f1820, %f1808, %f1789;
	fma.rn.f32 	%f1828, %f1820, %f1809, %f1824;
	fma.rn.f32 	%f1829, %f1820, %f1810, %f1825;
	ld.shared.v2.f32 	{%f1830, %f1831}, [%r189+15792];
	fma.rn.f32 	%f1832, %f1830, %f1809, %f1827;
	fma.rn.f32 	%f1833, %f1830, %f1810, %f1828;
	fma.rn.f32 	%f1834, %f1831, %f1810, %f1832;
	ld.shared.v2.f32 	{%f1835, %f1836}, [%r189+16008];
	fma.rn.f32 	%f1837, %f1835, %f1808, %f1801;
	fma.rn.f32 	%f1838, %f1835, %f1811, %f1826;
	fma.rn.f32 	%f1839, %f1836, %f1808, %f1804;
	fma.rn.f32 	%f1840, %f1836, %f1809, %f1837;
	fma.rn.f32 	%f1841, %f1836, %f1811, %f1829;
	fma.rn.f32 	%f1842, %f1836, %f1812, %f1838;
	ld.shared.v4.f32 	{%f1843, %f1844, %f1845, %f1846}, [%r189+16016];
	fma.rn.f32 	%f1847, %f1843, %f1808, %f1806;
	fma.rn.f32 	%f1848, %f1843, %f1809, %f1839;
	fma.rn.f32 	%f1849, %f1843, %f1810, %f1840;
	fma.rn.f32 	%f1850, %f1843, %f1811, %f1833;
	fma.rn.f32 	%f1851, %f1843, %f1812, %f1841;
	fma.rn.f32 	%f1852, %f1843, %f1813, %f1842;
	fma.rn.f32 	%f1853, %f1844, %f1808, %f1807;
	fma.rn.f32 	%f1854, %f1844, %f1809, %f1847;
	fma.rn.f32 	%f1855, %f1844, %f1810, %f1848;
	fma.rn.f32 	%f1856, %f1844, %f1811, %f1834;
	fma.rn.f32 	%f1857, %f1844, %f1812, %f1850;
	fma.rn.f32 	%f1858, %f1844, %f1813, %f1851;
	fma.rn.f32 	%f1859, %f1845, %f1809, %f1853;
	fma.rn.f32 	%f1860, %f1845, %f1810, %f1854;
	fma.rn.f32 	%f1861, %f1845, %f1812, %f1856;
	fma.rn.f32 	%f1862, %f1845, %f1813, %f1857;
	fma.rn.f32 	%f1863, %f1846, %f1810, %f1859;
	fma.rn.f32 	%f1864, %f1846, %f1813, %f1861;
	ld.shared.v4.f32 	{%f1865, %f1866, %f1867, %f1868}, [%r189+16240];
	fma.rn.f32 	%f1869, %f1865, %f1811, %f1849;
	fma.rn.f32 	%f1870, %f1865, %f1814, %f1852;
	fma.rn.f32 	%f1871, %f1866, %f1811, %f1855;
	fma.rn.f32 	%f1872, %f1866, %f1812, %f1869;
	fma.rn.f32 	%f1873, %f1866, %f1814, %f1858;
	fma.rn.f32 	%f1874, %f1866, %f1815, %f1870;
	fma.rn.f32 	%f1875, %f1867, %f1811, %f1860;
	fma.rn.f32 	%f1876, %f1867, %f1812, %f1871;
	fma.rn.f32 	%f1877, %f1867, %f1813, %f1872;
	fma.rn.f32 	%f1878, %f1867, %f1814, %f1862;
	fma.rn.f32 	%f1879, %f1867, %f1815, %f1873;
	fma.rn.f32 	%f1880, %f1867, %f1816, %f1874;
	fma.rn.f32 	%f1881, %f1868, %f1811, %f1863;
	fma.rn.f32 	%f1882, %f1868, %f1812, %f1875;
	fma.rn.f32 	%f1883, %f1868, %f1813, %f1876;
	fma.rn.f32 	%f1884, %f1868, %f1814, %f1864;
	fma.rn.f32 	%f1885, %f1868, %f1815, %f1878;
	fma.rn.f32 	%f1886, %f1868, %f1816, %f1879;
	ld.shared.v2.f32 	{%f1887, %f1888}, [%r189+16256];
	fma.rn.f32 	%f1889, %f1887, %f1812, %f1881;
	fma.rn.f32 	%f1890, %f1887, %f1813, %f1882;
	fma.rn.f32 	%f1891, %f1887, %f1815, %f1884;
	fma.rn.f32 	%f1892, %f1887, %f1816, %f1885;
	fma.rn.f32 	%f1893, %f1888, %f1813, %f1889;
	fma.rn.f32 	%f1894, %f1888, %f1816, %f1891;
	ld.shared.v2.f32 	{%f1895, %f1896}, [%r189+16472];
	fma.rn.f32 	%f1897, %f1895, %f1814, %f1877;
	fma.rn.f32 	%f1898, %f1896, %f1814, %f1883;
	fma.rn.f32 	%f1899, %f1896, %f1815, %f1897;
	ld.shared.v4.f32 	{%f1900, %f1901, %f1902, %f1903}, [%r189+16480];
	fma.rn.f32 	%f1904, %f1900, %f1814, %f1890;
	fma.rn.f32 	%f1905, %f1900, %f1815, %f1898;
	fma.rn.f32 	%f1906, %f1900, %f1816, %f1899;
	fma.rn.f32 	%f1907, %f1901, %f1814, %f1893;
	fma.rn.f32 	%f1908, %f1901, %f1815, %f1904;
	fma.rn.f32 	%f1909, %f1901, %f1816, %f1905;
	fma.rn.f32 	%f1910, %f1902, %f1815, %f1907;
	fma.rn.f32 	%f1911, %f1902, %f1816, %f1908;
	fma.rn.f32 	%f1912, %f1903, %f1816, %f1910;
	add.s32 	%r228, %r186, 5184;
	mul.wide.u32 	%rd112, %r228, 4;
	add.s64 	%rd113, %rd33, %rd112;
	ld.global.nc.f32 	%f1913, [%rd113];
	ld.global.nc.f32 	%f1914, [%rd113+128];
	ld.global.nc.f32 	%f1915, [%rd113+256];
	ld.global.nc.f32 	%f1916, [%rd113+384];
	ld.global.nc.f32 	%f1917, [%rd113+512];
	ld.global.nc.f32 	%f1918, [%rd113+640];
	ld.global.nc.f32 	%f1919, [%rd113+768];
	ld.global.nc.f32 	%f1920, [%rd113+896];
	ld.global.nc.f32 	%f1921, [%rd113+1024];
	ld.shared.v4.f32 	{%f1922, %f1923, %f1924, %f1925}, [%r189+16704];
	fma.rn.f32 	%f1926, %f1922, %f1913, %f1880;
	fma.rn.f32 	%f1927, %f1923, %f1913, %f1886;
	fma.rn.f32 	%f1928, %f1923, %f1914, %f1926;
	fma.rn.f32 	%f1929, %f1924, %f1913, %f1892;
	fma.rn.f32 	%f1930, %f1924, %f1914, %f1927;
	fma.rn.f32 	%f1931, %f1924, %f1915, %f1928;
	fma.rn.f32 	%f1932, %f1925, %f1913, %f1894;
	fma.rn.f32 	%f1933, %f1925, %f1914, %f1929;
	fma.rn.f32 	%f1934, %f1925, %f1915, %f1930;
	ld.shared.v2.f32 	{%f1935, %f1936}, [%r189+16720];
	fma.rn.f32 	%f1937, %f1935, %f1914, %f1932;
	fma.rn.f32 	%f1938, %f1935, %f1915, %f1933;
	fma.rn.f32 	%f1939, %f1936, %f1915, %f1937;
	ld.shared.v2.f32 	{%f1940, %f1941}, [%r189+16936];
	fma.rn.f32 	%f1942, %f1940, %f1913, %f1906;
	fma.rn.f32 	%f1943, %f1940, %f1916, %f1931;
	fma.rn.f32 	%f1944, %f1941, %f1913, %f1909;
	fma.rn.f32 	%f1945, %f1941, %f1914, %f1942;
	fma.rn.f32 	%f1946, %f1941, %f1916, %f1934;
	fma.rn.f32 	%f1947, %f1941, %f1917, %f1943;
	ld.shared.v4.f32 	{%f1948, %f1949, %f1950, %f1951}, [%r189+16944];
	fma.rn.f32 	%f1952, %f1948, %f1913, %f1911;
	fma.rn.f32 	%f1953, %f1948, %f1914, %f1944;
	fma.rn.f32 	%f1954, %f1948, %f1915, %f1945;
	fma.rn.f32 	%f1955, %f1948, %f1916, %f1938;
	fma.rn.f32 	%f1956, %f1948, %f1917, %f1946;
	fma.rn.f32 	%f1957, %f1948, %f1918, %f1947;
	fma.rn.f32 	%f1958, %f1949, %f1913, %f1912;
	fma.rn.f32 	%f1959, %f1949, %f1914, %f1952;
	fma.rn.f32 	%f1960, %f1949, %f1915, %f1953;
	fma.rn.f32 	%f1961, %f1949, %f1916, %f1939;
	fma.rn.f32 	%f1962, %f1949, %f1917, %f1955;
	fma.rn.f32 	%f1963, %f1949, %f1918, %f1956;
	fma.rn.f32 	%f1964, %f1950, %f1914, %f1958;
	fma.rn.f32 	%f1965, %f1950, %f1915, %f1959;
	fma.rn.f32 	%f1966, %f1950, %f1917, %f1961;
	fma.rn.f32 	%f1967, %f1950, %f1918, %f1962;
	fma.rn.f32 	%f1968, %f1951, %f1915, %f1964;
	fma.rn.f32 	%f1969, %f1951, %f1918, %f1966;
	ld.shared.v4.f32 	{%f1970, %f1971, %f1972, %f1973}, [%r189+17168];
	fma.rn.f32 	%f1974, %f1970, %f1916, %f1954;
	fma.rn.f32 	%f1975, %f1970, %f1919, %f1957;
	fma.rn.f32 	%f1976, %f1971, %f1916, %f1960;
	fma.rn.f32 	%f1977, %f1971, %f1917, %f1974;
	fma.rn.f32 	%f1978, %f1971, %f1919, %f1963;
	fma.rn.f32 	%f1979, %f1971, %f1920, %f1975;
	fma.rn.f32 	%f1980, %f1972, %f1916, %f1965;
	fma.rn.f32 	%f1981, %f1972, %f1917, %f1976;
	fma.rn.f32 	%f1982, %f1972, %f1918, %f1977;
	fma.rn.f32 	%f1983, %f1972, %f1919, %f1967;
	fma.rn.f32 	%f1984, %f1972, %f1920, %f1978;
	fma.rn.f32 	%f1985, %f1972, %f1921, %f1979;
	fma.rn.f32 	%f1986, %f1973, %f1916, %f1968;
	fma.rn.f32 	%f1987, %f1973, %f1917, %f1980;
	fma.rn.f32 	%f1988, %f1973, %f1918, %f1981;
	fma.rn.f32 	%f1989, %f1973, %f1919, %f1969;
	fma.rn.f32 	%f1990, %f1973, %f1920, %f1983;
	fma.rn.f32 	%f1991, %f1973, %f1921, %f1984;
	ld.shared.v2.f32 	{%f1992, %f1993}, [%r189+17184];
	fma.rn.f32 	%f1994, %f1992, %f1917, %f1986;
	fma.rn.f32 	%f1995, %f1992, %f1918, %f1987;
	fma.rn.f32 	%f1996, %f1992, %f1920, %f1989;
	fma.rn.f32 	%f1997, %f1992, %f1921, %f1990;
	fma.rn.f32 	%f1998, %f1993, %f1918, %f1994;
	fma.rn.f32 	%f1999, %f1993, %f1921, %f1996;
	ld.shared.v2.f32 	{%f2000, %f2001}, [%r189+17400];
	fma.rn.f32 	%f2002, %f2000, %f1919, %f1982;
	fma.rn.f32 	%f2003, %f2001, %f1919, %f1988;
	fma.rn.f32 	%f2004, %f2001, %f1920, %f2002;
	ld.shared.v4.f32 	{%f2005, %f2006, %f2007, %f2008}, [%r189+17408];
	fma.rn.f32 	%f2009, %f2005, %f1919, %f1995;
	fma.rn.f32 	%f2010, %f2005, %f1920, %f2003;
	fma.rn.f32 	%f2011, %f2005, %f1921, %f2004;
	fma.rn.f32 	%f2012, %f2006, %f1919, %f1998;
	fma.rn.f32 	%f2013, %f2006, %f1920, %f2009;
	fma.rn.f32 	%f2014, %f2006, %f1921, %f2010;
	fma.rn.f32 	%f2015, %f2007, %f1920, %f2012;
	fma.rn.f32 	%f2016, %f2007, %f1921, %f2013;
	fma.rn.f32 	%f2017, %f2008, %f1921, %f2015;
	add.s32 	%r229, %r186, 5472;
	mul.wide.u32 	%rd114, %r229, 4;
	add.s64 	%rd115, %rd33, %rd114;
	ld.global.nc.f32 	%f2018, [%rd115];
	ld.global.nc.f32 	%f2019, [%rd115+128];
	ld.global.nc.f32 	%f2020, [%rd115+256];
	ld.global.nc.f32 	%f2021, [%rd115+384];
	ld.global.nc.f32 	%f2022, [%rd115+512];
	ld.global.nc.f32 	%f2023, [%rd115+640];
	ld.global.nc.f32 	%f2024, [%rd115+768];
	ld.global.nc.f32 	%f2025, [%rd115+896];
	ld.global.nc.f32 	%f2026, [%rd115+1024];
	ld.shared.v4.f32 	{%f2027, %f2028, %f2029, %f2030}, [%r189+17632];
	fma.rn.f32 	%f2031, %f2027, %f2018, %f1985;
	fma.rn.f32 	%f2032, %f2028, %f2018, %f1991;
	fma.rn.f32 	%f2033, %f2028, %f2019, %f2031;
	fma.rn.f32 	%f2034, %f2029, %f2018, %f1997;
	fma.rn.f32 	%f2035, %f2029, %f2019, %f2032;
	fma.rn.f32 	%f2036, %f2029, %f2020, %f2033;
	fma.rn.f32 	%f2037, %f2030, %f2018, %f1999;
	fma.rn.f32 	%f2038, %f2030, %f2019, %f2034;
	fma.rn.f32 	%f2039, %f2030, %f2020, %f2035;
	ld.shared.v2.f32 	{%f2040, %f2041}, [%r189+17648];
	fma.rn.f32 	%f2042, %f2040, %f2019, %f2037;
	fma.rn.f32 	%f2043, %f2040, %f2020, %f2038;
	fma.rn.f32 	%f2044, %f2041, %f2020, %f2042;
	ld.shared.v2.f32 	{%f2045, %f2046}, [%r189+17864];
	fma.rn.f32 	%f2047, %f2045, %f2018, %f2011;
	fma.rn.f32 	%f2048, %f2045, %f2021, %f2036;
	fma.rn.f32 	%f2049, %f2046, %f2018, %f2014;
	fma.rn.f32 	%f2050, %f2046, %f2019, %f2047;
	fma.rn.f32 	%f2051, %f2046, %f2021, %f2039;
	fma.rn.f32 	%f2052, %f2046, %f2022, %f2048;
	ld.shared.v4.f32 	{%f2053, %f2054, %f2055, %f2056}, [%r189+17872];
	fma.rn.f32 	%f2057, %f2053, %f2018, %f2016;
	fma.rn.f32 	%f2058, %f2053, %f2019, %f2049;
	fma.rn.f32 	%f2059, %f2053, %f2020, %f2050;
	fma.rn.f32 	%f2060, %f2053, %f2021, %f2043;
	fma.rn.f32 	%f2061, %f2053, %f2022, %f2051;
	fma.rn.f32 	%f2062, %f2053, %f2023, %f2052;
	fma.rn.f32 	%f2063, %f2054, %f2018, %f2017;
	fma.rn.f32 	%f2064, %f2054, %f2019, %f2057;
	fma.rn.f32 	%f2065, %f2054, %f2020, %f2058;
	fma.rn.f32 	%f2066, %f2054, %f2021, %f2044;
	fma.rn.f32 	%f2067, %f2054, %f2022, %f2060;
	fma.rn.f32 	%f2068, %f2054, %f2023, %f2061;
	fma.rn.f32 	%f2069, %f2055, %f2019, %f2063;
	fma.rn.f32 	%f2070, %f2055, %f2020, %f2064;
	fma.rn.f32 	%f2071, %f2055, %f2022, %f2066;
	fma.rn.f32 	%f2072, %f2055, %f2023, %f2067;
	fma.rn.f32 	%f2073, %f2056, %f2020, %f2069;
	fma.rn.f32 	%f2074, %f2056, %f2023, %f2071;
	ld.shared.v4.f32 	{%f2075, %f2076, %f2077, %f2078}, [%r189+18096];
	fma.rn.f32 	%f2079, %f2075, %f2021, %f2059;
	fma.rn.f32 	%f2080, %f2075, %f2024, %f2062;
	fma.rn.f32 	%f2081, %f2076, %f2021, %f2065;
	fma.rn.f32 	%f2082, %f2076, %f2022, %f2079;
	fma.rn.f32 	%f2083, %f2076, %f2024, %f2068;
	fma.rn.f32 	%f2084, %f2076, %f2025, %f2080;
	fma.rn.f32 	%f2085, %f2077, %f2021, %f2070;
	fma.rn.f32 	%f2086, %f2077, %f2022, %f2081;
	fma.rn.f32 	%f2087, %f2077, %f2023, %f2082;
	fma.rn.f32 	%f2088, %f2077, %f2024, %f2072;
	fma.rn.f32 	%f2089, %f2077, %f2025, %f2083;
	fma.rn.f32 	%f2090, %f2077, %f2026, %f2084;
	fma.rn.f32 	%f2091, %f2078, %f2021, %f2073;
	fma.rn.f32 	%f2092, %f2078, %f2022, %f2085;
	fma.rn.f32 	%f2093, %f2078, %f2023, %f2086;
	fma.rn.f32 	%f2094, %f2078, %f2024, %f2074;
	fma.rn.f32 	%f2095, %f2078, %f2025, %f2088;
	fma.rn.f32 	%f2096, %f2078, %f2026, %f2089;
	ld.shared.v2.f32 	{%f2097, %f2098}, [%r189+18112];
	fma.rn.f32 	%f2099, %f2097, %f2022, %f2091;
	fma.rn.f32 	%f2100, %f2097, %f2023, %f2092;
	fma.rn.f32 	%f2101, %f2097, %f2025, %f2094;
	fma.rn.f32 	%f2102, %f2097, %f2026, %f2095;
	fma.rn.f32 	%f2103, %f2098, %f2023, %f2099;
	fma.rn.f32 	%f2104, %f2098, %f2026, %f2101;
	ld.shared.v2.f32 	{%f2105, %f2106}, [%r189+18328];
	fma.rn.f32 	%f2107, %f2105, %f2024, %f2087;
	fma.rn.f32 	%f2108, %f2106, %f2024, %f2093;
	fma.rn.f32 	%f2109, %f2106, %f2025, %f2107;
	ld.shared.v4.f32 	{%f2110, %f2111, %f2112, %f2113}, [%r189+18336];
	fma.rn.f32 	%f2114, %f2110, %f2024, %f2100;
	fma.rn.f32 	%f2115, %f2110, %f2025, %f2108;
	fma.rn.f32 	%f2116, %f2110, %f2026, %f2109;
	fma.rn.f32 	%f2117, %f2111, %f2024, %f2103;
	fma.rn.f32 	%f2118, %f2111, %f2025, %f2114;
	fma.rn.f32 	%f2119, %f2111, %f2026, %f2115;
	fma.rn.f32 	%f2120, %f2112, %f2025, %f2117;
	fma.rn.f32 	%f2121, %f2112, %f2026, %f2118;
	fma.rn.f32 	%f2122, %f2113, %f2026, %f2120;
	add.s32 	%r230, %r186, 5760;
	mul.wide.u32 	%rd116, %r230, 4;
	add.s64 	%rd117, %rd33, %rd116;
	ld.global.nc.f32 	%f2123, [%rd117];
	ld.global.nc.f32 	%f2124, [%rd117+128];
	ld.global.nc.f32 	%f2125, [%rd117+256];
	ld.global.nc.f32 	%f2126, [%rd117+384];
	ld.global.nc.f32 	%f2127, [%rd117+512];
	ld.global.nc.f32 	%f2128, [%rd117+640];
	ld.global.nc.f32 	%f2129, [%rd117+768];
	ld.global.nc.f32 	%f2130, [%rd117+896];
	ld.global.nc.f32 	%f2131, [%rd117+1024];
	ld.shared.v4.f32 	{%f2132, %f2133, %f2134, %f2135}, [%r189+18560];
	fma.rn.f32 	%f2136, %f2132, %f2123, %f2090;
	fma.rn.f32 	%f2137, %f2133, %f2123, %f2096;
	fma.rn.f32 	%f2138, %f2133, %f2124, %f2136;
	fma.rn.f32 	%f2139, %f2134, %f2123, %f2102;
	fma.rn.f32 	%f2140, %f2134, %f2124, %f2137;
	fma.rn.f32 	%f2141, %f2134, %f2125, %f2138;
	fma.rn.f32 	%f2142, %f2135, %f2123, %f2104;
	fma.rn.f32 	%f2143, %f2135, %f2124, %f2139;
	fma.rn.f32 	%f2144, %f2135, %f2125, %f2140;
	ld.shared.v2.f32 	{%f2145, %f2146}, [%r189+18576];
	fma.rn.f32 	%f2147, %f2145, %f2124, %f2142;
	fma.rn.f32 	%f2148, %f2145, %f2125, %f2143;
	fma.rn.f32 	%f2149, %f2146, %f2125, %f2147;
	ld.shared.v2.f32 	{%f2150, %f2151}, [%r189+18792];
	fma.rn.f32 	%f2152, %f2150, %f2123, %f2116;
	fma.rn.f32 	%f2153, %f2150, %f2126, %f2141;
	fma.rn.f32 	%f2154, %f2151, %f2123, %f2119;
	fma.rn.f32 	%f2155, %f2151, %f2124, %f2152;
	fma.rn.f32 	%f2156, %f2151, %f2126, %f2144;
	fma.rn.f32 	%f2157, %f2151, %f2127, %f2153;
	ld.shared.v4.f32 	{%f2158, %f2159, %f2160, %f2161}, [%r189+18800];
	fma.rn.f32 	%f2162, %f2158, %f2123, %f2121;
	fma.rn.f32 	%f2163, %f2158, %f2124, %f2154;
	fma.rn.f32 	%f2164, %f2158, %f2125, %f2155;
	fma.rn.f32 	%f2165, %f2158, %f2126, %f2148;
	fma.rn.f32 	%f2166, %f2158, %f2127, %f2156;
	fma.rn.f32 	%f2167, %f2158, %f2128, %f2157;
	fma.rn.f32 	%f2168, %f2159, %f2123, %f2122;
	fma.rn.f32 	%f2169, %f2159, %f2124, %f2162;
	fma.rn.f32 	%f2170, %f2159, %f2125, %f2163;
	fma.rn.f32 	%f2171, %f2159, %f2126, %f2149;
	fma.rn.f32 	%f2172, %f2159, %f2127, %f2165;
	fma.rn.f32 	%f2173, %f2159, %f2128, %f2166;
	fma.rn.f32 	%f2174, %f2160, %f2124, %f2168;
	fma.rn.f32 	%f2175, %f2160, %f2125, %f2169;
	fma.rn.f32 	%f2176, %f2160, %f2127, %f2171;
	fma.rn.f32 	%f2177, %f2160, %f2128, %f2172;
	fma.rn.f32 	%f2178, %f2161, %f2125, %f2174;
	fma.rn.f32 	%f2179, %f2161, %f2128, %f2176;
	ld.shared.v4.f32 	{%f2180, %f2181, %f2182, %f2183}, [%r189+19024];
	fma.rn.f32 	%f2184, %f2180, %f2126, %f2164;
	fma.rn.f32 	%f2185, %f2180, %f2129, %f2167;
	fma.rn.f32 	%f2186, %f2181, %f2126, %f2170;
	fma.rn.f32 	%f2187, %f2181, %f2127, %f2184;
	fma.rn.f32 	%f2188, %f2181, %f2129, %f2173;
	fma.rn.f32 	%f2189, %f2181, %f2130, %f2185;
	fma.rn.f32 	%f2190, %f2182, %f2126, %f2175;
	fma.rn.f32 	%f2191, %f2182, %f2127, %f2186;
	fma.rn.f32 	%f2192, %f2182, %f2128, %f2187;
	fma.rn.f32 	%f2193, %f2182, %f2129, %f2177;
	fma.rn.f32 	%f2194, %f2182, %f2130, %f2188;
	fma.rn.f32 	%f2195, %f2182, %f2131, %f2189;
	fma.rn.f32 	%f2196, %f2183, %f2126, %f2178;
	fma.rn.f32 	%f2197, %f2183, %f2127, %f2190;
	fma.rn.f32 	%f2198, %f2183, %f2128, %f2191;
	fma.rn.f32 	%f2199, %f2183, %f2129, %f2179;
	fma.rn.f32 	%f2200, %f2183, %f2130, %f2193;
	fma.rn.f32 	%f2201, %f2183, %f2131, %f2194;
	ld.shared.v2.f32 	{%f2202, %f2203}, [%r189+19040];
	fma.rn.f32 	%f2204, %f2202, %f2127, %f2196;
	fma.rn.f32 	%f2205, %f2202, %f2128, %f2197;
	fma.rn.f32 	%f2206, %f2202, %f2130, %f2199;
	fma.rn.f32 	%f2207, %f2202, %f2131, %f2200;
	fma.rn.f32 	%f2208, %f2203, %f2128, %f2204;
	fma.rn.f32 	%f2209, %f2203, %f2131, %f2206;
	ld.shared.v2.f32 	{%f2210, %f2211}, [%r189+19256];
	fma.rn.f32 	%f2212, %f2210, %f2129, %f2192;
	fma.rn.f32 	%f2213, %f2211, %f2129, %f2198;
	fma.rn.f32 	%f2214, %f2211, %f2130, %f2212;
	ld.shared.v4.f32 	{%f2215, %f2216, %f2217, %f2218}, [%r189+19264];
	fma.rn.f32 	%f2219, %f2215, %f2129, %f2205;
	fma.rn.f32 	%f2220, %f2215, %f2130, %f2213;
	fma.rn.f32 	%f2221, %f2215, %f2131, %f2214;
	fma.rn.f32 	%f2222, %f2216, %f2129, %f2208;
	fma.rn.f32 	%f2223, %f2216, %f2130, %f2219;
	fma.rn.f32 	%f2224, %f2216, %f2131, %f2220;
	fma.rn.f32 	%f2225, %f2217, %f2130, %f2222;
	fma.rn.f32 	%f2226, %f2217, %f2131, %f2223;
	fma.rn.f32 	%f2227, %f2218, %f2131, %f2225;
	add.s32 	%r231, %r186, 6048;
	mul.wide.u32 	%rd118, %r231, 4;
	add.s64 	%rd119, %rd33, %rd118;
	ld.global.nc.f32 	%f2228, [%rd119];
	ld.global.nc.f32 	%f2229, [%rd119+128];
	ld.global.nc.f32 	%f2230, [%rd119+256];
	add.s32 	%r232, %r186, 6144;
	mul.wide.u32 	%rd120, %r232, 4;
	add.s64 	%rd121, %rd33, %rd120;
	ld.global.nc.f32 	%f2231, [%rd121];
	add.s32 	%r233, %r186, 6176;
	mul.wide.u32 	%rd122, %r233, 4;
	add.s64 	%rd123, %rd33, %rd122;
	ld.global.nc.f32 	%f2232, [%rd123];
	add.s32 	%r234, %r186, 6208;
	mul.wide.u32 	%rd124, %r234, 4;
	add.s64 	%rd125, %rd33, %rd124;
	ld.global.nc.f32 	%f2233, [%rd125];
	add.s32 	%r235, %r186, 6240;
	mul.wide.u32 	%rd126, %r235, 4;
	add.s64 	%rd127, %rd33, %rd126;
	ld.global.nc.f32 	%f2234, [%rd127];
	add.s32 	%r236, %r186, 6272;
	mul.wide.u32 	%rd128, %r236, 4;
	add.s64 	%rd129, %rd33, %rd128;
	ld.global.nc.f32 	%f2235, [%rd129];
	add.s32 	%r237, %r186, 6304;
	mul.wide.u32 	%rd130, %r237, 4;
	add.s64 	%rd131, %rd33, %rd130;
	ld.global.nc.f32 	%f2236, [%rd131];
	ld.shared.v4.f32 	{%f2237, %f2238, %f2239, %f2240}, [%r189+19488];
	fma.rn.f32 	%f2241, %f2237, %f2228, %f2195;
	fma.rn.f32 	%f2242, %f2238, %f2228, %f2201;
	fma.rn.f32 	%f2243, %f2238, %f2229, %f2241;
	fma.rn.f32 	%f2244, %f2239, %f2228, %f2207;
	fma.rn.f32 	%f2245, %f2239, %f2229, %f2242;
	fma.rn.f32 	%f2246, %f2239, %f2230, %f2243;
	fma.rn.f32 	%f2247, %f2240, %f2228, %f2209;
	fma.rn.f32 	%f2248, %f2240, %f2229, %f2244;
	fma.rn.f32 	%f2249, %f2240, %f2230, %f2245;
	ld.shared.v2.f32 	{%f2250, %f2251}, [%r189+19504];
	fma.rn.f32 	%f2252, %f2250, %f2229, %f2247;
	fma.rn.f32 	%f2253, %f2250, %f2230, %f2248;
	fma.rn.f32 	%f2254, %f2251, %f2230, %f2252;
	ld.shared.v2.f32 	{%f2255, %f2256}, [%r189+19720];
	fma.rn.f32 	%f2257, %f2255, %f2228, %f2221;
	fma.rn.f32 	%f2258, %f2255, %f2231, %f2246;
	fma.rn.f32 	%f2259, %f2256, %f2228, %f2224;
	fma.rn.f32 	%f2260, %f2256, %f2229, %f2257;
	fma.rn.f32 	%f2261, %f2256, %f2231, %f2249;
	fma.rn.f32 	%f2262, %f2256, %f2232, %f2258;
	ld.shared.v4.f32 	{%f2263, %f2264, %f2265, %f2266}, [%r189+19728];
	fma.rn.f32 	%f2267, %f2263, %f2228, %f2226;
	fma.rn.f32 	%f2268, %f2263, %f2229, %f2259;
	fma.rn.f32 	%f2269, %f2263, %f2230, %f2260;
	fma.rn.f32 	%f2270, %f2263, %f2231, %f2253;
	fma.rn.f32 	%f2271, %f2263, %f2232, %f2261;
	fma.rn.f32 	%f2272, %f2263, %f2233, %f2262;
	fma.rn.f32 	%f2273, %f2264, %f2228, %f2227;
	fma.rn.f32 	%f2274, %f2264, %f2229, %f2267;
	fma.rn.f32 	%f2275, %f2264, %f2230, %f2268;
	fma.rn.f32 	%f2276, %f2264, %f2231, %f2254;
	fma.rn.f32 	%f2277, %f2264, %f2232, %f2270;
	fma.rn.f32 	%f2278, %f2264, %f2233, %f2271;
	fma.rn.f32 	%f2279, %f2265, %f2229, %f2273;
	fma.rn.f32 	%f2280, %f2265, %f2230, %f2274;
	fma.rn.f32 	%f2281, %f2265, %f2232, %f2276;
	fma.rn.f32 	%f2282, %f2265, %f2233, %f2277;
	fma.rn.f32 	%f2283, %f2266, %f2230, %f2279;
	fma.rn.f32 	%f2284, %f2266, %f2233, %f2281;
	ld.shared.v4.f32 	{%f2285, %f2286, %f2287, %f2288}, [%r189+19952];
	fma.rn.f32 	%f2289, %f2285, %f2231, %f2269;
	fma.rn.f32 	%f2290, %f2285, %f2234, %f2272;
	fma.rn.f32 	%f2291, %f2286, %f2231, %f2275;
	fma.rn.f32 	%f2292, %f2286, %f2232, %f2289;
	fma.rn.f32 	%f2293, %f2286, %f2234, %f2278;
	fma.rn.f32 	%f2294, %f2286, %f2235, %f2290;
	fma.rn.f32 	%f2295, %f2287, %f2231, %f2280;
	fma.rn.f32 	%f2296, %f2287, %f2232, %f2291;
	fma.rn.f32 	%f2297, %f2287, %f2233, %f2292;
	fma.rn.f32 	%f2298, %f2287, %f2234, %f2282;
	fma.rn.f32 	%f2299, %f2287, %f2235, %f2293;
	fma.rn.f32 	%f2300, %f2287, %f2236, %f2294;
	fma.rn.f32 	%f2301, %f2288, %f2231, %f2283;
	fma.rn.f32 	%f2302, %f2288, %f2232, %f2295;
	fma.rn.f32 	%f2303, %f2288, %f2233, %f2296;
	fma.rn.f32 	%f2304, %f2288, %f2234, %f2284;
	fma.rn.f32 	%f2305, %f2288, %f2235, %f2298;
	fma.rn.f32 	%f2306, %f2288, %f2236, %f2299;
	ld.shared.v2.f32 	{%f2307, %f2308}, [%r189+19968];
	fma.rn.f32 	%f2309, %f2307, %f2232, %f2301;
	fma.rn.f32 	%f2310, %f2307, %f2233, %f2302;
	fma.rn.f32 	%f2311, %f2307, %f2235, %f2304;
	fma.rn.f32 	%f2312, %f2307, %f2236, %f2305;
	fma.rn.f32 	%f2313, %f2308, %f2233, %f2309;
	fma.rn.f32 	%f2314, %f2308, %f2236, %f2311;
	ld.shared.v2.f32 	{%f2315, %f2316}, [%r189+20184];
	fma.rn.f32 	%f2317, %f2315, %f2234, %f2297;
	fma.rn.f32 	%f2318, %f2316, %f2234, %f2303;
	fma.rn.f32 	%f2319, %f2316, %f2235, %f2317;
	ld.shared.v4.f32 	{%f2320, %f2321, %f2322, %f2323}, [%r189+20192];
	fma.rn.f32 	%f2324, %f2320, %f2234, %f2310;
	fma.rn.f32 	%f2325, %f2320, %f2235, %f2318;
	fma.rn.f32 	%f2326, %f2320, %f2236, %f2319;
	fma.rn.f32 	%f2327, %f2321, %f2234, %f2313;
	fma.rn.f32 	%f2328, %f2321, %f2235, %f2324;
	fma.rn.f32 	%f2329, %f2321, %f2236, %f2325;
	fma.rn.f32 	%f2330, %f2322, %f2235, %f2327;
	fma.rn.f32 	%f2331, %f2322, %f2236, %f2328;
	fma.rn.f32 	%f2332, %f2323, %f2236, %f2330;
	add.s32 	%r238, %r186, 6336;
	mul.wide.u32 	%rd132, %r238, 4;
	add.s64 	%rd133, %rd33, %rd132;
	ld.global.nc.f32 	%f2333, [%rd133];
	ld.global.nc.f32 	%f2334, [%rd133+128];
	ld.global.nc.f32 	%f2335, [%rd133+256];
	ld.global.nc.f32 	%f2336, [%rd133+384];
	ld.global.nc.f32 	%f2337, [%rd133+512];
	ld.global.nc.f32 	%f2338, [%rd133+640];
	ld.global.nc.f32 	%f2339, [%rd133+768];
	ld.global.nc.f32 	%f2340, [%rd133+896];
	ld.global.nc.f32 	%f2341, [%rd133+1024];
	ld.shared.v4.f32 	{%f2342, %f2343, %f2344, %f2345}, [%r189+20416];
	fma.rn.f32 	%f2346, %f2342, %f2333, %f2300;
	fma.rn.f32 	%f2347, %f2343, %f2333, %f2306;
	fma.rn.f32 	%f2348, %f2343, %f2334, %f2346;
	fma.rn.f32 	%f2349, %f2344, %f2333, %f2312;
	fma.rn.f32 	%f2350, %f2344, %f2334, %f2347;
	fma.rn.f32 	%f2351, %f2344, %f2335, %f2348;
	fma.rn.f32 	%f2352, %f2345, %f2333, %f2314;
	fma.rn.f32 	%f2353, %f2345, %f2334, %f2349;
	fma.rn.f32 	%f2354, %f2345, %f2335, %f2350;
	ld.shared.v2.f32 	{%f2355, %f2356}, [%r189+20432];
	fma.rn.f32 	%f2357, %f2355, %f2334, %f2352;
	fma.rn.f32 	%f2358, %f2355, %f2335, %f2353;
	fma.rn.f32 	%f2359, %f2356, %f2335, %f2357;
	ld.shared.v2.f32 	{%f2360, %f2361}, [%r189+20648];
	fma.rn.f32 	%f2362, %f2360, %f2333, %f2326;
	fma.rn.f32 	%f2363, %f2360, %f2336, %f2351;
	fma.rn.f32 	%f2364, %f2361, %f2333, %f2329;
	fma.rn.f32 	%f2365, %f2361, %f2334, %f2362;
	fma.rn.f32 	%f2366, %f2361, %f2336, %f2354;
	fma.rn.f32 	%f2367, %f2361, %f2337, %f2363;
	ld.shared.v4.f32 	{%f2368, %f2369, %f2370, %f2371}, [%r189+20656];
	fma.rn.f32 	%f2372, %f2368, %f2333, %f2331;
	fma.rn.f32 	%f2373, %f2368, %f2334, %f2364;
	fma.rn.f32 	%f2374, %f2368, %f2335, %f2365;
	fma.rn.f32 	%f2375, %f2368, %f2336, %f2358;
	fma.rn.f32 	%f2376, %f2368, %f2337, %f2366;
	fma.rn.f32 	%f2377, %f2368, %f2338, %f2367;
	fma.rn.f32 	%f2378, %f2369, %f2333, %f2332;
	fma.rn.f32 	%f2379, %f2369, %f2334, %f2372;
	fma.rn.f32 	%f2380, %f2369, %f2335, %f2373;
	fma.rn.f32 	%f2381, %f2369, %f2336, %f2359;
	fma.rn.f32 	%f2382, %f2369, %f2337, %f2375;
	fma.rn.f32 	%f2383, %f2369, %f2338, %f2376;
	fma.rn.f32 	%f2384, %f2370, %f2334, %f2378;
	fma.rn.f32 	%f2385, %f2370, %f2335, %f2379;
	fma.rn.f32 	%f2386, %f2370, %f2337, %f2381;
	fma.rn.f32 	%f2387, %f2370, %f2338, %f2382;
	fma.rn.f32 	%f2388, %f2371, %f2335, %f2384;
	fma.rn.f32 	%f2389, %f2371, %f2338, %f2386;
	ld.shared.v4.f32 	{%f2390, %f2391, %f2392, %f2393}, [%r189+20880];
	fma.rn.f32 	%f2394, %f2390, %f2336, %f2374;
	fma.rn.f32 	%f2395, %f2390, %f2339, %f2377;
	fma.rn.f32 	%f2396, %f2391, %f2336, %f2380;
	fma.rn.f32 	%f2397, %f2391, %f2337, %f2394;
	fma.rn.f32 	%f2398, %f2391, %f2339, %f2383;
	fma.rn.f32 	%f2399, %f2391, %f2340, %f2395;
	fma.rn.f32 	%f2400, %f2392, %f2336, %f2385;
	fma.rn.f32 	%f2401, %f2392, %f2337, %f2396;
	fma.rn.f32 	%f2402, %f2392, %f2338, %f2397;
	fma.rn.f32 	%f2403, %f2392, %f2339, %f2387;
	fma.rn.f32 	%f2404, %f2392, %f2340, %f2398;
	fma.rn.f32 	%f2405, %f2392, %f2341, %f2399;
	fma.rn.f32 	%f2406, %f2393, %f2336, %f2388;
	fma.rn.f32 	%f2407, %f2393, %f2337, %f2400;
	fma.rn.f32 	%f2408, %f2393, %f2338, %f2401;
	fma.rn.f32 	%f2409, %f2393, %f2339, %f2389;
	fma.rn.f32 	%f2410, %f2393, %f2340, %f2403;
	fma.rn.f32 	%f2411, %f2393, %f2341, %f2404;
	ld.shared.v2.f32 	{%f2412, %f2413}, [%r189+20896];
	fma.rn.f32 	%f2414, %f2412, %f2337, %f2406;
	fma.rn.f32 	%f2415, %f2412, %f2338, %f2407;
	fma.rn.f32 	%f2416, %f2412, %f2340, %f2409;
	fma.rn.f32 	%f2417, %f2412, %f2341, %f2410;
	fma.rn.f32 	%f2418, %f2413, %f2338, %f2414;
	fma.rn.f32 	%f2419, %f2413, %f2341, %f2416;
	ld.shared.v2.f32 	{%f2420, %f2421}, [%r189+21112];
	fma.rn.f32 	%f2422, %f2420, %f2339, %f2402;
	fma.rn.f32 	%f2423, %f2421, %f2339, %f2408;
	fma.rn.f32 	%f2424, %f2421, %f2340, %f2422;
	ld.shared.v4.f32 	{%f2425, %f2426, %f2427, %f2428}, [%r189+21120];
	fma.rn.f32 	%f2429, %f2425, %f2339, %f2415;
	fma.rn.f32 	%f2430, %f2425, %f2340, %f2423;
	fma.rn.f32 	%f2431, %f2425, %f2341, %f2424;
	fma.rn.f32 	%f2432, %f2426, %f2339, %f2418;
	fma.rn.f32 	%f2433, %f2426, %f2340, %f2429;
	fma.rn.f32 	%f2434, %f2426, %f2341, %f2430;
	fma.rn.f32 	%f2435, %f2427, %f2340, %f2432;
	fma.rn.f32 	%f2436, %f2427, %f2341, %f2433;
	fma.rn.f32 	%f2437, %f2428, %f2341, %f2435;
	add.s32 	%r239, %r186, 6624;
	mul.wide.u32 	%rd134, %r239, 4;
	add.s64 	%rd135, %rd33, %rd134;
	ld.global.nc.f32 	%f2438, [%rd135];
	ld.global.nc.f32 	%f2439, [%rd135+128];
	ld.global.nc.f32 	%f2440, [%rd135+256];
	ld.global.nc.f32 	%f2441, [%rd135+384];
	ld.global.nc.f32 	%f2442, [%rd135+512];
	ld.global.nc.f32 	%f2443, [%rd135+640];
	ld.global.nc.f32 	%f2444, [%rd135+768];
	ld.global.nc.f32 	%f2445, [%rd135+896];
	ld.global.nc.f32 	%f2446, [%rd135+1024];
	ld.shared.v4.f32 	{%f2447, %f2448, %f2449, %f2450}, [%r189+21344];
	fma.rn.f32 	%f2451, %f2447, %f2438, %f2405;
	fma.rn.f32 	%f2452, %f2448, %f2438, %f2411;
	fma.rn.f32 	%f2453, %f2448, %f2439, %f2451;
	fma.rn.f32 	%f2454, %f2449, %f2438, %f2417;
	fma.rn.f32 	%f2455, %f2449, %f2439, %f2452;
	fma.rn.f32 	%f2456, %f2449, %f2440, %f2453;
	fma.rn.f32 	%f2457, %f2450, %f2438, %f2419;
	fma.rn.f32 	%f2458, %f2450, %f2439, %f2454;
	fma.rn.f32 	%f2459, %f2450, %f2440, %f2455;
	ld.shared.v2.f32 	{%f2460, %f2461}, [%r189+21360];
	fma.rn.f32 	%f2462, %f2460, %f2439, %f2457;
	fma.rn.f32 	%f2463, %f2460, %f2440, %f2458;
	fma.rn.f32 	%f2464, %f2461, %f2440, %f2462;
	ld.shared.v2.f32 	{%f2465, %f2466}, [%r189+21576];
	fma.rn.f32 	%f2467, %f2465, %f2438, %f2431;
	fma.rn.f32 	%f2468, %f2465, %f2441, %f2456;
	fma.rn.f32 	%f2469, %f2466, %f2438, %f2434;
	fma.rn.f32 	%f2470, %f2466, %f2439, %f2467;
	fma.rn.f32 	%f2471, %f2466, %f2441, %f2459;
	fma.rn.f32 	%f2472, %f2466, %f2442, %f2468;
	ld.shared.v4.f32 	{%f2473, %f2474, %f2475, %f2476}, [%r189+21584];
	fma.rn.f32 	%f2477, %f2473, %f2438, %f2436;
	fma.rn.f32 	%f2478, %f2473, %f2439, %f2469;
	fma.rn.f32 	%f2479, %f2473, %f2440, %f2470;
	fma.rn.f32 	%f2480, %f2473, %f2441, %f2463;
	fma.rn.f32 	%f2481, %f2473, %f2442, %f2471;
	fma.rn.f32 	%f2482, %f2473, %f2443, %f2472;
	fma.rn.f32 	%f2483, %f2474, %f2438, %f2437;
	fma.rn.f32 	%f2484, %f2474, %f2439, %f2477;
	fma.rn.f32 	%f2485, %f2474, %f2440, %f2478;
	fma.rn.f32 	%f2486, %f2474, %f2441, %f2464;
	fma.rn.f32 	%f2487, %f2474, %f2442, %f2480;
	fma.rn.f32 	%f2488, %f2474, %f2443, %f2481;
	fma.rn.f32 	%f2489, %f2475, %f2439, %f2483;
	fma.rn.f32 	%f2490, %f2475, %f2440, %f2484;
	fma.rn.f32 	%f2491, %f2475, %f2442, %f2486;
	fma.rn.f32 	%f2492, %f2475, %f2443, %f2487;
	fma.rn.f32 	%f2493, %f2476, %f2440, %f2489;
	fma.rn.f32 	%f2494, %f2476, %f2443, %f2491;
	ld.shared.v4.f32 	{%f2495, %f2496, %f2497, %f2498}, [%r189+21808];
	fma.rn.f32 	%f2499, %f2495, %f2441, %f2479;
	fma.rn.f32 	%f2500, %f2495, %f2444, %f2482;
	fma.rn.f32 	%f2501, %f2496, %f2441, %f2485;
	fma.rn.f32 	%f2502, %f2496, %f2442, %f2499;
	fma.rn.f32 	%f2503, %f2496, %f2444, %f2488;
	fma.rn.f32 	%f2504, %f2496, %f2445, %f2500;
	fma.rn.f32 	%f2505, %f2497, %f2441, %f2490;
	fma.rn.f32 	%f2506, %f2497, %f2442, %f2501;
	fma.rn.f32 	%f2507, %f2497, %f2443, %f2502;
	fma.rn.f32 	%f2508, %f2497, %f2444, %f2492;
	fma.rn.f32 	%f2509, %f2497, %f2445, %f2503;
	fma.rn.f32 	%f2510, %f2497, %f2446, %f2504;
	fma.rn.f32 	%f2511, %f2498, %f2441, %f2493;
	fma.rn.f32 	%f2512, %f2498, %f2442, %f2505;
	fma.rn.f32 	%f2513, %f2498, %f2443, %f2506;
	fma.rn.f32 	%f2514, %f2498, %f2444, %f2494;
	fma.rn.f32 	%f2515, %f2498, %f2445, %f2508;
	fma.rn.f32 	%f2516, %f2498, %f2446, %f2509;
	ld.shared.v2.f32 	{%f2517, %f2518}, [%r189+21824];
	fma.rn.f32 	%f2519, %f2517, %f2442, %f2511;
	fma.rn.f32 	%f2520, %f2517, %f2443, %f2512;
	fma.rn.f32 	%f2521, %f2517, %f2445, %f2514;
	fma.rn.f32 	%f2522, %f2517, %f2446, %f2515;
	fma.rn.f32 	%f2523, %f2518, %f2443, %f2519;
	fma.rn.f32 	%f2524, %f2518, %f2446, %f2521;
	ld.shared.v2.f32 	{%f2525, %f2526}, [%r189+22040];
	fma.rn.f32 	%f2527, %f2525, %f2444, %f2507;
	fma.rn.f32 	%f2528, %f2526, %f2444, %f2513;
	fma.rn.f32 	%f2529, %f2526, %f2445, %f2527;
	ld.shared.v4.f32 	{%f2530, %f2531, %f2532, %f2533}, [%r189+22048];
	fma.rn.f32 	%f2534, %f2530, %f2444, %f2520;
	fma.rn.f32 	%f2535, %f2530, %f2445, %f2528;
	fma.rn.f32 	%f2536, %f2530, %f2446, %f2529;
	fma.rn.f32 	%f2537, %f2531, %f2444, %f2523;
	fma.rn.f32 	%f2538, %f2531, %f2445, %f2534;
	fma.rn.f32 	%f2539, %f2531, %f2446, %f2535;
	fma.rn.f32 	%f2540, %f2532, %f2445, %f2537;
	fma.rn.f32 	%f2541, %f2532, %f2446, %f2538;
	fma.rn.f32 	%f2542, %f2533, %f2446, %f2540;
	add.s32 	%r240, %r186, 6912;
	mul.wide.u32 	%rd136, %r240, 4;
	add.s64 	%rd137, %rd33, %rd136;
	ld.global.nc.f32 	%f2543, [%rd137];
	ld.global.nc.f32 	%f2544, [%rd137+128];
	ld.global.nc.f32 	%f2545, [%rd137+256];
	ld.global.nc.f32 	%f2546, [%rd137+384];
	ld.global.nc.f32 	%f2547, [%rd137+512];
	ld.global.nc.f32 	%f2548, [%rd137+640];
	ld.global.nc.f32 	%f2549, [%rd137+768];
	ld.global.nc.f32 	%f2550, [%rd137+896];
	add.s32 	%r241, %r186, 7168;
	mul.wide.u32 	%rd138, %r241, 4;
	add.s64 	%rd139, %rd33, %rd138;
	ld.global.nc.f32 	%f2551, [%rd139];
	ld.shared.v4.f32 	{%f2552, %f2553, %f2554, %f2555}, [%r189+22272];
	fma.rn.f32 	%f2556, %f2552, %f2543, %f2510;
	fma.rn.f32 	%f2557, %f2553, %f2543, %f2516;
	fma.rn.f32 	%f2558, %f2553, %f2544, %f2556;
	fma.rn.f32 	%f2559, %f2554, %f2543, %f2522;
	fma.rn.f32 	%f2560, %f2554, %f2544, %f2557;
	fma.rn.f32 	%f2561, %f2554, %f2545, %f2558;
	fma.rn.f32 	%f2562, %f2555, %f2543, %f2524;
	fma.rn.f32 	%f2563, %f2555, %f2544, %f2559;
	fma.rn.f32 	%f2564, %f2555, %f2545, %f2560;
	ld.shared.v2.f32 	{%f2565, %f2566}, [%r189+22288];
	fma.rn.f32 	%f2567, %f2565, %f2544, %f2562;
	fma.rn.f32 	%f2568, %f2565, %f2545, %f2563;
	fma.rn.f32 	%f2569, %f2566, %f2545, %f2567;
	ld.shared.v2.f32 	{%f2570, %f2571}, [%r189+22504];
	fma.rn.f32 	%f2572, %f2570, %f2543, %f2536;
	fma.rn.f32 	%f2573, %f2570, %f2546, %f2561;
	fma.rn.f32 	%f2574, %f2571, %f2543, %f2539;
	fma.rn.f32 	%f2575, %f2571, %f2544, %f2572;
	fma.rn.f32 	%f2576, %f2571, %f2546, %f2564;
	fma.rn.f32 	%f2577, %f2571, %f2547, %f2573;
	ld.shared.v4.f32 	{%f2578, %f2579, %f2580, %f2581}, [%r189+22512];
	fma.rn.f32 	%f2582, %f2578, %f2543, %f2541;
	fma.rn.f32 	%f2583, %f2578, %f2544, %f2574;
	fma.rn.f32 	%f2584, %f2578, %f2545, %f2575;
	fma.rn.f32 	%f2585, %f2578, %f2546, %f2568;
	fma.rn.f32 	%f2586, %f2578, %f2547, %f2576;
	fma.rn.f32 	%f2587, %f2578, %f2548, %f2577;
	fma.rn.f32 	%f2588, %f2579, %f2543, %f2542;
	fma.rn.f32 	%f2589, %f2579, %f2544, %f2582;
	fma.rn.f32 	%f2590, %f2579, %f2545, %f2583;
	fma.rn.f32 	%f2591, %f2579, %f2546, %f2569;
	fma.rn.f32 	%f2592, %f2579, %f2547, %f2585;
	fma.rn.f32 	%f2593, %f2579, %f2548, %f2586;
	fma.rn.f32 	%f2594, %f2580, %f2544, %f2588;
	fma.rn.f32 	%f2595, %f2580, %f2545, %f2589;
	fma.rn.f32 	%f2596, %f2580, %f2547, %f2591;
	fma.rn.f32 	%f2597, %f2580, %f2548, %f2592;
	fma.rn.f32 	%f2598, %f2581, %f2545, %f2594;
	fma.rn.f32 	%f2599, %f2581, %f2548, %f2596;
	ld.shared.v4.f32 	{%f2600, %f2601, %f2602, %f2603}, [%r189+22736];
	fma.rn.f32 	%f2604, %f2600, %f2546, %f2584;
	fma.rn.f32 	%f2605, %f2600, %f2549, %f2587;
	fma.rn.f32 	%f2606, %f2601, %f2546, %f2590;
	fma.rn.f32 	%f2607, %f2601, %f2547, %f2604;
	fma.rn.f32 	%f2608, %f2601, %f2549, %f2593;
	fma.rn.f32 	%f2609, %f2601, %f2550, %f2605;
	fma.rn.f32 	%f2610, %f2602, %f2546, %f2595;
	fma.rn.f32 	%f2611, %f2602, %f2547, %f2606;
	fma.rn.f32 	%f2612, %f2602, %f2548, %f2607;
	fma.rn.f32 	%f2613, %f2602, %f2549, %f2597;
	fma.rn.f32 	%f2614, %f2602, %f2550, %f2608;
	fma.rn.f32 	%f2615, %f2602, %f2551, %f2609;
	fma.rn.f32 	%f2616, %f2603, %f2546, %f2598;
	fma.rn.f32 	%f2617, %f2603, %f2547, %f2610;
	fma.rn.f32 	%f2618, %f2603, %f2548, %f2611;
	fma.rn.f32 	%f2619, %f2603, %f2549, %f2599;
	fma.rn.f32 	%f2620, %f2603, %f2550, %f2613;
	fma.rn.f32 	%f2621, %f2603, %f2551, %f2614;
	ld.shared.v2.f32 	{%f2622, %f2623}, [%r189+22752];
	fma.rn.f32 	%f2624, %f2622, %f2547, %f2616;
	fma.rn.f32 	%f2625, %f2622, %f2548, %f2617;
	fma.rn.f32 	%f2626, %f2622, %f2550, %f2619;
	fma.rn.f32 	%f2627, %f2622, %f2551, %f2620;
	fma.rn.f32 	%f2628, %f2623, %f2548, %f2624;
	fma.rn.f32 	%f2629, %f2623, %f2551, %f2626;
	ld.shared.v2.f32 	{%f2630, %f2631}, [%r189+22968];
	fma.rn.f32 	%f2632, %f2630, %f2549, %f2612;
	fma.rn.f32 	%f2633, %f2631, %f2549, %f2618;
	fma.rn.f32 	%f2634, %f2631, %f2550, %f2632;
	ld.shared.v4.f32 	{%f2635, %f2636, %f2637, %f2638}, [%r189+22976];
	fma.rn.f32 	%f2639, %f2635, %f2549, %f2625;
	fma.rn.f32 	%f2640, %f2635, %f2550, %f2633;
	fma.rn.f32 	%f2641, %f2635, %f2551, %f2634;
	fma.rn.f32 	%f2642, %f2636, %f2549, %f2628;
	fma.rn.f32 	%f2643, %f2636, %f2550, %f2639;
	fma.rn.f32 	%f2644, %f2636, %f2551, %f2640;
	fma.rn.f32 	%f2645, %f2637, %f2550, %f2642;
	fma.rn.f32 	%f2646, %f2637, %f2551, %f2643;
	fma.rn.f32 	%f2647, %f2638, %f2551, %f2645;
	add.s32 	%r242, %r186, 7200;
	mul.wide.u32 	%rd140, %r242, 4;
	add.s64 	%rd141, %rd33, %rd140;
	ld.global.nc.f32 	%f2648, [%rd141];
	ld.global.nc.f32 	%f2649, [%rd141+128];
	ld.global.nc.f32 	%f2650, [%rd141+256];
	ld.global.nc.f32 	%f2651, [%rd141+384];
	ld.global.nc.f32 	%f2652, [%rd141+512];
	ld.global.nc.f32 	%f2653, [%rd141+640];
	ld.global.nc.f32 	%f2654, [%rd141+768];
	ld.global.nc.f32 	%f2655, [%rd141+896];
	ld.global.nc.f32 	%f2656, [%rd141+1024];
	ld.shared.v4.f32 	{%f2657, %f2658, %f2659, %f2660}, [%r189+23200];
	fma.rn.f32 	%f2661, %f2657, %f2648, %f2615;
	fma.rn.f32 	%f2662, %f2658, %f2648, %f2621;
	fma.rn.f32 	%f2663, %f2658, %f2649, %f2661;
	fma.rn.f32 	%f2664, %f2659, %f2648, %f2627;
	fma.rn.f32 	%f2665, %f2659, %f2649, %f2662;
	fma.rn.f32 	%f2666, %f2659, %f2650, %f2663;
	fma.rn.f32 	%f2667, %f2660, %f2648, %f2629;
	fma.rn.f32 	%f2668, %f2660, %f2649, %f2664;
	fma.rn.f32 	%f2669, %f2660, %f2650, %f2665;
	ld.shared.v2.f32 	{%f2670, %f2671}, [%r189+23216];
	fma.rn.f32 	%f2672, %f2670, %f2649, %f2667;
	fma.rn.f32 	%f2673, %f2670, %f2650, %f2668;
	fma.rn.f32 	%f2674, %f2671, %f2650, %f2672;
	ld.shared.v2.f32 	{%f2675, %f2676}, [%r189+23432];
	fma.rn.f32 	%f2677, %f2675, %f2648, %f2641;
	fma.rn.f32 	%f2678, %f2675, %f2651, %f2666;
	fma.rn.f32 	%f2679, %f2676, %f2648, %f2644;
	fma.rn.f32 	%f2680, %f2676, %f2649, %f2677;
	fma.rn.f32 	%f2681, %f2676, %f2651, %f2669;
	fma.rn.f32 	%f2682, %f2676, %f2652, %f2678;
	ld.shared.v4.f32 	{%f2683, %f2684, %f2685, %f2686}, [%r189+23440];
	fma.rn.f32 	%f2687, %f2683, %f2648, %f2646;
	fma.rn.f32 	%f2688, %f2683, %f2649, %f2679;
	fma.rn.f32 	%f2689, %f2683, %f2650, %f2680;
	fma.rn.f32 	%f2690, %f2683, %f2651, %f2673;
	fma.rn.f32 	%f2691, %f2683, %f2652, %f2681;
	fma.rn.f32 	%f2692, %f2683, %f2653, %f2682;
	fma.rn.f32 	%f2693, %f2684, %f2648, %f2647;
	fma.rn.f32 	%f2694, %f2684, %f2649, %f2687;
	fma.rn.f32 	%f2695, %f2684, %f2650, %f2688;
	fma.rn.f32 	%f2696, %f2684, %f2651, %f2674;
	fma.rn.f32 	%f2697, %f2684, %f2652, %f2690;
	fma.rn.f32 	%f2698, %f2684, %f2653, %f2691;
	fma.rn.f32 	%f2699, %f2685, %f2649, %f2693;
	fma.rn.f32 	%f2700, %f2685, %f2650, %f2694;
	fma.rn.f32 	%f2701, %f2685, %f2652, %f2696;
	fma.rn.f32 	%f2702, %f2685, %f2653, %f2697;
	fma.rn.f32 	%f2703, %f2686, %f2650, %f2699;
	fma.rn.f32 	%f2704, %f2686, %f2653, %f2701;
	ld.shared.v4.f32 	{%f2705, %f2706, %f2707, %f2708}, [%r189+23664];
	fma.rn.f32 	%f2709, %f2705, %f2651, %f2689;
	fma.rn.f32 	%f2710, %f2705, %f2654, %f2692;
	fma.rn.f32 	%f2711, %f2706, %f2651, %f2695;
	fma.rn.f32 	%f2712, %f2706, %f2652, %f2709;
	fma.rn.f32 	%f2713, %f2706, %f2654, %f2698;
	fma.rn.f32 	%f2714, %f2706, %f2655, %f2710;
	fma.rn.f32 	%f2715, %f2707, %f2651, %f2700;
	fma.rn.f32 	%f2716, %f2707, %f2652, %f2711;
	fma.rn.f32 	%f2717, %f2707, %f2653, %f2712;
	fma.rn.f32 	%f2718, %f2707, %f2654, %f2702;
	fma.rn.f32 	%f2719, %f2707, %f2655, %f2713;
	fma.rn.f32 	%f2720, %f2707, %f2656, %f2714;
	fma.rn.f32 	%f2721, %f2708, %f2651, %f2703;
	fma.rn.f32 	%f2722, %f2708, %f2652, %f2715;
	fma.rn.f32 	%f2723, %f2708, %f2653, %f2716;
	fma.rn.f32 	%f2724, %f2708, %f2654, %f2704;
	fma.rn.f32 	%f2725, %f2708, %f2655, %f2718;
	fma.rn.f32 	%f2726, %f2708, %f2656, %f2719;
	ld.shared.v2.f32 	{%f2727, %f2728}, [%r189+23680];
	fma.rn.f32 	%f2729, %f2727, %f2652, %f2721;
	fma.rn.f32 	%f2730, %f2727, %f2653, %f2722;
	fma.rn.f32 	%f2731, %f2727, %f2655, %f2724;
	fma.rn.f32 	%f2732, %f2727, %f2656, %f2725;
	fma.rn.f32 	%f2733, %f2728, %f2653, %f2729;
	fma.rn.f32 	%f2734, %f2728, %f2656, %f2731;
	ld.shared.v2.f32 	{%f2735, %f2736}, [%r189+23896];
	fma.rn.f32 	%f2737, %f2735, %f2654, %f2717;
	fma.rn.f32 	%f2738, %f2736, %f2654, %f2723;
	fma.rn.f32 	%f2739, %f2736, %f2655, %f2737;
	ld.shared.v4.f32 	{%f2740, %f2741, %f2742, %f2743}, [%r189+23904];
	fma.rn.f32 	%f2744, %f2740, %f2654, %f2730;
	fma.rn.f32 	%f2745, %f2740, %f2655, %f2738;
	fma.rn.f32 	%f2746, %f2740, %f2656, %f2739;
	fma.rn.f32 	%f2747, %f2741, %f2654, %f2733;
	fma.rn.f32 	%f2748, %f2741, %f2655, %f2744;
	fma.rn.f32 	%f2749, %f2741, %f2656, %f2745;
	fma.rn.f32 	%f2750, %f2742, %f2655, %f2747;
	fma.rn.f32 	%f2751, %f2742, %f2656, %f2748;
	fma.rn.f32 	%f2752, %f2743, %f2656, %f2750;
	add.s32 	%r243, %r186, 7488;
	mul.wide.u32 	%rd142, %r243, 4;
	add.s64 	%rd143, %rd33, %rd142;
	ld.global.nc.f32 	%f2753, [%rd143];
	ld.global.nc.f32 	%f2754, [%rd143+128];
	ld.global.nc.f32 	%f2755, [%rd143+256];
	ld.global.nc.f32 	%f2756, [%rd143+384];
	ld.global.nc.f32 	%f2757, [%rd143+512];
	ld.global.nc.f32 	%f2758, [%rd143+640];
	ld.global.nc.f32 	%f2759, [%rd143+768];
	ld.global.nc.f32 	%f2760, [%rd143+896];
	ld.global.nc.f32 	%f2761, [%rd143+1024];
	ld.shared.v4.f32 	{%f2762, %f2763, %f2764, %f2765}, [%r189+24128];
	fma.rn.f32 	%f2766, %f2762, %f2753, %f2720;
	fma.rn.f32 	%f2767, %f2763, %f2753, %f2726;
	fma.rn.f32 	%f2768, %f2763, %f2754, %f2766;
	fma.rn.f32 	%f2769, %f2764, %f2753, %f2732;
	fma.rn.f32 	%f2770, %f2764, %f2754, %f2767;
	fma.rn.f32 	%f2771, %f2764, %f2755, %f2768;
	fma.rn.f32 	%f2772, %f2765, %f2753, %f2734;
	fma.rn.f32 	%f2773, %f2765, %f2754, %f2769;
	fma.rn.f32 	%f2774, %f2765, %f2755, %f2770;
	ld.shared.v2.f32 	{%f2775, %f2776}, [%r189+24144];
	fma.rn.f32 	%f2777, %f2775, %f2754, %f2772;
	fma.rn.f32 	%f2778, %f2775, %f2755, %f2773;
	fma.rn.f32 	%f2779, %f2776, %f2755, %f2777;
	ld.shared.v2.f32 	{%f2780, %f2781}, [%r189+24360];
	fma.rn.f32 	%f2782, %f2780, %f2753, %f2746;
	fma.rn.f32 	%f2783, %f2780, %f2756, %f2771;
	fma.rn.f32 	%f2784, %f2781, %f2753, %f2749;
	fma.rn.f32 	%f2785, %f2781, %f2754, %f2782;
	fma.rn.f32 	%f2786, %f2781, %f2756, %f2774;
	fma.rn.f32 	%f2787, %f2781, %f2757, %f2783;
	ld.shared.v4.f32 	{%f2788, %f2789, %f2790, %f2791}, [%r189+24368];
	fma.rn.f32 	%f2792, %f2788, %f2753, %f2751;
	fma.rn.f32 	%f2793, %f2788, %f2754, %f2784;
	fma.rn.f32 	%f2794, %f2788, %f2755, %f2785;
	fma.rn.f32 	%f2795, %f2788, %f2756, %f2778;
	fma.rn.f32 	%f2796, %f2788, %f2757, %f2786;
	fma.rn.f32 	%f2797, %f2788, %f2758, %f2787;
	fma.rn.f32 	%f2798, %f2789, %f2753, %f2752;
	fma.rn.f32 	%f2799, %f2789, %f2754, %f2792;
	fma.rn.f32 	%f2800, %f2789, %f2755, %f2793;
	fma.rn.f32 	%f2801, %f2789, %f2756, %f2779;
	fma.rn.f32 	%f2802, %f2789, %f2757, %f2795;
	fma.rn.f32 	%f2803, %f2789, %f2758, %f2796;
	fma.rn.f32 	%f2804, %f2790, %f2754, %f2798;
	fma.rn.f32 	%f2805, %f2790, %f2755, %f2799;
	fma.rn.f32 	%f2806, %f2790, %f2757, %f2801;
	fma.rn.f32 	%f2807, %f2790, %f2758, %f2802;
	fma.rn.f32 	%f2808, %f2791, %f2755, %f2804;
	fma.rn.f32 	%f2809, %f2791, %f2758, %f2806;
	ld.shared.v4.f32 	{%f2810, %f2811, %f2812, %f2813}, [%r189+24592];
	fma.rn.f32 	%f2814, %f2810, %f2756, %f2794;
	fma.rn.f32 	%f2815, %f2810, %f2759, %f2797;
	fma.rn.f32 	%f2816, %f2811, %f2756, %f2800;
	fma.rn.f32 	%f2817, %f2811, %f2757, %f2814;
	fma.rn.f32 	%f2818, %f2811, %f2759, %f2803;
	fma.rn.f32 	%f2819, %f2811, %f2760, %f2815;
	fma.rn.f32 	%f2820, %f2812, %f2756, %f2805;
	fma.rn.f32 	%f2821, %f2812, %f2757, %f2816;
	fma.rn.f32 	%f2822, %f2812, %f2758, %f2817;
	fma.rn.f32 	%f2823, %f2812, %f2759, %f2807;
	fma.rn.f32 	%f2824, %f2812, %f2760, %f2818;
	fma.rn.f32 	%f2825, %f2812, %f2761, %f2819;
	fma.rn.f32 	%f2826, %f2813, %f2756, %f2808;
	fma.rn.f32 	%f2827, %f2813, %f2757, %f2820;
	fma.rn.f32 	%f2828, %f2813, %f2758, %f2821;
	fma.rn.f32 	%f2829, %f2813, %f2759, %f2809;
	fma.rn.f32 	%f2830, %f2813, %f2760, %f2823;
	fma.rn.f32 	%f2831, %f2813, %f2761, %f2824;
	ld.shared.v2.f32 	{%f2832, %f2833}, [%r189+24608];
	fma.rn.f32 	%f2834, %f2832, %f2757, %f2826;
	fma.rn.f32 	%f2835, %f2832, %f2758, %f2827;
	fma.rn.f32 	%f2836, %f2832, %f2760, %f2829;
	fma.rn.f32 	%f2837, %f2832, %f2761, %f2830;
	fma.rn.f32 	%f2838, %f2833, %f2758, %f2834;
	fma.rn.f32 	%f2839, %f2833, %f2761, %f2836;
	ld.shared.v2.f32 	{%f2840, %f2841}, [%r189+24824];
	fma.rn.f32 	%f2842, %f2840, %f2759, %f2822;
	fma.rn.f32 	%f2843, %f2841, %f2759, %f2828;
	fma.rn.f32 	%f2844, %f2841, %f2760, %f2842;
	ld.shared.v4.f32 	{%f2845, %f2846, %f2847, %f2848}, [%r189+24832];
	fma.rn.f32 	%f2849, %f2845, %f2759, %f2835;
	fma.rn.f32 	%f2850, %f2845, %f2760, %f2843;
	fma.rn.f32 	%f2851, %f2845, %f2761, %f2844;
	fma.rn.f32 	%f2852, %f2846, %f2759, %f2838;
	fma.rn.f32 	%f2853, %f2846, %f2760, %f2849;
	fma.rn.f32 	%f2854, %f2846, %f2761, %f2850;
	fma.rn.f32 	%f2855, %f2847, %f2760, %f2852;
	fma.rn.f32 	%f2856, %f2847, %f2761, %f2853;
	fma.rn.f32 	%f2857, %f2848, %f2761, %f2855;
	add.s32 	%r244, %r186, 7776;
	mul.wide.u32 	%rd144, %r244, 4;
	add.s64 	%rd145, %rd33, %rd144;
	ld.global.nc.f32 	%f2858, [%rd145];
	ld.global.nc.f32 	%f2859, [%rd145+128];
	ld.global.nc.f32 	%f2860, [%rd145+256];
	ld.global.nc.f32 	%f2861, [%rd145+384];
	ld.global.nc.f32 	%f2862, [%rd145+512];
	ld.global.nc.f32 	%f2863, [%rd145+640];
	ld.global.nc.f32 	%f2864, [%rd145+768];
	ld.global.nc.f32 	%f2865, [%rd145+896];
	ld.global.nc.f32 	%f2866, [%rd145+1024];
	ld.shared.v4.f32 	{%f2867, %f2868, %f2869, %f2870}, [%r189+25056];
	fma.rn.f32 	%f2871, %f2867, %f2858, %f2825;
	fma.rn.f32 	%f2872, %f2868, %f2858, %f2831;
	fma.rn.f32 	%f2873, %f2868, %f2859, %f2871;
	fma.rn.f32 	%f2874, %f2869, %f2858, %f2837;
	fma.rn.f32 	%f2875, %f2869, %f2859, %f2872;
	fma.rn.f32 	%f2876, %f2869, %f2860, %f2873;
	fma.rn.f32 	%f2877, %f2870, %f2858, %f2839;
	fma.rn.f32 	%f2878, %f2870, %f2859, %f2874;
	fma.rn.f32 	%f2879, %f2870, %f2860, %f2875;
	ld.shared.v2.f32 	{%f2880, %f2881}, [%r189+25072];
	fma.rn.f32 	%f2882, %f2880, %f2859, %f2877;
	fma.rn.f32 	%f2883, %f2880, %f2860, %f2878;
	fma.rn.f32 	%f2884, %f2881, %f2860, %f2882;
	ld.shared.v2.f32 	{%f2885, %f2886}, [%r189+25288];
	fma.rn.f32 	%f2887, %f2885, %f2858, %f2851;
	fma.rn.f32 	%f2888, %f2885, %f2861, %f2876;
	fma.rn.f32 	%f2889, %f2886, %f2858, %f2854;
	fma.rn.f32 	%f2890, %f2886, %f2859, %f2887;
	fma.rn.f32 	%f2891, %f2886, %f2861, %f2879;
	fma.rn.f32 	%f2892, %f2886, %f2862, %f2888;
	ld.shared.v4.f32 	{%f2893, %f2894, %f2895, %f2896}, [%r189+25296];
	fma.rn.f32 	%f2897, %f2893, %f2858, %f2856;
	fma.rn.f32 	%f2898, %f2893, %f2859, %f2889;
	fma.rn.f32 	%f2899, %f2893, %f2860, %f2890;
	fma.rn.f32 	%f2900, %f2893, %f2861, %f2883;
	fma.rn.f32 	%f2901, %f2893, %f2862, %f2891;
	fma.rn.f32 	%f2902, %f2893, %f2863, %f2892;
	fma.rn.f32 	%f2903, %f2894, %f2858, %f2857;
	fma.rn.f32 	%f2904, %f2894, %f2859, %f2897;
	fma.rn.f32 	%f2905, %f2894, %f2860, %f2898;
	fma.rn.f32 	%f2906, %f2894, %f2861, %f2884;
	fma.rn.f32 	%f2907, %f2894, %f2862, %f2900;
	fma.rn.f32 	%f2908, %f2894, %f2863, %f2901;
	fma.rn.f32 	%f2909, %f2895, %f2859, %f2903;
	fma.rn.f32 	%f2910, %f2895, %f2860, %f2904;
	fma.rn.f32 	%f2911, %f2895, %f2862, %f2906;
	fma.rn.f32 	%f2912, %f2895, %f2863, %f2907;
	fma.rn.f32 	%f2913, %f2896, %f2860, %f2909;
	fma.rn.f32 	%f2914, %f2896, %f2863, %f2911;
	ld.shared.v4.f32 	{%f2915, %f2916, %f2917, %f2918}, [%r189+25520];
	fma.rn.f32 	%f2919, %f2915, %f2861, %f2899;
	fma.rn.f32 	%f2920, %f2915, %f2864, %f2902;
	fma.rn.f32 	%f2921, %f2916, %f2861, %f2905;
	fma.rn.f32 	%f2922, %f2916, %f2862, %f2919;
	fma.rn.f32 	%f2923, %f2916, %f2864, %f2908;
	fma.rn.f32 	%f2924, %f2916, %f2865, %f2920;
	fma.rn.f32 	%f2925, %f2917, %f2861, %f2910;
	fma.rn.f32 	%f2926, %f2917, %f2862, %f2921;
	fma.rn.f32 	%f2927, %f2917, %f2863, %f2922;
	fma.rn.f32 	%f2928, %f2917, %f2864, %f2912;
	fma.rn.f32 	%f2929, %f2917, %f2865, %f2923;
	fma.rn.f32 	%f2930, %f2917, %f2866, %f2924;
	fma.rn.f32 	%f2931, %f2918, %f2861, %f2913;
	fma.rn.f32 	%f2932, %f2918, %f2862, %f2925;
	fma.rn.f32 	%f2933, %f2918, %f2863, %f2926;
	fma.rn.f32 	%f2934, %f2918, %f2864, %f2914;
	fma.rn.f32 	%f2935, %f2918, %f2865, %f2928;
	fma.rn.f32 	%f2936, %f2918, %f2866, %f2929;
	ld.shared.v2.f32 	{%f2937, %f2938}, [%r189+25536];
	fma.rn.f32 	%f2939, %f2937, %f2862, %f2931;
	fma.rn.f32 	%f2940, %f2937, %f2863, %f2932;
	fma.rn.f32 	%f2941, %f2937, %f2865, %f2934;
	fma.rn.f32 	%f2942, %f2937, %f2866, %f2935;
	fma.rn.f32 	%f2943, %f2938, %f2863, %f2939;
	fma.rn.f32 	%f2944, %f2938, %f2866, %f2941;
	ld.shared.v2.f32 	{%f2945, %f2946}, [%r189+25752];
	fma.rn.f32 	%f2947, %f2945, %f2864, %f2927;
	fma.rn.f32 	%f2948, %f2946, %f2864, %f2933;
	fma.rn.f32 	%f2949, %f2946, %f2865, %f2947;
	ld.shared.v4.f32 	{%f2950, %f2951, %f2952, %f2953}, [%r189+25760];
	fma.rn.f32 	%f2954, %f2950, %f2864, %f2940;
	fma.rn.f32 	%f2955, %f2950, %f2865, %f2948;
	fma.rn.f32 	%f2956, %f2950, %f2866, %f2949;
	fma.rn.f32 	%f2957, %f2951, %f2864, %f2943;
	fma.rn.f32 	%f2958, %f2951, %f2865, %f2954;
	fma.rn.f32 	%f2959, %f2951, %f2866, %f2955;
	fma.rn.f32 	%f2960, %f2952, %f2865, %f2957;
	fma.rn.f32 	%f2961, %f2952, %f2866, %f2958;
	fma.rn.f32 	%f2962, %f2953, %f2866, %f2960;
	add.s32 	%r245, %r186, 8064;
	mul.wide.u32 	%rd146, %r245, 4;
	add.s64 	%rd147, %rd33, %rd146;
	ld.global.nc.f32 	%f2963, [%rd147];
	ld.global.nc.f32 	%f2964, [%rd147+128];
	ld.global.nc.f32 	%f2965, [%rd147+256];
	ld.global.nc.f32 	%f2966, [%rd147+384];
	add.s32 	%r246, %r186, 8192;
	mul.wide.u32 	%rd148, %r246, 4;
	add.s64 	%rd149, %rd33, %rd148;
	ld.global.nc.f32 	%f2967, [%rd149];
	add.s32 	%r247, %r186, 8224;
	mul.wide.u32 	%rd150, %r247, 4;
	add.s64 	%rd151, %rd33, %rd150;
	ld.global.nc.f32 	%f2968, [%rd151];
	add.s32 	%r248, %r186, 8256;
	mul.wide.u32 	%rd152, %r248, 4;
	add.s64 	%rd153, %rd33, %rd152;
	ld.global.nc.f32 	%f2969, [%rd153];
	add.s32 	%r249, %r186, 8288;
	mul.wide.u32 	%rd154, %r249, 4;
	add.s64 	%rd155, %rd33, %rd154;
	ld.global.nc.f32 	%f2970, [%rd155];
	add.s32 	%r250, %r186, 8320;
	mul.wide.u32 	%rd156, %r250, 4;
	add.s64 	%rd157, %rd33, %rd156;
	ld.global.nc.f32 	%f2971, [%rd157];
	ld.shared.v4.f32 	{%f2972, %f2973, %f2974, %f2975}, [%r189+25984];
	fma.rn.f32 	%f2976, %f2972, %f2963, %f2930;
	fma.rn.f32 	%f2977, %f2973, %f2963, %f2936;
	fma.rn.f32 	%f2978, %f2973, %f2964, %f2976;
	fma.rn.f32 	%f2979, %f2974, %f2963, %f2942;
	fma.rn.f32 	%f2980, %f2974, %f2964, %f2977;
	fma.rn.f32 	%f2981, %f2974, %f2965, %f2978;
	fma.rn.f32 	%f2982, %f2975, %f2963, %f2944;
	fma.rn.f32 	%f2983, %f2975, %f2964, %f2979;
	fma.rn.f32 	%f2984, %f2975, %f2965, %f2980;
	ld.shared.v2.f32 	{%f2985, %f2986}, [%r189+26000];
	fma.rn.f32 	%f2987, %f2985, %f2964, %f2982;
	fma.rn.f32 	%f2988, %f2985, %f2965, %f2983;
	fma.rn.f32 	%f2989, %f2986, %f2965, %f2987;
	ld.shared.v2.f32 	{%f2990, %f2991}, [%r189+26216];
	fma.rn.f32 	%f2992, %f2990, %f2963, %f2956;
	fma.rn.f32 	%f2993, %f2990, %f2966, %f2981;
	fma.rn.f32 	%f2994, %f2991, %f2963, %f2959;
	fma.rn.f32 	%f2995, %f2991, %f2964, %f2992;
	fma.rn.f32 	%f2996, %f2991, %f2966, %f2984;
	fma.rn.f32 	%f2997, %f2991, %f2967, %f2993;
	ld.shared.v4.f32 	{%f2998, %f2999, %f3000, %f3001}, [%r189+26224];
	fma.rn.f32 	%f3002, %f2998, %f2963, %f2961;
	fma.rn.f32 	%f3003, %f2998, %f2964, %f2994;
	fma.rn.f32 	%f3004, %f2998, %f2965, %f2995;
	fma.rn.f32 	%f3005, %f2998, %f2966, %f2988;
	fma.rn.f32 	%f3006, %f2998, %f2967, %f2996;
	fma.rn.f32 	%f3007, %f2998, %f2968, %f2997;
	fma.rn.f32 	%f3008, %f2999, %f2963, %f2962;
	fma.rn.f32 	%f3009, %f2999, %f2964, %f3002;
	fma.rn.f32 	%f3010, %f2999, %f2965, %f3003;
	fma.rn.f32 	%f3011, %f2999, %f2966, %f2989;
	fma.rn.f32 	%f3012, %f2999, %f2967, %f3005;
	fma.rn.f32 	%f3013, %f2999, %f2968, %f3006;
	fma.rn.f32 	%f3014, %f3000, %f2964, %f3008;
	fma.rn.f32 	%f3015, %f3000, %f2965, %f3009;
	fma.rn.f32 	%f3016, %f3000, %f2967, %f3011;
	fma.rn.f32 	%f3017, %f3000, %f2968, %f3012;
	fma.rn.f32 	%f3018, %f3001, %f2965, %f3014;
	fma.rn.f32 	%f3019, %f3001, %f2968, %f3016;
	ld.shared.v4.f32 	{%f3020, %f3021, %f3022, %f3023}, [%r189+26448];
	fma.rn.f32 	%f3024, %f3020, %f2966, %f3004;
	fma.rn.f32 	%f3025, %f3020, %f2969, %f3007;
	fma.rn.f32 	%f3026, %f3021, %f2966, %f3010;
	fma.rn.f32 	%f3027, %f3021, %f2967, %f3024;
	fma.rn.f32 	%f3028, %f3021, %f2969, %f3013;
	fma.rn.f32 	%f3029, %f3021, %f2970, %f3025;
	fma.rn.f32 	%f3030, %f3022, %f2966, %f3015;
	fma.rn.f32 	%f3031, %f3022, %f2967, %f3026;
	fma.rn.f32 	%f3032, %f3022, %f2968, %f3027;
	fma.rn.f32 	%f3033, %f3022, %f2969, %f3017;
	fma.rn.f32 	%f3034, %f3022, %f2970, %f3028;
	fma.rn.f32 	%f3035, %f3022, %f2971, %f3029;
	fma.rn.f32 	%f3036, %f3023, %f2966, %f3018;
	fma.rn.f32 	%f3037, %f3023, %f2967, %f3030;
	fma.rn.f32 	%f3038, %f3023, %f2968, %f3031;
	fma.rn.f32 	%f3039, %f3023, %f2969, %f3019;
	fma.rn.f32 	%f3040, %f3023, %f2970, %f3033;
	fma.rn.f32 	%f3041, %f3023, %f2971, %f3034;
	ld.shared.v2.f32 	{%f3042, %f3043}, [%r189+26464];
	fma.rn.f32 	%f3044, %f3042, %f2967, %f3036;
	fma.rn.f32 	%f3045, %f3042, %f2968, %f3037;
	fma.rn.f32 	%f3046, %f3042, %f2970, %f3039;
	fma.rn.f32 	%f3047, %f3042, %f2971, %f3040;
	fma.rn.f32 	%f3048, %f3043, %f2968, %f3044;
	fma.rn.f32 	%f3049, %f3043, %f2971, %f3046;
	ld.shared.v2.f32 	{%f3050, %f3051}, [%r189+26680];
	fma.rn.f32 	%f3052, %f3050, %f2969, %f3032;
	fma.rn.f32 	%f3053, %f3051, %f2969, %f3038;
	fma.rn.f32 	%f3054, %f3051, %f2970, %f3052;
	ld.shared.v4.f32 	{%f3055, %f3056, %f3057, %f3058}, [%r189+26688];
	fma.rn.f32 	%f3059, %f3055, %f2969, %f3045;
	fma.rn.f32 	%f3060, %f3055, %f2970, %f3053;
	fma.rn.f32 	%f3061, %f3055, %f2971, %f3054;
	fma.rn.f32 	%f3062, %f3056, %f2969, %f3048;
	fma.rn.f32 	%f3063, %f3056, %f2970, %f3059;
	fma.rn.f32 	%f3064, %f3056, %f2971, %f3060;
	fma.rn.f32 	%f3065, %f3057, %f2970, %f3062;
	fma.rn.f32 	%f3066, %f3057, %f2971, %f3063;
	fma.rn.f32 	%f3067, %f3058, %f2971, %f3065;
	add.s32 	%r251, %r186, 8352;
	mul.wide.u32 	%rd158, %r251, 4;
	add.s64 	%rd159, %rd33, %rd158;
	ld.global.nc.f32 	%f3068, [%rd159];
	ld.global.nc.f32 	%f3069, [%rd159+128];
	ld.global.nc.f32 	%f3070, [%rd159+256];
	ld.global.nc.f32 	%f3071, [%rd159+384];
	ld.global.nc.f32 	%f3072, [%rd159+512];
	ld.global.nc.f32 	%f3073, [%rd159+640];
	ld.global.nc.f32 	%f3074, [%rd159+768];
	ld.global.nc.f32 	%f3075, [%rd159+896];
	ld.global.nc.f32 	%f3076, [%rd159+1024];
	ld.shared.v4.f32 	{%f3077, %f3078, %f3079, %f3080}, [%r189+26912];
	fma.rn.f32 	%f3081, %f3077, %f3068, %f3035;
	fma.rn.f32 	%f3082, %f3078, %f3068, %f3041;
	fma.rn.f32 	%f3083, %f3078, %f3069, %f3081;
	fma.rn.f32 	%f3084, %f3079, %f3068, %f3047;
	fma.rn.f32 	%f3085, %f3079, %f3069, %f3082;
	fma.rn.f32 	%f3086, %f3079, %f3070, %f3083;
	fma.rn.f32 	%f3087, %f3080, %f3068, %f3049;
	fma.rn.f32 	%f3088, %f3080, %f3069, %f3084;
	fma.rn.f32 	%f3089, %f3080, %f3070, %f3085;
	ld.shared.v2.f32 	{%f3090, %f3091}, [%r189+26928];
	fma.rn.f32 	%f3092, %f3090, %f3069, %f3087;
	fma.rn.f32 	%f3093, %f3090, %f3070, %f3088;
	fma.rn.f32 	%f3094, %f3091, %f3070, %f3092;
	ld.shared.v2.f32 	{%f3095, %f3096}, [%r189+27144];
	fma.rn.f32 	%f3097, %f3095, %f3068, %f3061;
	fma.rn.f32 	%f3098, %f3095, %f3071, %f3086;
	fma.rn.f32 	%f3099, %f3096, %f3068, %f3064;
	fma.rn.f32 	%f3100, %f3096, %f3069, %f3097;
	fma.rn.f32 	%f3101, %f3096, %f3071, %f3089;
	fma.rn.f32 	%f3102, %f3096, %f3072, %f3098;
	ld.shared.v4.f32 	{%f3103, %f3104, %f3105, %f3106}, [%r189+27152];
	fma.rn.f32 	%f3107, %f3103, %f3068, %f3066;
	fma.rn.f32 	%f3108, %f3103, %f3069, %f3099;
	fma.rn.f32 	%f3109, %f3103, %f3070, %f3100;
	fma.rn.f32 	%f3110, %f3103, %f3071, %f3093;
	fma.rn.f32 	%f3111, %f3103, %f3072, %f3101;
	fma.rn.f32 	%f3112, %f3103, %f3073, %f3102;
	fma.rn.f32 	%f3113, %f3104, %f3068, %f3067;
	fma.rn.f32 	%f3114, %f3104, %f3069, %f3107;
	fma.rn.f32 	%f3115, %f3104, %f3070, %f3108;
	fma.rn.f32 	%f3116, %f3104, %f3071, %f3094;
	fma.rn.f32 	%f3117, %f3104, %f3072, %f3110;
	fma.rn.f32 	%f3118, %f3104, %f3073, %f3111;
	fma.rn.f32 	%f3119, %f3105, %f3069, %f3113;
	fma.rn.f32 	%f3120, %f3105, %f3070, %f3114;
	fma.rn.f32 	%f3121, %f3105, %f3072, %f3116;
	fma.rn.f32 	%f3122, %f3105, %f3073, %f3117;
	fma.rn.f32 	%f3123, %f3106, %f3070, %f3119;
	fma.rn.f32 	%f3124, %f3106, %f3073, %f3121;
	ld.shared.v4.f32 	{%f3125, %f3126, %f3127, %f3128}, [%r189+27376];
	fma.rn.f32 	%f3129, %f3125, %f3071, %f3109;
	fma.rn.f32 	%f3130, %f3125, %f3074, %f3112;
	fma.rn.f32 	%f3131, %f3126, %f3071, %f3115;
	fma.rn.f32 	%f3132, %f3126, %f3072, %f3129;
	fma.rn.f32 	%f3133, %f3126, %f3074, %f3118;
	fma.rn.f32 	%f3134, %f3126, %f3075, %f3130;
	fma.rn.f32 	%f3135, %f3127, %f3071, %f3120;
	fma.rn.f32 	%f3136, %f3127, %f3072, %f3131;
	fma.rn.f32 	%f3137, %f3127, %f3073, %f3132;
	fma.rn.f32 	%f3138, %f3127, %f3074, %f3122;
	fma.rn.f32 	%f3139, %f3127, %f3075, %f3133;
	fma.rn.f32 	%f3140, %f3127, %f3076, %f3134;
	fma.rn.f32 	%f3141, %f3128, %f3071, %f3123;
	fma.rn.f32 	%f3142, %f3128, %f3072, %f3135;
	fma.rn.f32 	%f3143, %f3128, %f3073, %f3136;
	fma.rn.f32 	%f3144, %f3128, %f3074, %f3124;
	fma.rn.f32 	%f3145, %f3128, %f3075, %f3138;
	fma.rn.f32 	%f3146, %f3128, %f3076, %f3139;
	ld.shared.v2.f32 	{%f3147, %f3148}, [%r189+27392];
	fma.rn.f32 	%f3149, %f3147, %f3072, %f3141;
	fma.rn.f32 	%f3150, %f3147, %f3073, %f3142;
	fma.rn.f32 	%f3151, %f3147, %f3075, %f3144;
	fma.rn.f32 	%f3152, %f3147, %f3076, %f3145;
	fma.rn.f32 	%f3153, %f3148, %f3073, %f3149;
	fma.rn.f32 	%f3154, %f3148, %f3076, %f3151;
	ld.shared.v2.f32 	{%f3155, %f3156}, [%r189+27608];
	fma.rn.f32 	%f3157, %f3155, %f3074, %f3137;
	fma.rn.f32 	%f3158, %f3156, %f3074, %f3143;
	fma.rn.f32 	%f3159, %f3156, %f3075, %f3157;
	ld.shared.v4.f32 	{%f3160, %f3161, %f3162, %f3163}, [%r189+27616];
	fma.rn.f32 	%f3164, %f3160, %f3074, %f3150;
	fma.rn.f32 	%f3165, %f3160, %f3075, %f3158;
	fma.rn.f32 	%f3166, %f3160, %f3076, %f3159;
	fma.rn.f32 	%f3167, %f3161, %f3074, %f3153;
	fma.rn.f32 	%f3168, %f3161, %f3075, %f3164;
	fma.rn.f32 	%f3169, %f3161, %f3076, %f3165;
	fma.rn.f32 	%f3170, %f3162, %f3075, %f3167;
	fma.rn.f32 	%f3171, %f3162, %f3076, %f3168;
	fma.rn.f32 	%f3172, %f3163, %f3076, %f3170;
	add.s32 	%r252, %r186, 8640;
	mul.wide.u32 	%rd160, %r252, 4;
	add.s64 	%rd161, %rd33, %rd160;
	ld.global.nc.f32 	%f3173, [%rd161];
	ld.global.nc.f32 	%f3174, [%rd161+128];
	ld.global.nc.f32 	%f3175, [%rd161+256];
	ld.global.nc.f32 	%f3176, [%rd161+384];
	ld.global.nc.f32 	%f3177, [%rd161+512];
	ld.global.nc.f32 	%f3178, [%rd161+640];
	ld.global.nc.f32 	%f3179, [%rd161+768];
	ld.global.nc.f32 	%f3180, [%rd161+896];
	ld.global.nc.f32 	%f3181, [%rd161+1024];
	ld.shared.v4.f32 	{%f3182, %f3183, %f3184, %f3185}, [%r189+27840];
	fma.rn.f32 	%f3186, %f3182, %f3173, %f3140;
	fma.rn.f32 	%f3187, %f3183, %f3173, %f3146;
	fma.rn.f32 	%f3188, %f3183, %f3174, %f3186;
	fma.rn.f32 	%f3189, %f3184, %f3173, %f3152;
	fma.rn.f32 	%f3190, %f3184, %f3174, %f3187;
	fma.rn.f32 	%f3191, %f3184, %f3175, %f3188;
	fma.rn.f32 	%f3192, %f3185, %f3173, %f3154;
	fma.rn.f32 	%f3193, %f3185, %f3174, %f3189;
	fma.rn.f32 	%f3194, %f3185, %f3175, %f3190;
	ld.shared.v2.f32 	{%f3195, %f3196}, [%r189+27856];
	fma.rn.f32 	%f3197, %f3195, %f3174, %f3192;
	fma.rn.f32 	%f3198, %f3195, %f3175, %f3193;
	fma.rn.f32 	%f3199, %f3196, %f3175, %f3197;
	ld.shared.v2.f32 	{%f3200, %f3201}, [%r189+28072];
	fma.rn.f32 	%f3202, %f3200, %f3173, %f3166;
	fma.rn.f32 	%f3203, %f3200, %f3176, %f3191;
	fma.rn.f32 	%f3204, %f3201, %f3173, %f3169;
	fma.rn.f32 	%f3205, %f3201, %f3174, %f3202;
	fma.rn.f32 	%f3206, %f3201, %f3176, %f3194;
	fma.rn.f32 	%f3207, %f3201, %f3177, %f3203;
	ld.shared.v4.f32 	{%f3208, %f3209, %f3210, %f3211}, [%r189+28080];
	fma.rn.f32 	%f3212, %f3208, %f3173, %f3171;
	fma.rn.f32 	%f3213, %f3208, %f3174, %f3204;
	fma.rn.f32 	%f3214, %f3208, %f3175, %f3205;
	fma.rn.f32 	%f3215, %f3208, %f3176, %f3198;
	fma.rn.f32 	%f3216, %f3208, %f3177, %f3206;
	fma.rn.f32 	%f3217, %f3208, %f3178, %f3207;
	fma.rn.f32 	%f3218, %f3209, %f3173, %f3172;
	fma.rn.f32 	%f3219, %f3209, %f3174, %f3212;
	fma.rn.f32 	%f3220, %f3209, %f3175, %f3213;
	fma.rn.f32 	%f3221, %f3209, %f3176, %f3199;
	fma.rn.f32 	%f3222, %f3209, %f3177, %f3215;
	fma.rn.f32 	%f3223, %f3209, %f3178, %f3216;
	fma.rn.f32 	%f3224, %f3210, %f3174, %f3218;
	fma.rn.f32 	%f3225, %f3210, %f3175, %f3219;
	fma.rn.f32 	%f3226, %f3210, %f3177, %f3221;
	fma.rn.f32 	%f3227, %f3210, %f3178, %f3222;
	fma.rn.f32 	%f3228, %f3211, %f3175, %f3224;
	fma.rn.f32 	%f3229, %f3211, %f3178, %f3226;
	ld.shared.v4.f32 	{%f3230, %f3231, %f3232, %f3233}, [%r189+28304];
	fma.rn.f32 	%f3234, %f3230, %f3176, %f3214;
	fma.rn.f32 	%f3235, %f3230, %f3179, %f3217;
	fma.rn.f32 	%f3236, %f3231, %f3176, %f3220;
	fma.rn.f32 	%f3237, %f3231, %f3177, %f3234;
	fma.rn.f32 	%f3238, %f3231, %f3179, %f3223;
	fma.rn.f32 	%f3239, %f3231, %f3180, %f3235;
	fma.rn.f32 	%f3240, %f3232, %f3176, %f3225;
	fma.rn.f32 	%f3241, %f3232, %f3177, %f3236;
	fma.rn.f32 	%f3242, %f3232, %f3178, %f3237;
	fma.rn.f32 	%f3243, %f3232, %f3179, %f3227;
	fma.rn.f32 	%f3244, %f3232, %f3180, %f3238;
	fma.rn.f32 	%f3245, %f3232, %f3181, %f3239;
	fma.rn.f32 	%f3246, %f3233, %f3176, %f3228;
	fma.rn.f32 	%f3247, %f3233, %f3177, %f3240;
	fma.rn.f32 	%f3248, %f3233, %f3178, %f3241;
	fma.rn.f32 	%f3249, %f3233, %f3179, %f3229;
	fma.rn.f32 	%f3250, %f3233, %f3180, %f3243;
	fma.rn.f32 	%f3251, %f3233, %f3181, %f3244;
	ld.shared.v2.f32 	{%f3252, %f3253}, [%r189+28320];
	fma.rn.f32 	%f3254, %f3252, %f3177, %f3246;
	fma.rn.f32 	%f3255, %f3252, %f3178, %f3247;
	fma.rn.f32 	%f3256, %f3252, %f3180, %f3249;
	fma.rn.f32 	%f3257, %f3252, %f3181, %f3250;
	fma.rn.f32 	%f3258, %f3253, %f3178, %f3254;
	fma.rn.f32 	%f3259, %f3253, %f3181, %f3256;
	ld.shared.v2.f32 	{%f3260, %f3261}, [%r189+28536];
	fma.rn.f32 	%f3262, %f3260, %f3179, %f3242;
	fma.rn.f32 	%f3263, %f3261, %f3179, %f3248;
	fma.rn.f32 	%f3264, %f3261, %f3180, %f3262;
	ld.shared.v4.f32 	{%f3265, %f3266, %f3267, %f3268}, [%r189+28544];
	fma.rn.f32 	%f3269, %f3265, %f3179, %f3255;
	fma.rn.f32 	%f3270, %f3265, %f3180, %f3263;
	fma.rn.f32 	%f3271, %f3265, %f3181, %f3264;
	fma.rn.f32 	%f3272, %f3266, %f3179, %f3258;
	fma.rn.f32 	%f3273, %f3266, %f3180, %f3269;
	fma.rn.f32 	%f3274, %f3266, %f3181, %f3270;
	fma.rn.f32 	%f3275, %f3267, %f3180, %f3272;
	fma.rn.f32 	%f3276, %f3267, %f3181, %f3273;
	fma.rn.f32 	%f3277, %f3268, %f3181, %f3275;
	add.s32 	%r253, %r186, 8928;
	mul.wide.u32 	%rd162, %r253, 4;
	add.s64 	%rd163, %rd33, %rd162;
	ld.global.nc.f32 	%f3278, [%rd163];
	ld.global.nc.f32 	%f3279, [%rd163+128];
	ld.global.nc.f32 	%f3280, [%rd163+256];
	ld.global.nc.f32 	%f3281, [%rd163+384];
	ld.global.nc.f32 	%f3282, [%rd163+512];
	ld.global.nc.f32 	%f3283, [%rd163+640];
	ld.global.nc.f32 	%f3284, [%rd163+768];
	ld.global.nc.f32 	%f3285, [%rd163+896];
	ld.global.nc.f32 	%f3286, [%rd163+1024];
	ld.shared.v4.f32 	{%f3287, %f3288, %f3289, %f3290}, [%r189+28768];
	fma.rn.f32 	%f3291, %f3287, %f3278, %f3245;
	fma.rn.f32 	%f3292, %f3288, %f3278, %f3251;
	fma.rn.f32 	%f3293, %f3288, %f3279, %f3291;
	fma.rn.f32 	%f3294, %f3289, %f3278, %f3257;
	fma.rn.f32 	%f3295, %f3289, %f3279, %f3292;
	fma.rn.f32 	%f3296, %f3289, %f3280, %f3293;
	fma.rn.f32 	%f3297, %f3290, %f3278, %f3259;
	fma.rn.f32 	%f3298, %f3290, %f3279, %f3294;
	fma.rn.f32 	%f3299, %f3290, %f3280, %f3295;
	ld.shared.v2.f32 	{%f3300, %f3301}, [%r189+28784];
	fma.rn.f32 	%f3302, %f3300, %f3279, %f3297;
	fma.rn.f32 	%f3303, %f3300, %f3280, %f3298;
	fma.rn.f32 	%f3304, %f3301, %f3280, %f3302;
	ld.shared.v2.f32 	{%f3305, %f3306}, [%r189+29000];
	fma.rn.f32 	%f3307, %f3305, %f3278, %f3271;
	fma.rn.f32 	%f3308, %f3305, %f3281, %f3296;
	fma.rn.f32 	%f3309, %f3306, %f3278, %f3274;
	fma.rn.f32 	%f3310, %f3306, %f3279, %f3307;
	fma.rn.f32 	%f3311, %f3306, %f3281, %f3299;
	fma.rn.f32 	%f3312, %f3306, %f3282, %f3308;
	ld.shared.v4.f32 	{%f3313, %f3314, %f3315, %f3316}, [%r189+29008];
	fma.rn.f32 	%f3317, %f3313, %f3278, %f3276;
	fma.rn.f32 	%f3318, %f3313, %f3279, %f3309;
	fma.rn.f32 	%f3319, %f3313, %f3280, %f3310;
	fma.rn.f32 	%f3320, %f3313, %f3281, %f3303;
	fma.rn.f32 	%f3321, %f3313, %f3282, %f3311;
	fma.rn.f32 	%f3322, %f3313, %f3283, %f3312;
	fma.rn.f32 	%f3323, %f3314, %f3278, %f3277;
	fma.rn.f32 	%f3324, %f3314, %f3279, %f3317;
	fma.rn.f32 	%f3325, %f3314, %f3280, %f3318;
	fma.rn.f32 	%f3326, %f3314, %f3281, %f3304;
	fma.rn.f32 	%f3327, %f3314, %f3282, %f3320;
	fma.rn.f32 	%f3328, %f3314, %f3283, %f3321;
	fma.rn.f32 	%f3329, %f3315, %f3279, %f3323;
	fma.rn.f32 	%f3330, %f3315, %f3280, %f3324;
	fma.rn.f32 	%f3331, %f3315, %f3282, %f3326;
	fma.rn.f32 	%f3332, %f3315, %f3283, %f3327;
	fma.rn.f32 	%f3333, %f3316, %f3280, %f3329;
	fma.rn.f32 	%f3334, %f3316, %f3283, %f3331;
	ld.shared.v4.f32 	{%f3335, %f3336, %f3337, %f3338}, [%r189+29232];
	fma.rn.f32 	%f3339, %f3335, %f3281, %f3319;
	fma.rn.f32 	%f3340, %f3335, %f3284, %f3322;
	fma.rn.f32 	%f3341, %f3336, %f3281, %f3325;
	fma.rn.f32 	%f3342, %f3336, %f3282, %f3339;
	fma.rn.f32 	%f3343, %f3336, %f3284, %f3328;
	fma.rn.f32 	%f3344, %f3336, %f3285, %f3340;
	fma.rn.f32 	%f3345, %f3337, %f3281, %f3330;
	fma.rn.f32 	%f3346, %f3337, %f3282, %f3341;
	fma.rn.f32 	%f3347, %f3337, %f3283, %f3342;
	fma.rn.f32 	%f3348, %f3337, %f3284, %f3332;
	fma.rn.f32 	%f3349, %f3337, %f3285, %f3343;
	fma.rn.f32 	%f1, %f3337, %f3286, %f3344;
	fma.rn.f32 	%f3350, %f3338, %f3281, %f3333;
	fma.rn.f32 	%f3351, %f3338, %f3282, %f3345;
	fma.rn.f32 	%f3352, %f3338, %f3283, %f3346;
	fma.rn.f32 	%f3353, %f3338, %f3284, %f3334;
	fma.rn.f32 	%f3354, %f3338, %f3285, %f3348;
	fma.rn.f32 	%f2, %f3338, %f3286, %f3349;
	ld.shared.v2.f32 	{%f3355, %f3356}, [%r189+29248];
	fma.rn.f32 	%f3357, %f3355, %f3282, %f3350;
	fma.rn.f32 	%f3358, %f3355, %f3283, %f3351;
	fma.rn.f32 	%f3359, %f3355, %f3285, %f3353;
	fma.rn.f32 	%f3, %f3355, %f3286, %f3354;
	fma.rn.f32 	%f3360, %f3356, %f3283, %f3357;
	fma.rn.f32 	%f4, %f3356, %f3286, %f3359;
	ld.shared.v2.f32 	{%f3361, %f3362}, [%r189+29464];
	fma.rn.f32 	%f3363, %f3361, %f3284, %f3347;
	fma.rn.f32 	%f3364, %f3362, %f3284, %f3352;
	fma.rn.f32 	%f3365, %f3362, %f3285, %f3363;
	ld.shared.v4.f32 	{%f3366, %f3367, %f3368, %f3369}, [%r189+29472];
	fma.rn.f32 	%f3370, %f3366, %f3284, %f3358;
	fma.rn.f32 	%f3371, %f3366, %f3285, %f3364;
	fma.rn.f32 	%f5, %f3366, %f3286, %f3365;
	fma.rn.f32 	%f3372, %f3367, %f3284, %f3360;
	fma.rn.f32 	%f3373, %f3367, %f3285, %f3370;
	fma.rn.f32 	%f6, %f3367, %f3286, %f3371;
	fma.rn.f32 	%f3374, %f3368, %f3285, %f3372;
	fma.rn.f32 	%f7, %f3368, %f3286, %f3373;
	fma.rn.f32 	%f8, %f3369, %f3286, %f3374;
	setp.gt.u32 	%p21, %r3, 447;
	@%p21 bra 	$L__BB1_26;
	ld.param.u64 	%rd168, [_Z6conv2dPfPKfS__param_2];
	mad.lo.s32 	%r254, %r5, 3136, %r54;
	mad.lo.s32 	%r255, %r2, 112, %r254;
	cvta.to.global.u64 	%rd164, %rd168;
	mul.wide.u32 	%rd165, %r255, 4;
	add.s64 	%rd166, %rd164, %rd165;
	atom.global.add.f32 	%f3375, [%rd166], %f1;
	atom.global.add.f32 	%f3376, [%rd166+4], %f2;
	atom.global.add.f32 	%f3377, [%rd166+8], %f3;
	atom.global.add.f32 	%f3378, [%rd166+12], %f4;
	atom.global.add.f32 	%f3379, [%rd166+224], %f5;
	atom.global.add.f32 	%f3380, [%rd166+228], %f6;
	atom.global.add.f32 	%f3381, [%rd166+232], %f7;
	atom.global.add.f32 	%f3382, [%rd166+236], %f8;
$L__BB1_26:
	ret;

}


// ===== COMPILED SASS (sm_100) =====

	.target	sm_100

	.elftype	@"ET_EXEC"


//--------------------- .note.nv.tkinfo           --------------------------
	.section	.note.nv.tkinfo,"",@"SHT_NOTE"
	.sectionflags	@"SHF_NOTE_NV_TKINFO"
	.tkinfo
        /*0018*/ 	.word	0x00000002
        /*0030*/ 	.string	""
        /*0030*/ 	.string	"ptxas"
        /*0030*/ 	.string	"Cuda compilation tools, release 13.0, V13.0.88"
        /*0030*/ 	.string	"Build cuda_13.0.r13.0/compiler.36424714_0"
        /*0030*/ 	.string	"-arch sm_100 -m 64 "



//--------------------- .note.nv.cuinfo           --------------------------
	.section	.note.nv.cuinfo,"",@"SHT_NOTE"
	.sectionflags	@"SHF_NOTE_NV_CUINFO"
        /*0018*/ 	.short	0x0002
        /*001a*/ 	.short	0x0064
        /*001c*/ 	.short	0x0082
	.zero		2


//--------------------- .nv.info                  --------------------------
	.section	.nv.info,"",@"SHT_CUDA_INFO"
	.align	4


	//----- nvinfo : EIATTR_REGCOUNT
	.align		4
        /*0000*/ 	.byte	0x04, 0x2f
        /*0002*/ 	.short	(.L_1 - .L_0)
	.align		4
.L_0:
        /*0004*/ 	.word	index@(default_function_kernel0)
        /*0008*/ 	.word	0x00000040


	//----- nvinfo : EIATTR_FRAME_SIZE
	.align		4
.L_1:
        /*000c*/ 	.byte	0x04, 0x11
        /*000e*/ 	.short	(.L_3 - .L_2)
	.align		4
.L_2:
        /*0010*/ 	.word	index@(default_function_kernel0)
        /*0014*/ 	.word	0x00000000


	//----- nvinfo : EIATTR_REGCOUNT
	.align		4
.L_3:
        /*0018*/ 	.byte	0x04, 0x2f
        /*001a*/ 	.short	(.L_5 - .L_4)
	.align		4
.L_4:
        /*001c*/ 	.word	index@(_Z6conv2dPfPKfS_)
        /*0020*/ 	.word	0x00000028


	//----- nvinfo : EIATTR_FRAME_SIZE
	.align		4
.L_5:
        /*0024*/ 	.byte	0x04, 0x11
        /*0026*/ 	.short	(.L_7 - .L_6)
	.align		4
.L_6:
        /*0028*/ 	.word	index@($__internal_0_$__cuda_sm20_div_u16)
        /*002c*/ 	.word	0x00000000


	//----- nvinfo : EIATTR_FRAME_SIZE
	.align		4
.L_7:
        /*0030*/ 	.byte	0x04, 0x11
        /*0032*/ 	.short	(.L_9 - .L_8)
	.align		4
.L_8:
        /*0034*/ 	.word	index@(_Z6conv2dPfPKfS_)
        /*0038*/ 	.word	0x00000000


	//----- nvinfo : EIATTR_MIN_STACK_SIZE
	.align		4
.L_9:
        /*003c*/ 	.byte	0x04, 0x12
        /*003e*/ 	.short	(.L_11 - .L_10)
	.align		4
.L_10:
        /*0040*/ 	.word	index@(_Z6conv2dPfPKfS_)
        /*0044*/ 	.word	0x00000000


	//----- nvinfo : EIATTR_MIN_STACK_SIZE
	.align		4
.L_11:
        /*0048*/ 	.byte	0x04, 0x12
        /*004a*/ 	.short	(.L_13 - .L_12)
	.align		4
.L_12:
        /*004c*/ 	.word	index@(default_function_kernel0)
        /*0050*/ 	.word	0x00000000
.L_13:


//--------------------- .nv.compat                --------------------------
	.section	.nv.compat,"",@"SHT_CUDA_COMPAT_INFO"
	.align	4
        /*0000*/ 	.byte	0x02, 0x09, 0x00, 0x00, 0x02, 0x02, 0x01, 0x00, 0x02, 0x05, 0x05, 0x00, 0x03, 0x07, 0x01, 0x01
        /*0010*/ 	.byte	0x02, 0x03, 0x00, 0x00, 0x02, 0x06, 0x01, 0x00, 0x04, 0x0b, 0x08, 0x00, 0x01, 0x00, 0x00, 0x00
        /*0020*/ 	.byte	0x00, 0x00, 0x00, 0x00


//--------------------- .nv.info._Z6conv2dPfPKfS_ --------------------------
	.section	.nv.info._Z6conv2dPfPKfS_,"",@"SHT_CUDA_INFO"
	.sectionflags	@""
	.align	4


	//----- nvinfo : EIATTR_CUDA_API_VERSION
	.align		4
        /*0000*/ 	.byte	0x04, 0x37
        /*0002*/ 	.short	(.L_15 - .L_14)
.L_14:
        /*0004*/ 	.word	0x00000082


	//----- nvinfo : EIATTR_KPARAM_INFO
	.align		4
.L_15:
        /*0008*/ 	.byte	0x04, 0x17
        /*000a*/ 	.short	(.L_17 - .L_16)
.L_16:
        /*000c*/ 	.word	0x00000000
        /*0010*/ 	.short	0x0002
        /*0012*/ 	.short	0x0010
        /*0014*/ 	.byte	0x00, 0xf5, 0x21, 0x00


	//----- nvinfo : EIATTR_KPARAM_INFO
	.align		4
.L_17:
        /*0018*/ 	.byte	0x04, 0x17
        /*001a*/ 	.short	(.L_19 - .L_18)
.L_18:
        /*001c*/ 	.word	0x00000000
        /*0020*/ 	.short	0x0001
        /*0022*/ 	.short	0x0008
        /*0024*/ 	.byte	0x00, 0xf5, 0x21, 0x00


	//----- nvinfo : EIATTR_KPARAM_INFO
	.align		4
.L_19:
        /*0028*/ 	.byte	0x04, 0x17
        /*002a*/ 	.short	(.L_21 - .L_20)
.L_20:
        /*002c*/ 	.word	0x00000000
        /*0030*/ 	.short	0x0000
        /*0032*/ 	.short	0x0000
        /*0034*/ 	.byte	0x00, 0xf5, 0x21, 0x00


	//----- nvinfo : EIATTR_SPARSE_MMA_MASK
	.align		4
.L_21:
        /*0038*/ 	.byte	0x03, 0x50
        /*003a*/ 	.short	0x0000


	//----- nvinfo : EIATTR_MAXREG_COUNT
	.align		4
        /*003c*/ 	.byte	0x03, 0x1b
        /*003e*/ 	.short	0x00ff


	//----- nvinfo : EIATTR_NUM_BARRIERS
	.align		4
        /*0040*/ 	.byte	0x02, 0x4c
        /*0042*/ 	.byte	0x01
	.zero		1


	//----- nvinfo : EIATTR_MERCURY_ISA_VERSION
	.align		4
        /*0044*/ 	.byte	0x03, 0x5f
        /*0046*/ 	.short	0x0101


	//----- nvinfo : EIATTR_VRC_CTA_INIT_COUNT
	.align		4
        /*0048*/ 	.byte	0x02, 0x4a
	.zero		1
	.zero		1


	//----- nvinfo : EIATTR_EXIT_INSTR_OFFSETS
	.align		4
        /*004c*/ 	.byte	0x04, 0x1c
        /*004e*/ 	.short	(.L_23 - .L_22)


	//   ....[0]....
.L_22:
        /*0050*/ 	.word	0x0000ca50


	//   ....[1]....
        /*0054*/ 	.word	0x0000cd00


	//----- nvinfo : EIATTR_CRS_STACK_SIZE
	.align		4
.L_23:
        /*0058*/ 	.byte	0x04, 0x1e
        /*005a*/ 	.short	(.L_25 - .L_24)
.L_24:
        /*005c*/ 	.word	0x00000000


	//----- nvinfo : EIATTR_CBANK_PARAM_SIZE
	.align		4
.L_25:
        /*0060*/ 	.byte	0x03, 0x19
        /*0062*/ 	.short	0x0018


	//----- nvinfo : EIATTR_PARAM_CBANK
	.align		4
        /*0064*/ 	.byte	0x04, 0x0a
        /*0066*/ 	.short	(.L_27 - .L_26)
	.align		4
.L_26:
        /*0068*/ 	.word	index@(.nv.constant0._Z6conv2dPfPKfS_)
        /*006c*/ 	.short	0x0380
        /*006e*/ 	.short	0x0018


	//----- nvinfo : EIATTR_SW_WAR
	.align		4
.L_27:
        /*0070*/ 	.byte	0x04, 0x36
        /*0072*/ 	.short	(.L_29 - .L_28)
.L_28:
        /*0074*/ 	.word	0x00000008
.L_29:


//--------------------- .nv.info.default_function_kernel0 --------------------------
	.section	.nv.info.default_function_kernel0,"",@"SHT_CUDA_INFO"
	.sectionflags	@""
	.align	4


	//----- nvinfo : EIATTR_CUDA_API_VERSION
	.align		4
        /*0000*/ 	.byte	0x04, 0x37
        /*0002*/ 	.short	(.L_31 - .L_30)
.L_30:
        /*0004*/ 	.word	0x00000082


	//----- nvinfo : EIATTR_KPARAM_INFO
	.align		4
.L_31:
        /*0008*/ 	.byte	0x04, 0x17
        /*000a*/ 	.short	(.L_33 - .L_32)
.L_32:
        /*000c*/ 	.word	0x00000000
        /*0010*/ 	.short	0x0002
        /*0012*/ 	.short	0x0010
        /*0014*/ 	.byte	0x00, 0xf5, 0x21, 0x00


	//----- nvinfo : EIATTR_KPARAM_INFO
	.align		4
.L_33:
        /*0018*/ 	.byte	0x04, 0x17
        /*001a*/ 	.short	(.L_35 - .L_34)
.L_34:
        /*001c*/ 	.word	0x00000000
        /*0020*/ 	.short	0x0001
        /*0022*/ 	.short	0x0008
        /*0024*/ 	.byte	0x00, 0xf5, 0x21, 0x00


	//----- nvinfo : EIATTR_KPARAM_INFO
	.align		4
.L_35:
        /*0028*/ 	.byte	0x04, 0x17
        /*002a*/ 	.short	(.L_37 - .L_36)
.L_36:
        /*002c*/ 	.word	0x00000000
        /*0030*/ 	.short	0x0000
        /*0032*/ 	.short	0x0000
        /*0034*/ 	.byte	0x00, 0xf5, 0x21, 0x00


	//----- nvinfo : EIATTR_SPARSE_MMA_MASK
	.align		4
.L_37:
        /*0038*/ 	.byte	0x03, 0x50
        /*003a*/ 	.short	0x0000


	//----- nvinfo : EIATTR_MAXREG_COUNT
	.align		4
        /*003c*/ 	.byte	0x03, 0x1b
        /*003e*/ 	.short	0x00ff


	//----- nvinfo : EIATTR_NUM_BARRIERS
	.align		4
        /*0040*/ 	.byte	0x02, 0x4c
        /*0042*/ 	.byte	0x01
	.zero		1


	//----- nvinfo : EIATTR_MERCURY_ISA_VERSION
	.align		4
        /*0044*/ 	.byte	0x03, 0x5f
        /*0046*/ 	.short	0x0101


	//----- nvinfo : EIATTR_VRC_CTA_INIT_COUNT
	.align		4
        /*0048*/ 	.byte	0x02, 0x4a
	.zero		1
	.zero		1


	//----- nvinfo : EIATTR_EXIT_INSTR_OFFSETS
	.align		4
        /*004c*/ 	.byte	0x04, 0x1c
        /*004e*/ 	.short	(.L_39 - .L_38)


	//   ....[0]....
.L_38:
        /*0050*/ 	.word	0x000038e0


	//----- nvinfo : EIATTR_CRS_STACK_SIZE
	.align		4
.L_39:
        /*0054*/ 	.byte	0x04, 0x1e
        /*0056*/ 	.short	(.L_41 - .L_40)
.L_40:
        /*0058*/ 	.word	0x00000000


	//----- nvinfo : EIATTR_CBANK_PARAM_SIZE
	.align		4
.L_41:
        /*005c*/ 	.byte	0x03, 0x19
        /*005e*/ 	.short	0x0018


	//----- nvinfo : EIATTR_PARAM_CBANK
	.align		4
        /*0060*/ 	.byte	0x04, 0x0a
        /*0062*/ 	.short	(.L_43 - .L_42)
	.align		4
.L_42:
        /*0064*/ 	.word	index@(.nv.constant0.default_function_kernel0)
        /*0068*/ 	.short	0x0380
        /*006a*/ 	.short	0x0018


	//----- nvinfo : EIATTR_SW_WAR
	.align		4
.L_43:
        /*006c*/ 	.byte	0x04, 0x36
        /*006e*/ 	.short	(.L_45 - .L_44)
.L_44:
        /*0070*/ 	.word	0x00000008
.L_45:


//--------------------- .nv.callgraph             --------------------------
	.section	.nv.callgraph,"",@"SHT_CUDA_CALLGRAPH"
	.align	4
	.sectionentsize	8
	.align		4
        /*0000*/ 	.word	0x00000000
	.align		4
        /*0004*/ 	.word	0xffffffff
	.align		4
        /*0008*/ 	.word	0x00000000
	.align		4
        /*000c*/ 	.word	0xfffffffe
	.align		4
        /*0010*/ 	.word	0x00000000
	.align		4
        /*0014*/ 	.word	0xfffffffd
	.align		4
        /*0018*/ 	.word	0x00000000
	.align		4
        /*001c*/ 	.word	0xfffffffc


//--------------------- .text._Z6conv2dPfPKfS_    --------------------------
	.section	.text._Z6conv2dPfPKfS_,"ax",@progbits
	.align	128
        .global         _Z6conv2dPfPKfS_
        .type           _Z6conv2dPfPKfS_,@function
        .size           _Z6conv2dPfPKfS_,(.L_x_43 - _Z6conv2dPfPKfS_)
        .other          _Z6conv2dPfPKfS_,@"STO_CUDA_ENTRY STV_DEFAULT"
_Z6conv2dPfPKfS_:
.text._Z6conv2dPfPKfS_:
[----:B------:R-:W-:Y:S01]  /*0000*/  LDC R1, c[0x0][0x37c] ;  /* 0x0000df00ff017b82 */ /* 0x000fe20000000800 */
[----:B------:R-:W0:Y:S07]  /*0010*/  S2R R4, SR_TID.X ;  /* 0x0000000000047919 */ /* 0x000e2e0000002100 */
[----:B------:R-:W1:Y:S01]  /*0020*/  LDC R3, c[0x0][0x360] ;  /* 0x0000d800ff037b82 */ /* 0x000e620000000800 */
[----:B------:R-:W-:-:S07]  /*0030*/  MOV R10, 0x110 ;  /* 0x00000110000a7802 */ /* 0x000fce0000000f00 */
[----:B------:R-:W2:Y:S01]  /*0040*/  S2UR UR6, SR_CTAID.X ;  /* 0x00000000000679c3 */ /* 0x000ea20000002500 */
[----:B-1----:R-:W-:Y:S02]  /*0050*/  LOP3.LUT R6, R3, 0xffff, RZ, 0xc0, !PT ;  /* 0x0000ffff03067812 */ /* 0x002fe400078ec0ff */
[C---:B0-----:R-:W-:Y:S01]  /*0060*/  IADD3 R0, PT, PT, R4.reuse, R3, RZ ;  /* 0x0000000304007210 */ /* 0x041fe20007ffe0ff */
[----:B--2---:R-:W-:Y:S01]  /*0070*/  UIMAD.WIDE.U32 UR4, UR6, -0x6db6db6d, URZ ;  /* 0x92492493060478a5 */ /* 0x004fe2000f8e00ff */
[----:B------:R-:W-:Y:S02]  /*0080*/  LOP3.LUT R5, R4, 0x1f, RZ, 0xc0, !PT ;  /* 0x0000001f04057812 */ /* 0x000fe400078ec0ff */
[----:B------:R-:W-:Y:S01]  /*0090*/  IADD3 R0, PT, PT, RZ, -R0, RZ ;  /* 0x80000000ff007210 */ /* 0x000fe20007ffe0ff */
[----:B------:R-:W-:-:S03]  /*00a0*/  USHF.R.U32.HI UR5, URZ, 0x4, UR5 ;  /* 0x00000004ff057899 */ /* 0x000fc60008011605 */
[----:B------:R-:W-:Y:S01]  /*00b0*/  PRMT R2, R0, 0x7710, RZ ;  /* 0x0000771000027816 */ /* 0x000fe200000000ff */
[----:B------:R-:W-:Y:S01]  /*00c0*/  UIMAD UR4, UR5, -0x1c, UR6 ;  /* 0xffffffe4050478a4 */ /* 0x000fe2000f8e0206 */
[----:B------:R-:W-:Y:S02]  /*00d0*/  SHF.R.U32.HI R0, RZ, 0x5, R4 ;  /* 0x00000005ff007819 */ /* 0x000fe40000011604 */
[----:B------:R-:W-:-:S04]  /*00e0*/  IADD3 R2, PT, PT, R2, 0x1cff, RZ ;  /* 0x00001cff02027810 */ /* 0x000fc80007ffe0ff */
[----:B------:R-:W-:-:S07]  /*00f0*/  LOP3.LUT R2, R2, 0xffff, RZ, 0xc0, !PT ;  /* 0x0000ffff02027812 */ /* 0x000fce00078ec0ff */
[----:B------:R-:W-:Y:S05]  /*0100*/  CALL.REL.NOINC `($__internal_0_$__cuda_sm20_div_u16) ;  /* 0x000000cc00007944 */ /* 0x000fea0003c00000 */
[----:B------:R-:W-:Y:S01]  /*0110*/  LOP3.LUT R11, R8, 0x3, RZ, 0xc0, !PT ;  /* 0x00000003080b7812 */ /* 0x000fe200078ec0ff */
[----:B------:R-:W-:Y:S01]  /*0120*/  BSSY.RECONVERGENT B0, `(.L_x_0) ;  /* 0x0000010000007945 */ /* 0x000fe20003800200 */
[----:B------:R-:W-:Y:S02]  /*0130*/  MOV R2, R4 ;  /* 0x0000000400027202 */ /* 0x000fe40000000f00 */
[----:B------:R-:W-:-:S13]  /*0140*/  ISETP.NE.AND P0, PT, R11, 0x2, PT ;  /* 0x000000020b00780c */ /* 0x000fda0003f05270 */
[----:B------:R-:W-:Y:S05]  /*0150*/  @!P0 BRA `(.L_x_1) ;  /* 0x0000000000308947 */ /* 0x000fea0003800000 */
[----:B------:R-:W0:Y:S01]  /*0160*/  S2R R8, SR_CgaCtaId ;  /* 0x0000000000087919 */ /* 0x000e220000008800 */
[----:B------:R-:W-:Y:S01]  /*0170*/  MOV R7, 0x400 ;  /* 0x0000040000077802 */ /* 0x000fe20000000f00 */
[----:B------:R-:W-:Y:S01]  /*0180*/  HFMA2 R6, -RZ, RZ, 0, 0 ;  /* 0x00000000ff067431 */ /* 0x000fe200000001ff */
[----:B------:R-:W-:Y:S02]  /*0190*/  MOV R2, R4 ;  /* 0x0000000400027202 */ /* 0x000fe40000000f00 */
[----:B0-----:R-:W-:-:S07]  /*01a0*/  LEA R7, R8, R7, 0x18 ;  /* 0x0000000708077211 */ /* 0x001fce00078ec0ff */
.L_x_2:
[----:B------:R-:W-:Y:S02]  /*01b0*/  LEA R8, R2, R7, 0x2 ;  /* 0x0000000702087211 */ /* 0x000fe400078e10ff */
[----:B------:R-:W-:Y:S02]  /*01c0*/  IADD3 R6, PT, PT, R6, 0x1, RZ ;  /* 0x0000000106067810 */ /* 0x000fe40007ffe0ff */
[----:B------:R-:W-:Y:S01]  /*01d0*/  IADD3 R2, PT, PT, R3, R2, RZ ;  /* 0x0000000203027210 */ /* 0x000fe20007ffe0ff */
[----:B------:R0:W-:Y:S01]  /*01e0*/  STS [R8], RZ ;  /* 0x000000ff08007388 */ /* 0x0001e20000000800 */
[----:B------:R-:W-:-:S04]  /*01f0*/  LOP3.LUT R9, R6, R11, RZ, 0x3c, !PT ;  /* 0x0000000b06097212 */ /* 0x000fc800078e3cff */
[----:B------:R-:W-:-:S13]  /*0200*/  ISETP.NE.AND P0, PT, R9, 0x2, PT ;  /* 0x000000020900780c */ /* 0x000fda0003f05270 */
[----:B0-----:R-:W-:Y:S05]  /*0210*/  @P0 BRA `(.L_x_2) ;  /* 0xfffffffc00e40947 */ /* 0x001fea000383ffff */
.L_x_1:
[----:B------:R-:W-:Y:S05]  /*0220*/  BSYNC.RECONVERGENT B0 ;  /* 0x0000000000007941 */ /* 0x000fea0003800200 */
.L_x_0:
[----:B------:R-:W0:Y:S01]  /*0230*/  S2UR UR7, SR_CgaCtaId ;  /* 0x00000000000779c3 */ /* 0x000e220000008800 */
[----:B------:R-:W-:Y:S01]  /*0240*/  BSSY.RECONVERGENT B0, `(.L_x_3) ;  /* 0x000000e000007945 */ /* 0x000fe20003800200 */
[----:B------:R-:W-:Y:S02]  /*0250*/  UMOV UR6, 0x400 ;  /* 0x0000040000067882 */ /* 0x000fe40000000000 */
[----:B0-----:R-:W-:-:S12]  /*0260*/  ULEA UR10, UR7, UR6, 0x18 ;  /* 0x00000006070a7291 */ /* 0x001fd8000f8ec0ff */
.L_x_4:
[----:B0-----:R-:W-:Y:S02]  /*0270*/  LEA R10, R2, UR10, 0x2 ;  /* 0x0000000a020a7c11 */ /* 0x001fe4000f8e10ff */
[C---:B------:R-:W-:Y:S02]  /*0280*/  LEA R2, R3.reuse, R2, 0x2 ;  /* 0x0000000203027211 */ /* 0x040fe400078e10ff */
[C---:B------:R-:W-:Y:S01]  /*0290*/  LEA R6, R3.reuse, R10, 0x2 ;  /* 0x0000000a03067211 */ /* 0x040fe200078e10ff */
[----:B------:R0:W-:Y:S01]  /*02a0*/  STS [R10], RZ ;  /* 0x000000ff0a007388 */ /* 0x0001e20000000800 */
[----:B------:R-:W-:Y:S02]  /*02b0*/  ISETP.GE.U32.AND P0, PT, R2, 0x1d00, PT ;  /* 0x00001d000200780c */ /* 0x000fe40003f06070 */
[C---:B------:R-:W-:Y:S01]  /*02c0*/  LEA R8, R3.reuse, R6, 0x2 ;  /* 0x0000000603087211 */ /* 0x040fe200078e10ff */
[----:B------:R0:W-:Y:S03]  /*02d0*/  STS [R6], RZ ;  /* 0x000000ff06007388 */ /* 0x0001e60000000800 */
[----:B------:R-:W-:Y:S01]  /*02e0*/  LEA R7, R3, R8, 0x2 ;  /* 0x0000000803077211 */ /* 0x000fe200078e10ff */
[----:B------:R0:W-:Y:S04]  /*02f0*/  STS [R8], RZ ;  /* 0x000000ff08007388 */ /* 0x0001e80000000800 */
[----:B------:R0:W-:Y:S02]  /*0300*/  STS [R7], RZ ;  /* 0x000000ff07007388 */ /* 0x0001e40000000800 */
[----:B------:R-:W-:Y:S05]  /*0310*/  @!P0 BRA `(.L_x_4) ;  /* 0xfffffffc00d48947 */ /* 0x000fea000383ffff */
[----:B------:R-:W-:Y:S05]  /*0320*/  BSYNC.RECONVERGENT B0 ;  /* 0x0000000000007941 */ /* 0x000fea0003800200 */
.L_x_3:
[----:B------:R-:W-:Y:S01]  /*0330*/  USHF.L.U32 UR6, UR4, 0x1, URZ ;  /* 0x0000000104067899 */ /* 0x000fe200080006ff */
[----:B------:R-:W-:Y:S03]  /*0340*/  BAR.SYNC.DEFER_BLOCKING 0x0 ;  /* 0x0000000000007b1d */ /* 0x000fe60000010000 */
[----:B------:R-:W-:Y:S02]  /*0350*/  UISETP.LT.U32.AND UP0, UPT, UR6, 0x1, UPT ;  /* 0x000000010600788c */ /* 0x000fe4000bf01070 */
[----:B------:R-:W-:Y:S02]  /*0360*/  UISETP.LT.U32.AND UP1, UPT, UR6, 0x35, UPT ;  /* 0x000000350600788c */ /* 0x000fe4000bf21070 */
[----:B------:R-:W-:Y:S02]  /*0370*/  USEL UR7, UR6, 0x1, !UP0 ;  /* 0x0000000106077887 */ /* 0x000fe4000c000000 */
[----:B------:R-:W-:-:S02]  /*0380*/  UISETP.NE.AND UP0, UPT, UR4, URZ, UPT ;  /* 0x000000ff0400728c */ /* 0x000fc4000bf05270 */
[----:B------:R-:W-:Y:S01]  /*0390*/  USEL UR8, UR6, 0x35, UP1 ;  /* 0x0000003506087887 */ /* 0x000fe20008800000 */
[----:B------:R-:W1:Y:S01]  /*03a0*/  LDCU.64 UR12, c[0x0][0x358] ;  /* 0x00006b00ff0c77ac */ /* 0x000e620008000a00 */
[----:B------:R-:W-:Y:S02]  /*03b0*/  UIADD3 UR6, UPT, UPT, UR7, -0x1, URZ ;  /* 0xffffffff07067890 */ /* 0x000fe4000fffe0ff */
[----:B------:R-:W-:-:S03]  /*03c0*/  UIADD3 UR9, UPT, UPT, UR8, 0x3, URZ ;  /* 0x0000000308097890 */ /* 0x000fc6000fffe0ff */
[----:B------:R-:W-:Y:S09]  /*03d0*/  BRA.U UP0, `(.L_x_5) ;  /* 0x0000000500ac7547 */ /* 0x000ff2000b800000 */
[----:B------:R-:W-:Y:S01]  /*03e0*/  MOV R2, UR8 ;  /* 0x0000000800027c02 */ /* 0x000fe20008000f00 */
[----:B------:R-:W-:Y:S01]  /*03f0*/  BSSY.RECONVERGENT B0, `(.L_x_6) ;  /* 0x0000068000007945 */ /* 0x000fe20003800200 */
[----:B------:R-:W-:Y:S01]  /*0400*/  MOV R3, UR7 ;  /* 0x0000000700037c02 */ /* 0x000fe20008000f00 */
[----:B------:R-:W-:Y:S01]  /*0410*/  UIADD3 UR6, UPT, UPT, -UR6, UR9, URZ ;  /* 0x0000000906067290 */ /* 0x000fe2000fffe1ff */
[C---:B------:R-:W-:Y:S01]  /*0420*/  ISETP.GT.U32.AND P0, PT, R5.reuse, 0x17, PT ;  /* 0x000000170500780c */ /* 0x040fe20003f04070 */
[----:B------:R-:W-:Y:S01]  /*0430*/  IMAD R2, R2, 0x38, -R5 ;  /* 0x0000003802027824 */ /* 0x000fe200078e0a05 */
[C---:B------:R-:W-:Y:S01]  /*0440*/  LOP3.LUT R14, R5.reuse, 0x20, RZ, 0xfc, !PT ;  /* 0x00000020050e7812 */ /* 0x040fe200078efcff */
[----:B------:R-:W-:Y:S01]  /*0450*/  UMOV UR8, 0x38 ;  /* 0x0000003800087882 */ /* 0x000fe20000000000 */
[----:B------:R-:W-:Y:S01]  /*0460*/  LOP3.LUT R17, R5, 0x40, RZ, 0xfc, !PT ;  /* 0x0000004005117812 */ /* 0x000fe200078efcff */
[----:B------:R-:W-:Y:S01]  /*0470*/  IMAD R2, R3, -0x38, R2 ;  /* 0xffffffc803027824 */ /* 0x000fe200078e0202 */
[----:B------:R-:W-:Y:S01]  /*0480*/  IADD3 R15, PT, PT, R14, 0x2, RZ ;  /* 0x000000020e0f7810 */ /* 0x000fe20007ffe0ff */
[----:B------:R-:W-:Y:S01]  /*0490*/  UIMAD UR6, UR6, 0x38, URZ ;  /* 0x00000038060678a4 */ /* 0x000fe2000f8e02ff */
[----:B------:R-:W-:Y:S01]  /*04a0*/  LOP3.LUT R20, R5, 0x60, RZ, 0xfc, !PT ;  /* 0x0000006005147812 */ /* 0x000fe200078efcff */
[----:B------:R-:W-:Y:S01]  /*04b0*/  UIMAD UR7, UR7, UR8, -0x38 ;  /* 0xffffffc8070774a4 */ /* 0x000fe2000f8e0208 */
[----:B------:R-:W-:-:S03]  /*04c0*/  IADD3 R16, PT, PT, R2, 0xdf, RZ ;  /* 0x000000df02107810 */ /* 0x000fc60007ffe0ff */
[----:B------:R-:W-:Y:S02]  /*04d0*/  @!P0 IADD3 R15, PT, PT, R14, RZ, RZ ;  /* 0x000000ff0e0f8210 */ /* 0x000fe40007ffe0ff */
[----:B------:R-:W-:-:S07]  /*04e0*/  LOP3.LUT R21, R16, 0x60, RZ, 0xc0, !PT ;  /* 0x0000006010157812 */ /* 0x000fce00078ec0ff */
.L_x_12:
[----:B------:R-:W-:Y:S01]  /*04f0*/  ISETP.GE.U32.AND P0, PT, R5, UR6, PT ;  /* 0x0000000605007c0c */ /* 0x000fe2000bf06070 */
[----:B------:R-:W-:-:S12]  /*0500*/  BSSY.RECONVERGENT B1, `(.L_x_7) ;  /* 0x0000053000017945 */ /* 0x000fd80003800200 */
[----:B0-23--:R-:W-:Y:S05]  /*0510*/  @P0 BRA `(.L_x_8) ;  /* 0x0000000400440947 */ /* 0x00dfea0003800000 */
[----:B------:R-:W2:Y:S01]  /*0520*/  LDC.64 R2, c[0x0][0x380] ;  /* 0x0000e000ff027b82 */ /* 0x000ea20000000a00 */
[----:B------:R-:W-:Y:S01]  /*0530*/  ISETP.NE.AND P1, PT, R21, 0x60, PT ;  /* 0x000000601500780c */ /* 0x000fe20003f25270 */
[----:B------:R-:W-:Y:S01]  /*0540*/  HFMA2 R9, -RZ, RZ, 0, 0.0002593994140625 ;  /* 0x00000c40ff097431 */ /* 0x000fe200000001ff */
[----:B0-----:R-:W-:Y:S01]  /*0550*/  MOV R7, UR5 ;  /* 0x0000000500077c02 */ /* 0x001fe20008000f00 */
[----:B------:R-:W-:Y:S01]  /*0560*/  BSSY.RECONVERGENT B2, `(.L_x_9) ;  /* 0x000001d000027945 */ /* 0x000fe20003800200 */
[----:B------:R-:W-:Y:S02]  /*0570*/  ISETP.GE.U32.AND P0, PT, R16, 0x60, PT ;  /* 0x000000601000780c */ /* 0x000fe40003f06070 */
[----:B------:R-:W-:Y:S02]  /*0580*/  LEA R18, R7, R0, 0x5 ;  /* 0x0000000007127211 */ /* 0x000fe400078e28ff */
[----:B------:R-:W-:-:S03]  /*0590*/  MOV R19, R5 ;  /* 0x0000000500137202 */ /* 0x000fc60000000f00 */
[----:B------:R-:W-:Y:S02]  /*05a0*/  IMAD R18, R18, R9, UR7 ;  /* 0x0000000712127e24 */ /* 0x000fe4000f8e0209 */
[----:B------:R-:W-:Y:S05]  /*05b0*/  @!P1 BRA `(.L_x_10) ;  /* 0x00000000005c9947 */ /* 0x000fea0003800000 */
[----:B------:R-:W0:Y:S01]  /*05c0*/  LDC.64 R6, c[0x0][0x380] ;  /* 0x0000e000ff067b82 */ /* 0x000e220000000a00 */
[----:B------:R-:W-:-:S05]  /*05d0*/  IADD3 R11, PT, PT, R5, R18, RZ ;  /* 0x00000012050b7210 */ /* 0x000fca0007ffe0ff */
[----:B0-----:R-:W-:-:S06]  /*05e0*/  IMAD.WIDE.U32 R8, R11, 0x4, R6 ;  /* 0x000000040b087825 */ /* 0x001fcc00078e0006 */
[----:B-1----:R-:W3:Y:S01]  /*05f0*/  LDG.E.CONSTANT R8, desc[UR12][R8.64] ;  /* 0x0000000c08087981 */ /* 0x002ee2000c1e9900 */
[----:B------:R-:W-:Y:S01]  /*0600*/  IMAD R10, R0, 0xe8, R5 ;  /* 0x000000e8000a7824 */ /* 0x000fe200078e0205 */
[----:B------:R-:W-:Y:S02]  /*0610*/  ISETP.NE.AND P1, PT, R21, RZ, PT ;  /* 0x000000ff1500720c */ /* 0x000fe40003f25270 */
[----:B------:R-:W-:Y:S02]  /*0620*/  MOV R19, R14 ;  /* 0x0000000e00137202 */ /* 0x000fe40000000f00 */
[----:B------:R-:W-:-:S05]  /*0630*/  LEA R13, R10, UR10, 0x2 ;  /* 0x0000000a0a0d7c11 */ /* 0x000fca000f8e10ff */
[----:B---3--:R0:W-:Y:S04]  /*0640*/  STS [R13+0xec], R8 ;  /* 0x0000ec080d007388 */ /* 0x0081e80000000800 */
[----:B------:R-:W-:Y:S05]  /*0650*/  @!P1 BRA `(.L_x_10) ;  /* 0x0000000000349947 */ /* 0x000fea0003800000 */
[----:B------:R-:W-:Y:S02]  /*0660*/  ISETP.NE.AND P1, PT, R21, 0x20, PT ;  /* 0x000000201500780c */ /* 0x000fe40003f25270 */
[----:B------:R-:W-:-:S05]  /*0670*/  IADD3 R9, PT, PT, R11, 0x20, RZ ;  /* 0x000000200b097810 */ /* 0x000fca0007ffe0ff */
[----:B0-----:R-:W-:-:S06]  /*0680*/  IMAD.WIDE.U32 R8, R9, 0x4, R6 ;  /* 0x0000000409087825 */ /* 0x001fcc00078e0006 */
[----:B------:R-:W-:Y:S01]  /*0690*/  @P1 IADD3 R11, PT, PT, R11, 0x40, RZ ;  /* 0x000000400b0b1810 */ /* 0x000fe20007ffe0ff */
[----:B------:R-:W3:Y:S04]  /*06a0*/  LDG.E.CONSTANT R8, desc[UR12][R8.64] ;  /* 0x0000000c08087981 */ /* 0x000ee8000c1e9900 */
[----:B------:R-:W-:-:S06]  /*06b0*/  @P1 IMAD.WIDE.U32 R6, R11, 0x4, R6 ;  /* 0x000000040b061825 */ /* 0x000fcc00078e0006 */
[----:B------:R-:W4:Y:S01]  /*06c0*/  @P1 LDG.E.CONSTANT R6, desc[UR12][R6.64] ;  /* 0x0000000c06061981 */ /* 0x000f22000c1e9900 */
[----:B------:R-:W-:-:S05]  /*06d0*/  IMAD R10, R0, 0xe8, R15 ;  /* 0x000000e8000a7824 */ /* 0x000fca00078e020f */
[----:B------:R-:W-:Y:S02]  /*06e0*/  LEA R11, R10, UR10, 0x2 ;  /* 0x0000000a0a0b7c11 */ /* 0x000fe4000f8e10ff */
[----:B------:R-:W-:Y:S02]  /*06f0*/  MOV R19, R17 ;  /* 0x0000001100137202 */ /* 0x000fe40000000f00 */
[----:B------:R-:W-:Y:S01]  /*0700*/  @P1 MOV R19, R20 ;  /* 0x0000001400131202 */ /* 0x000fe20000000f00 */
[----:B---3--:R3:W-:Y:S04]  /*0710*/  STS [R11+0xec], R8 ;  /* 0x0000ec080b007388 */ /* 0x0087e80000000800 */
[----:B----4-:R3:W-:Y:S02]  /*0720*/  @P1 STS [R13+0x1f4], R6 ;  /* 0x0001f4060d001388 */ /* 0x0107e40000000800 */
.L_x_10:
[----:B-1----:R-:W-:Y:S05]  /*0730*/  BSYNC.RECONVERGENT B2 ;  /* 0x0000000000027941 */ /* 0x002fea0003800200 */
.L_x_9:
[----:B------:R-:W-:Y:S05]  /*0740*/  @!P0 BRA `(.L_x_8) ;  /* 0x0000000000b88947 */ /* 0x000fea0003800000 */
.L_x_11:
[----:B0--3--:R-:W-:-:S04]  /*0750*/  IADD3 R13, PT, PT, R18, R19, RZ ;  /* 0x00000013120d7210 */ /* 0x009fc80007ffe0ff */
[C---:B------:R-:W-:Y:S02]  /*0760*/  IADD3 R11, PT, PT, R13.reuse, 0x20, RZ ;  /* 0x000000200d0b7810 */ /* 0x040fe40007ffe0ff */
[C---:B------:R-:W-:Y:S02]  /*0770*/  IADD3 R7, PT, PT, R13.reuse, 0x40, RZ ;  /* 0x000000400d077810 */ /* 0x040fe40007ffe0ff */
[C---:B------:R-:W-:Y:S01]  /*0780*/  IADD3 R9, PT, PT, R13.reuse, 0x60, RZ ;  /* 0x000000600d097810 */ /* 0x040fe20007ffe0ff */
[----:B--2---:R-:W-:-:S04]  /*0790*/  IMAD.WIDE.U32 R12, R13, 0x4, R2 ;  /* 0x000000040d0c7825 */ /* 0x004fc800078e0002 */
[--C-:B------:R-:W-:Y:S02]  /*07a0*/  IMAD.WIDE.U32 R10, R11, 0x4, R2.reuse ;  /* 0x000000040b0a7825 */ /* 0x100fe400078e0002 */
[----:B------:R-:W2:Y:S02]  /*07b0*/  LDG.E.CONSTANT R12, desc[UR12][R12.64] ;  /* 0x0000000c0c0c7981 */ /* 0x000ea4000c1e9900 */
[--C-:B------:R-:W-:Y:S02]  /*07c0*/  IMAD.WIDE.U32 R6, R7, 0x4, R2.reuse ;  /* 0x0000000407067825 */ /* 0x100fe400078e0002 */
[----:B------:R0:W3:Y:S02]  /*07d0*/  LDG.E.CONSTANT R10, desc[UR12][R10.64] ;  /* 0x0000000c0a0a7981 */ /* 0x0000e4000c1e9900 */
[----:B------:R-:W-:Y:S02]  /*07e0*/  IMAD.WIDE.U32 R8, R9, 0x4, R2 ;  /* 0x0000000409087825 */ /* 0x000fe400078e0002 */
[----:B------:R1:W4:Y:S04]  /*07f0*/  LDG.E.CONSTANT R6, desc[UR12][R6.64] ;  /* 0x0000000c06067981 */ /* 0x000328000c1e9900 */
[----:B------:R5:W4:Y:S01]  /*0800*/  LDG.E.CONSTANT R8, desc[UR12][R8.64] ;  /* 0x0000000c08087981 */ /* 0x000b22000c1e9900 */
[----:B------:R-:W-:-:S02]  /*0810*/  SHF.R.U32.HI R22, RZ, 0x3, R19 ;  /* 0x00000003ff167819 */ /* 0x000fc40000011613 */
[----:B------:R-:W-:-:S03]  /*0820*/  IADD3 R25, PT, PT, R19, 0x20, RZ ;  /* 0x0000002013197810 */ /* 0x000fc60007ffe0ff */
[----:B------:R-:W-:Y:S01]  /*0830*/  IMAD.HI.U32 R24, R22, 0x24924925, RZ ;  /* 0x2492492516187827 */ /* 0x000fe200078e00ff */
[C---:B------:R-:W-:Y:S02]  /*0840*/  IADD3 R22, PT, PT, R19.reuse, 0x40, RZ ;  /* 0x0000004013167810 */ /* 0x040fe40007ffe0ff */
[----:B------:R-:W-:Y:S01]  /*0850*/  IADD3 R23, PT, PT, R19, 0x60, RZ ;  /* 0x0000006013177810 */ /* 0x000fe20007ffe0ff */
[----:B------:R-:W-:Y:S01]  /*0860*/  IMAD R27, R24, -0x38, R19 ;  /* 0xffffffc8181b7824 */ /* 0x000fe200078e0213 */
[----:B------:R-:W-:Y:S02]  /*0870*/  SHF.R.U32.HI R26, RZ, 0x3, R25 ;  /* 0x00000003ff1a7819 */ /* 0x000fe40000011619 */
[----:B0-----:R-:W-:Y:S01]  /*0880*/  SHF.R.U32.HI R11, RZ, 0x3, R22 ;  /* 0x00000003ff0b7819 */ /* 0x001fe20000011616 */
[----:B------:R-:W-:Y:S01]  /*0890*/  IMAD R27, R0, 0xe8, R27 ;  /* 0x000000e8001b7824 */ /* 0x000fe200078e021b */
[----:B------:R-:W-:Y:S01]  /*08a0*/  SHF.R.U32.HI R13, RZ, 0x3, R23 ;  /* 0x00000003ff0d7819 */ /* 0x000fe20000011617 */
[----:B------:R-:W-:-:S04]  /*08b0*/  IMAD.HI.U32 R26, R26, 0x24924925, RZ ;  /* 0x249249251a1a7827 */ /* 0x000fc800078e00ff */
[----:B-1----:R-:W-:Y:S02]  /*08c0*/  IMAD R7, R24, 0x3a, R27 ;  /* 0x0000003a18077824 */ /* 0x002fe400078e021b */
[----:B-----5:R-:W-:-:S04]  /*08d0*/  IMAD.HI.U32 R9, R11, 0x24924925, RZ ;  /* 0x249249250b097827 */ /* 0x020fc800078e00ff */
[----:B------:R-:W-:-:S04]  /*08e0*/  IMAD.HI.U32 R24, R13, 0x24924925, RZ ;  /* 0x249249250d187827 */ /* 0x000fc800078e00ff */
[----:B------:R-:W-:Y:S02]  /*08f0*/  IMAD R25, R26, -0x38, R25 ;  /* 0xffffffc81a197824 */ /* 0x000fe400078e0219 */
[----:B------:R-:W-:Y:S02]  /*0900*/  IMAD R11, R9, -0x38, R22 ;  /* 0xffffffc8090b7824 */ /* 0x000fe400078e0216 */
[----:B------:R-:W-:Y:S02]  /*0910*/  IMAD R23, R24, -0x38, R23 ;  /* 0xffffffc818177824 */ /* 0x000fe400078e0217 */
[C---:B------:R-:W-:Y:S02]  /*0920*/  IMAD R25, R0.reuse, 0xe8, R25 ;  /* 0x000000e800197824 */ /* 0x040fe400078e0219 */
[C---:B------:R-:W-:Y:S02]  /*0930*/  IMAD R22, R0.reuse, 0xe8, R11 ;  /* 0x000000e800167824 */ /* 0x040fe400078e020b */
[----:B------:R-:W-:-:S02]  /*0940*/  IMAD R23, R0, 0xe8, R23 ;  /* 0x000000e800177824 */ /* 0x000fc400078e0217 */
[----:B------:R-:W-:Y:S02]  /*0950*/  IMAD R25, R26, 0x3a, R25 ;  /* 0x0000003a1a197824 */ /* 0x000fe400078e0219 */
[----:B------:R-:W-:Y:S02]  /*0960*/  IMAD R22, R9, 0x3a, R22 ;  /* 0x0000003a09167824 */ /* 0x000fe400078e0216 */
[----:B------:R-:W-:Y:S01]  /*0970*/  IMAD R23, R24, 0x3a, R23 ;  /* 0x0000003a18177824 */ /* 0x000fe200078e0217 */
[----:B------:R-:W-:Y:S02]  /*0980*/  LEA R7, R7, UR10, 0x2 ;  /* 0x0000000a07077c11 */ /* 0x000fe4000f8e10ff */
[----:B------:R-:W-:Y:S02]  /*0990*/  LEA R25, R25, UR10, 0x2 ;  /* 0x0000000a19197c11 */ /* 0x000fe4000f8e10ff */
[----:B------:R-:W-:Y:S02]  /*09a0*/  LEA R9, R22, UR10, 0x2 ;  /* 0x0000000a16097c11 */ /* 0x000fe4000f8e10ff */
[----:B------:R-:W-:-:S02]  /*09b0*/  LEA R23, R23, UR10, 0x2 ;  /* 0x0000000a17177c11 */ /* 0x000fc4000f8e10ff */
[----:B------:R-:W-:-:S04]  /*09c0*/  IADD3 R19, PT, PT, R19, 0x80, RZ ;  /* 0x0000008013137810 */ /* 0x000fc80007ffe0ff */
[----:B------:R-:W-:Y:S01]  /*09d0*/  ISETP.GE.U32.AND P0, PT, R19, UR6, PT ;  /* 0x0000000613007c0c */ /* 0x000fe2000bf06070 */
[----:B--2---:R0:W-:Y:S04]  /*09e0*/  STS [R7+0xec], R12 ;  /* 0x0000ec0c07007388 */ /* 0x0041e80000000800 */
[----:B---3--:R0:W-:Y:S04]  /*09f0*/  STS [R25+0xec], R10 ;  /* 0x0000ec0a19007388 */ /* 0x0081e80000000800 */
[----:B----4-:R0:W-:Y:S04]  /*0a00*/  STS [R9+0xec], R6 ;  /* 0x0000ec0609007388 */ /* 0x0101e80000000800 */
[----:B------:R0:W-:Y:S01]  /*0a10*/  STS [R23+0xec], R8 ;  /* 0x0000ec0817007388 */ /* 0x0001e20000000800 */
[----:B------:R-:W-:Y:S05]  /*0a20*/  @!P0 BRA `(.L_x_11) ;  /* 0xfffffffc00488947 */ /* 0x000fea000383ffff */
.L_x_8:
[----:B-1----:R-:W-:Y:S05]  /*0a30*/  BSYNC.RECONVERGENT B1 ;  /* 0x0000000000017941 */ /* 0x002fea0003800200 */
.L_x_7:
[C---:B------:R-:W-:Y:S02]  /*0a40*/  ISETP.GE.U32.AND P0, PT, R0.reuse, 0x12, PT ;  /* 0x000000120000780c */ /* 0x040fe40003f06070 */
[----:B------:R-:W-:-:S11]  /*0a50*/  IADD3 R0, PT, PT, R0, 0xe, RZ ;  /* 0x0000000e00007810 */ /* 0x000fd60007ffe0ff */
[----:B------:R-:W-:Y:S05]  /*0a60*/  @!P0 BRA `(.L_x_12) ;  /* 0xfffffff800a08947 */ /* 0x000fea000383ffff */
[----:B------:R-:W-:Y:S05]  /*0a70*/  BSYNC.RECONVERGENT B0 ;  /* 0x0000000000007941 */ /* 0x000fea0003800200 */
.L_x_6:
[----:B------:R-:W-:Y:S05]  /*0a80*/  BRA `(.L_x_13) ;  /* 0x0000000400a87947 */ /* 0x000fea0003800000 */
.L_x_5:
        /* <DEDUP_REMOVED lines=17> */
.L_x_19:
        /* <DEDUP_REMOVED lines=36> */
.L_x_17:
[----:B-1----:R-:W-:Y:S05]  /*0de0*/  BSYNC.RECONVERGENT B2 ;  /* 0x0000000000027941 */ /* 0x002fea0003800200 */
.L_x_16:
[----:B------:R-:W-:Y:S05]  /*0df0*/  @!P0 BRA `(.L_x_15) ;  /* 0x0000000000b88947 */ /* 0x000fea0003800000 */
.L_x_18:
        /* <DEDUP_REMOVED lines=46> */
.L_x_15:
[----:B-1----:R-:W-:Y:S05]  /*10e0*/  BSYNC.RECONVERGENT B1 ;  /* 0x0000000000017941 */ /* 0x002fea0003800200 */
.L_x_14:
[C---:B------:R-:W-:Y:S02]  /*10f0*/  ISETP.GE.U32.AND P0, PT, R0.reuse, 0x12, PT ;  /* 0x000000120000780c */ /* 0x040fe40003f06070 */
[----:B------:R-:W-:-:S11]  /*1100*/  IADD3 R0, PT, PT, R0, 0xe, RZ ;  /* 0x0000000e00007810 */ /* 0x000fd60007ffe0ff */
[----:B------:R-:W-:Y:S05]  /*1110*/  @!P0 BRA `(.L_x_19) ;  /* 0xfffffff800a08947 */ /* 0x000fea000383ffff */
[----:B------:R-:W-:Y:S05]  /*1120*/  BSYNC.RECONVERGENT B0 ;  /* 0x0000000000007941 */ /* 0x000fea0003800200 */
.L_x_13:
[----:B0--3--:R-:W0:Y:S01]  /*1130*/  LDC.64 R6, c[0x0][0x388] ;  /* 0x0000e200ff067b82 */ /* 0x009e220000000a00 */
[----:B------:R-:W-:-:S06]  /*1140*/  UIMAD UR7, UR5, 0x2400, URZ ;  /* 0x00002400050778a4 */ /* 0x000fcc000f8e02ff */
[----:B--2---:R-:W-:-:S04]  /*1150*/  MOV R3, UR7 ;  /* 0x0000000700037c02 */ /* 0x004fc80008000f00 */
[----:B------:R-:W-:-:S05]  /*1160*/  LOP3.LUT R2, R3, 0x1f, R4, 0xf8, !PT ;  /* 0x0000001f03027812 */ /* 0x000fca00078ef804 */
[----:B0-----:R-:W-:-:S05]  /*1170*/  IMAD.WIDE.U32 R18, R2, 0x4, R6 ;  /* 0x0000000402127825 */ /* 0x001fca00078e0006 */
[----:B------:R-:W2:Y:S04]  /*1180*/  LDG.E.CONSTANT R22, desc[UR12][R18.64] ;  /* 0x0000000c12167981 */ /* 0x000ea8000c1e9900 */
[----:B------:R-:W3:Y:S04]  /*1190*/  LDG.E.CONSTANT R20, desc[UR12][R18.64+0x80] ;  /* 0x0000800c12147981 */ /* 0x000ee8000c1e9900 */
[----:B------:R-:W4:Y:S04]  /*11a0*/  LDG.E.CONSTANT R21, desc[UR12][R18.64+0x100] ;  /* 0x0001000c12157981 */ /* 0x000f28000c1e9900 */
[----:B------:R-:W4:Y:S04]  /*11b0*/  LDG.E.CONSTANT R17, desc[UR12][R18.64+0x180] ;  /* 0x0001800c12117981 */ /* 0x000f28000c1e9900 */
[----:B------:R-:W4:Y:S01]  /*11c0*/  LDG.E.CONSTANT R16, desc[UR12][R18.64+0x200] ;  /* 0x0002000c12107981 */ /* 0x000f22000c1e9900 */
[----:B------:R-:W0:Y:S01]  /*11d0*/  S2UR UR9, SR_CgaCtaId ;  /* 0x00000000000979c3 */ /* 0x000e220000008800 */
[----:B------:R-:W-:Y:S01]  /*11e0*/  UMOV UR7, 0x400 ;  /* 0x0000040000077882 */ /* 0x000fe20000000000 */
[----:B------:R-:W-:Y:S01]  /*11f0*/  SHF.R.U32.HI R0, RZ, 0x5, R4 ;  /* 0x00000005ff007819 */ /* 0x000fe20000011604 */
[----:B------:R-:W4:Y:S01]  /*1200*/  LDG.E.CONSTANT R23, desc[UR12][R18.64+0x280] ;  /* 0x0002800c12177981 */ /* 0x000f22000c1e9900 */
[----:B0-----:R-:W-:-:S06]  /*1210*/  ULEA UR7, UR9, UR7, 0x18 ;  /* 0x0000000709077291 */ /* 0x001fcc000f8ec0ff */
[----:B------:R-:W-:Y:S01]  /*1220*/  LEA R3, R0, UR7, 0x4 ;  /* 0x0000000700037c11 */ /* 0x000fe2000f8e20ff */
[----:B------:R-:W-:Y:S06]  /*1230*/  BAR.SYNC.DEFER_BLOCKING 0x0 ;  /* 0x0000000000007b1d */ /* 0x000fec0000010000 */
[----:B------:R-:W2:Y:S04]  /*1240*/  LDS.128 R8, [R3] ;  /* 0x0000000003087984 */ /* 0x000ea80000000c00 */
[----:B------:R-:W0:Y:S01]  /*1250*/  LDS.64 R12, [R3+0x10] ;  /* 0x00001000030c7984 */ /* 0x000e220000000a00 */
[C---:B--2---:R-:W-:Y:S01]  /*1260*/  FFMA R15, R22.reuse, R8, RZ ;  /* 0x00000008160f7223 */ /* 0x044fe200000000ff */
[C---:B------:R-:W-:Y:S01]  /*1270*/  FFMA R8, R22.reuse, R10, RZ ;  /* 0x0000000a16087223 */ /* 0x040fe200000000ff */
[----:B------:R-:W-:-:S02]  /*1280*/  FFMA R25, R22, R11, RZ ;  /* 0x0000000b16197223 */ /* 0x000fc400000000ff */
[-C--:B---3--:R-:W-:Y:S01]  /*1290*/  FFMA R28, R20, R9.reuse, R15 ;  /* 0x00000009141c7223 */ /* 0x088fe2000000000f */
[----:B------:R-:W-:Y:S01]  /*12a0*/  FFMA R9, R22, R9, RZ ;  /* 0x0000000916097223 */ /* 0x000fe200000000ff */
[----:B------:R-:W1:Y:S01]  /*12b0*/  LDS.64 R14, [R3+0xe8] ;  /* 0x0000e800030e7984 */ /* 0x000e620000000a00 */
[CC--:B------:R-:W-:Y:S02]  /*12c0*/  FFMA R8, R20.reuse, R11.reuse, R8 ;  /* 0x0000000b14087223 */ /* 0x0c0fe40000000008 */
[CC--:B------:R-:W-:Y:S01]  /*12d0*/  FFMA R26, R20.reuse, R10.reuse, R9 ;  /* 0x0000000a141a7223 */ /* 0x0c0fe20000000009 */
[C---:B----4-:R-:W-:Y:S01]  /*12e0*/  FFMA R28, R21.reuse, R10, R28 ;  /* 0x0000000a151c7223 */ /* 0x050fe2000000001c */
[CC--:B0-----:R-:W-:Y:S02]  /*12f0*/  FFMA R24, R21.reuse, R12.reuse, R8 ;  /* 0x0000000c15187223 */ /* 0x0c1fe40000000008 */
[----:B------:R-:W-:Y:S02]  /*1300*/  FFMA R26, R21, R11, R26 ;  /* 0x0000000b151a7223 */ /* 0x000fe4000000001a */
[----:B------:R-:W0:Y:S01]  /*1310*/  LDS.128 R8, [R3+0xf0] ;  /* 0x0000f00003087984 */ /* 0x000e220000000c00 */
[----:B------:R-:W-:Y:S01]  /*1320*/  FFMA R30, R20, R12, R25 ;  /* 0x0000000c141e7223 */ /* 0x000fe20000000019 */
[-C--:B-1----:R-:W-:Y:S01]  /*1330*/  FFMA R25, R22, R14.reuse, RZ ;  /* 0x0000000e16197223 */ /* 0x082fe200000000ff */
[----:B------:R-:W-:-:S02]  /*1340*/  FFMA R27, R17, R14, R28 ;  /* 0x0000000e111b7223 */ /* 0x000fc4000000001c */
[----:B------:R-:W-:Y:S01]  /*1350*/  FFMA R28, R21, R13, R30 ;  /* 0x0000000d151c7223 */ /* 0x000fe2000000001e */
[-C--:B------:R-:W-:Y:S01]  /*1360*/  FFMA R14, R20, R15.reuse, R25 ;  /* 0x0000000f140e7223 */ /* 0x080fe20000000019 */
[CC--:B------:R-:W-:Y:S01]  /*1370*/  FFMA R25, R17.reuse, R15.reuse, R26 ;  /* 0x0000000f11197223 */ /* 0x0c0fe2000000001a */
[-C--:B------:R-:W-:Y:S01]  /*1380*/  FFMA R30, R16, R15.reuse, R27 ;  /* 0x0000000f101e7223 */ /* 0x080fe2000000001b */
[C---:B------:R-:W-:Y:S01]  /*1390*/  FFMA R15, R22.reuse, R15, RZ ;  /* 0x0000000f160f7223 */ /* 0x040fe200000000ff */
[CC--:B0-----:R-:W-:Y:S01]  /*13a0*/  FFMA R12, R22.reuse, R8.reuse, RZ ;  /* 0x00000008160c7223 */ /* 0x0c1fe200000000ff */
[-C--:B------:R-:W-:Y:S02]  /*13b0*/  FFMA R13, R22, R9.reuse, RZ ;  /* 0x00000009160d7223 */ /* 0x080fe400000000ff */
[C---:B------:R-:W-:Y:S01]  /*13c0*/  FFMA R22, R20.reuse, R8, R15 ;  /* 0x0000000814167223 */ /* 0x040fe2000000000f */
[CC--:B------:R-:W-:Y:S01]  /*13d0*/  FFMA R15, R20.reuse, R9.reuse, R12 ;  /* 0x00000009140f7223 */ /* 0x0c0fe2000000000c */
[----:B------:R-:W-:Y:S01]  /*13e0*/  FFMA R26, R20, R10, R13 ;  /* 0x0000000a141a7223 */ /* 0x000fe2000000000d */
[----:B------:R-:W2:Y:S04]  /*13f0*/  LDG.E.CONSTANT R12, desc[UR12][R18.64+0x400] ;  /* 0x0004000c120c7981 */ /* 0x000ea8000c1e9900 */
[----:B------:R-:W3:Y:S04]  /*1400*/  LDG.E.CONSTANT R20, desc[UR12][R18.64+0x300] ;  /* 0x0003000c12147981 */ /* 0x000ee8000c1e9900 */
[----:B------:R-:W4:Y:S01]  /*1410*/  LDG.E.CONSTANT R13, desc[UR12][R18.64+0x380] ;  /* 0x0003800c120d7981 */ /* 0x000f22000c1e9900 */
[CC--:B------:R-:W-:Y:S01]  /*1420*/  FFMA R32, R16.reuse, R8.reuse, R25 ;  /* 0x0000000810207223 */ /* 0x0c0fe20000000019 */
[CC--:B------:R-:W-:Y:S01]  /*1430*/  FFMA R25, R17.reuse, R9.reuse, R28 ;  /* 0x0000000911197223 */ /* 0x0c0fe2000000001c */
[-C--:B------:R-:W-:Y:S01]  /*1440*/  FFMA R24, R17, R8.reuse, R24 ;  /* 0x0000000811187223 */ /* 0x080fe20000000018 */
[C---:B------:R-:W-:Y:S01]  /*1450*/  FFMA R14, R21.reuse, R8, R14 ;  /* 0x00000008150e7223 */ /* 0x040fe2000000000e */
[C---:B------:R-:W-:Y:S01]  /*1460*/  FFMA R22, R21.reuse, R9, R22 ;  /* 0x0000000915167223 */ /* 0x040fe20000000016 */
[C---:B------:R-:W-:Y:S01]  /*1470*/  FFMA R15, R21.reuse, R10, R15 ;  /* 0x0000000a150f7223 */ /* 0x040fe2000000000f */
[----:B------:R-:W-:Y:S01]  /*1480*/  FFMA R26, R21, R11, R26 ;  /* 0x0000000b151a7223 */ /* 0x000fe2000000001a */
[C---:B------:R-:W-:Y:S01]  /*1490*/  FFMA R21, R23.reuse, R8, R30 ;  /* 0x0000000817157223 */ /* 0x040fe2000000001e */
[C---:B------:R-:W-:Y:S01]  /*14a0*/  FFMA R8, R16.reuse, R10, R25 ;  /* 0x0000000a10087223 */ /* 0x040fe20000000019 */
[-C--:B------:R-:W-:Y:S01]  /*14b0*/  FFMA R24, R16, R9.reuse, R24 ;  /* 0x0000000910187223 */ /* 0x080fe20000000018 */
[----:B------:R-:W-:-:S02]  /*14c0*/  FFMA R29, R23, R9, R32 ;  /* 0x00000009171d7223 */ /* 0x000fc40000000020 */
[C---:B------:R-:W-:Y:S01]  /*14d0*/  FFMA R25, R23.reuse, R11, R8 ;  /* 0x0000000b17197223 */ /* 0x040fe20000000008 */
[----:B------:R-:W-:Y:S02]  /*14e0*/  FFMA R27, R23, R10, R24 ;  /* 0x0000000a171b7223 */ /* 0x000fe40000000018 */
[----:B------:R-:W0:Y:S02]  /*14f0*/  LDS.128 R8, [R3+0x1d0] ;  /* 0x0001d00003087984 */ /* 0x000e240000000c00 */
[C---:B0-----:R-:W-:Y:S01]  /*1500*/  FFMA R31, R17.reuse, R8, R14 ;  /* 0x00000008111f7223 */ /* 0x041fe2000000000e */
[C---:B------:R-:W-:Y:S02]  /*1510*/  FFMA R33, R17.reuse, R10, R15 ;  /* 0x0000000a11217223 */ /* 0x040fe4000000000f */
[----:B------:R-:W0:Y:S01]  /*1520*/  LDS.64 R14, [R3+0x1e0] ;  /* 0x0001e000030e7984 */ /* 0x000e220000000a00 */
[C---:B---3--:R-:W-:Y:S01]  /*1530*/  FFMA R8, R20.reuse, R8, R21 ;  /* 0x0000000814087223 */ /* 0x048fe20000000015 */
[C---:B------:R-:W-:Y:S01]  /*1540*/  FFMA R21, R17.reuse, R9, R22 ;  /* 0x0000000911157223 */ /* 0x040fe20000000016 */
[----:B------:R-:W-:Y:S01]  /*1550*/  FFMA R17, R17, R11, R26 ;  /* 0x0000000b11117223 */ /* 0x000fe2000000001a */
[-C--:B------:R-:W-:Y:S01]  /*1560*/  FFMA R22, R20, R9.reuse, R29 ;  /* 0x0000000914167223 */ /* 0x080fe2000000001d */
[CC--:B------:R-:W-:Y:S01]  /*1570*/  FFMA R26, R16.reuse, R9.reuse, R31 ;  /* 0x00000009101a7223 */ /* 0x0c0fe2000000001f */
[----:B----4-:R-:W-:Y:S01]  /*1580*/  FFMA R29, R13, R9, R8 ;  /* 0x000000090d1d7223 */ /* 0x010fe20000000008 */
[-C--:B------:R-:W-:Y:S01]  /*1590*/  FFMA R24, R16, R10.reuse, R21 ;  /* 0x0000000a10187223 */ /* 0x080fe20000000015 */
[-C--:B------:R-:W-:Y:S01]  /*15a0*/  FFMA R8, R20, R10.reuse, R27 ;  /* 0x0000000a14087223 */ /* 0x080fe2000000001b */
[-C--:B------:R-:W-:Y:S01]  /*15b0*/  FFMA R9, R23, R10.reuse, R26 ;  /* 0x0000000a17097223 */ /* 0x080fe2000000001a */
[-C--:B------:R-:W-:Y:S01]  /*15c0*/  FFMA R27, R13, R10.reuse, R22 ;  /* 0x0000000a0d1b7223 */ /* 0x080fe20000000016 */
[----:B--2---:R-:W-:Y:S01]  /*15d0*/  FFMA R21, R12, R10, R29 ;  /* 0x0000000a0c157223 */ /* 0x004fe2000000001d */
[C---:B------:R-:W-:Y:S01]  /*15e0*/  FFMA R10, R16.reuse, R11, R33 ;  /* 0x0000000b100a7223 */ /* 0x040fe20000000021 */
[----:B0-----:R-:W-:-:S02]  /*15f0*/  FFMA R26, R16, R14, R17 ;  /* 0x0000000e101a7223 */ /* 0x001fc40000000011 */
[----:B------:R-:W0:Y:S01]  /*1600*/  LDS.64 R16, [R3+0x2b8] ;  /* 0x0002b80003107984 */ /* 0x000e220000000a00 */
[-C--:B------:R-:W-:Y:S01]  /*1610*/  FFMA R24, R23, R11.reuse, R24 ;  /* 0x0000000b17187223 */ /* 0x080fe20000000018 */
[-C--:B------:R-:W-:Y:S01]  /*1620*/  FFMA R28, R20, R11.reuse, R25 ;  /* 0x0000000b141c7223 */ /* 0x080fe20000000019 */
[CC--:B------:R-:W-:Y:S01]  /*1630*/  FFMA R25, R13.reuse, R11.reuse, R8 ;  /* 0x0000000b0d197223 */ /* 0x0c0fe20000000008 */
[C---:B------:R-:W-:Y:S02]  /*1640*/  FFMA R22, R12.reuse, R11, R27 ;  /* 0x0000000b0c167223 */ /* 0x040fe4000000001b */
[-C--:B------:R-:W-:Y:S01]  /*1650*/  FFMA R28, R13, R14.reuse, R28 ;  /* 0x0000000e0d1c7223 */ /* 0x080fe2000000001c */
[C---:B------:R-:W-:Y:S01]  /*1660*/  FFMA R27, R12.reuse, R14, R25 ;  /* 0x0000000e0c1b7223 */ /* 0x040fe20000000019 */
[-C--:B------:R-:W-:Y:S02]  /*1670*/  FFMA R26, R23, R15.reuse, R26 ;  /* 0x0000000f171a7223 */ /* 0x080fe4000000001a */
[----:B------:R-:W-:-:S02]  /*1680*/  FFMA R25, R12, R15, R28 ;  /* 0x0000000f0c197223 */ /* 0x000fc4000000001c */
[----:B------:R-:W2:Y:S01]  /*1690*/  LDG.E.CONSTANT R15, desc[UR12][R18.64+0x500] ;  /* 0x0005000c120f7981 */ /* 0x000ea2000c1e9900 */
[----:B------:R-:W-:-:S03]  /*16a0*/  FFMA R29, R23, R14, R10 ;  /* 0x0000000e171d7223 */ /* 0x000fc6000000000a */
[----:B------:R-:W3:Y:S01]  /*16b0*/  LDG.E.CONSTANT R14, desc[UR12][R18.64+0x580] ;  /* 0x0005800c120e7981 */ /* 0x000ee2000c1e9900 */
[C---:B0-----:R-:W-:Y:S01]  /*16c0*/  FFMA R16, R20.reuse, R16, R9 ;  /* 0x0000001014107223 */ /* 0x041fe20000000009 */
[-C--:B------:R-:W-:Y:S02]  /*16d0*/  FFMA R24, R20, R17.reuse, R24 ;  /* 0x0000001114187223 */ /* 0x080fe40000000018 */
[----:B------:R-:W0:Y:S01]  /*16e0*/  LDS.128 R8, [R3+0x2c0] ;  /* 0x0002c00003087984 */ /* 0x000e220000000c00 */
[----:B------:R-:W-:-:S03]  /*16f0*/  FFMA R17, R13, R17, R16 ;  /* 0x000000110d117223 */ /* 0x000fc60000000010 */
[----:B------:R-:W4:Y:S01]  /*1700*/  LDG.E.CONSTANT R16, desc[UR12][R18.64+0x480] ;  /* 0x0004800c12107981 */ /* 0x000f22000c1e9900 */
[C---:B0-----:R-:W-:Y:S01]  /*1710*/  FFMA R28, R20.reuse, R8, R29 ;  /* 0x00000008141c7223 */ /* 0x041fe2000000001d */
[-C--:B------:R-:W-:Y:S02]  /*1720*/  FFMA R23, R20, R9.reuse, R26 ;  /* 0x0000000914177223 */ /* 0x080fe4000000001a */
[----:B------:R-:W3:Y:S02]  /*1730*/  LDG.E.CONSTANT R20, desc[UR12][R18.64+0x600] ;  /* 0x0006000c12147981 */ /* 0x000ee4000c1e9900 */
[C---:B------:R-:W-:Y:S02]  /*1740*/  FFMA R26, R13.reuse, R10, R23 ;  /* 0x0000000a0d1a7223 */ /* 0x040fe40000000017 */
[----:B------:R-:W3:Y:S01]  /*1750*/  LDG.E.CONSTANT R23, desc[UR12][R18.64+0x680] ;  /* 0x0006800c12177981 */ /* 0x000ee2000c1e9900 */
[CC--:B------:R-:W-:Y:S01]  /*1760*/  FFMA R24, R13.reuse, R8.reuse, R24 ;  /* 0x000000080d187223 */ /* 0x0c0fe20000000018 */
[----:B------:R-:W-:Y:S01]  /*1770*/  FFMA R29, R13, R9, R28 ;  /* 0x000000090d1d7223 */ /* 0x000fe2000000001c */
[----:B------:R-:W-:-:S02]  /*1780*/  FFMA R17, R12, R8, R17 ;  /* 0x000000080c117223 */ /* 0x000fc40000000011 */
[C---:B------:R-:W-:Y:S01]  /*1790*/  FFMA R24, R12.reuse, R9, R24 ;  /* 0x000000090c187223 */ /* 0x040fe20000000018 */
[C---:B------:R-:W-:Y:S01]  /*17a0*/  FFMA R13, R12.reuse, R10, R29 ;  /* 0x0000000a0c0d7223 */ /* 0x040fe2000000001d */
[----:B------:R-:W-:Y:S02]  /*17b0*/  FFMA R12, R12, R11, R26 ;  /* 0x0000000b0c0c7223 */ /* 0x000fe4000000001a */
[----:B------:R-:W4:Y:S02]  /*17c0*/  LDS.128 R8, [R3+0x3a0] ;  /* 0x0003a00003087984 */ /* 0x000f240000000c00 */
[C---:B----4-:R-:W-:Y:S01]  /*17d0*/  FFMA R8, R16.reuse, R8, R21 ;  /* 0x0000000810087223 */ /* 0x050fe20000000015 */
[CC--:B------:R-:W-:Y:S01]  /*17e0*/  FFMA R22, R16.reuse, R9.reuse, R22 ;  /* 0x0000000910167223 */ /* 0x0c0fe20000000016 */
[CC--:B------:R-:W-:Y:S02]  /*17f0*/  FFMA R26, R16.reuse, R10.reuse, R27 ;  /* 0x0000000a101a7223 */ /* 0x0c0fe4000000001b */
[C---:B--2---:R-:W-:Y:S01]  /*1800*/  FFMA R9, R15.reuse, R9, R8 ;  /* 0x000000090f097223 */ /* 0x044fe20000000008 */
[CC--:B------:R-:W-:Y:S01]  /*1810*/  FFMA R21, R15.reuse, R10.reuse, R22 ;  /* 0x0000000a0f157223 */ /* 0x0c0fe20000000016 */
[-C--:B------:R-:W-:Y:S01]  /*1820*/  FFMA R25, R16, R11.reuse, R25 ;  /* 0x0000000b10197223 */ /* 0x080fe20000000019 */
[CC--:B------:R-:W-:Y:S01]  /*1830*/  FFMA R29, R15.reuse, R11.reuse, R26 ;  /* 0x0000000b0f1d7223 */ /* 0x0c0fe2000000001a */
[C---:B---3--:R-:W-:Y:S01]  /*1840*/  FFMA R27, R14.reuse, R10, R9 ;  /* 0x0000000a0e1b7223 */ /* 0x048fe20000000009 */
[C---:B------:R-:W-:Y:S01]  /*1850*/  FFMA R32, R14.reuse, R11, R21 ;  /* 0x0000000b0e207223 */ /* 0x040fe20000000015 */
[----:B------:R-:W0:Y:S04]  /*1860*/  LDS.64 R8, [R3+0x3b0] ;  /* 0x0003b00003087984 */ /* 0x000e280000000a00 */
[----:B------:R-:W1:Y:S01]  /*1870*/  LDS.64 R10, [R3+0x488] ;  /* 0x00048800030a7984 */ /* 0x000e620000000a00 */
[CC--:B0-----:R-:W-:Y:S01]  /*1880*/  FFMA R26, R15.reuse, R8.reuse, R25 ;  /* 0x000000080f1a7223 */ /* 0x0c1fe20000000019 */
[----:B------:R-:W-:Y:S01]  /*1890*/  FFMA R21, R14, R8, R29 ;  /* 0x000000080e157223 */ /* 0x000fe2000000001d */
[-C--:B-1----:R-:W-:Y:S01]  /*18a0*/  FFMA R8, R16, R10.reuse, R17 ;  /* 0x0000000a10087223 */ /* 0x082fe20000000011 */
[----:B------:R-:W-:Y:S01]  /*18b0*/  FFMA R10, R20, R10, R27 ;  /* 0x0000000a140a7223 */ /* 0x000fe2000000001b */
[----:B------:R-:W-:Y:S01]  /*18c0*/  FFMA R22, R16, R11, R24 ;  /* 0x0000000b10167223 */ /* 0x000fe20000000018 */
[----:B------:R-:W-:Y:S01]  /*18d0*/  FFMA R26, R14, R9, R26 ;  /* 0x000000090e1a7223 */ /* 0x000fe2000000001a */
[----:B------:R-:W2:Y:S01]  /*18e0*/  LDG.E.CONSTANT R24, desc[UR12][R18.64+0x700] ;  /* 0x0007000c12187981 */ /* 0x000ea2000c1e9900 */
[-C--:B------:R-:W-:Y:S01]  /*18f0*/  FFMA R27, R15, R11.reuse, R8 ;  /* 0x0000000b0f1b7223 */ /* 0x080fe20000000008 */
[-C--:B------:R-:W-:Y:S01]  /*1900*/  FFMA R32, R20, R11.reuse, R32 ;  /* 0x0000000b14207223 */ /* 0x080fe20000000020 */
[----:B------:R-:W-:Y:S01]  /*1910*/  FFMA R29, R23, R11, R10 ;  /* 0x0000000b171d7223 */ /* 0x000fe2000000000a */
[----:B------:R-:W3:Y:S04]  /*1920*/  LDG.E.CONSTANT R17, desc[UR12][R18.64+0x800] ;  /* 0x0008000c12117981 */ /* 0x000ee8000c1e9900 */
[----:B------:R-:W0:Y:S02]  /*1930*/  LDS.128 R8, [R3+0x490] ;  /* 0x0004900003087984 */ /* 0x000e240000000c00 */
[----:B0-----:R-:W-:-:S02]  /*1940*/  FFMA R28, R15, R8, R22 ;  /* 0x000000080f1c7223 */ /* 0x001fc40000000016 */
[----:B------:R-:W4:Y:S01]  /*1950*/  LDG.E.CONSTANT R22, desc[UR12][R18.64+0x780] ;  /* 0x0007800c12167981 */ /* 0x000f22000c1e9900 */
[CC--:B------:R-:W-:Y:S01]  /*1960*/  FFMA R30, R16.reuse, R8.reuse, R13 ;  /* 0x00000008101e7223 */ /* 0x0c0fe2000000000d */
[-C--:B------:R-:W-:Y:S02]  /*1970*/  FFMA R13, R16, R9.reuse, R12 ;  /* 0x00000009100d7223 */ /* 0x080fe4000000000c */
[----:B------:R0:W3:Y:S01]  /*1980*/  LDG.E.CONSTANT R16, desc[UR12][R18.64+0x880] ;  /* 0x0008800c12107981 */ /* 0x0000e2000c1e9900 */
[C---:B------:R-:W-:Y:S01]  /*1990*/  FFMA R12, R20.reuse, R8, R21 ;  /* 0x00000008140c7223 */ /* 0x040fe20000000015 */
[CC--:B------:R-:W-:Y:S01]  /*19a0*/  FFMA R25, R15.reuse, R9.reuse, R30 ;  /* 0x000000090f197223 */ /* 0x0c0fe2000000001e */
[----:B------:R-:W-:Y:S01]  /*19b0*/  FFMA R30, R15, R10, R13 ;  /* 0x0000000a0f1e7223 */ /* 0x000fe2000000000d */
[CC--:B------:R-:W-:Y:S01]  /*19c0*/  FFMA R21, R23.reuse, R8.reuse, R32 ;  /* 0x0000000817157223 */ /* 0x0c0fe20000000020 */
[-C--:B------:R-:W-:Y:S01]  /*19d0*/  FFMA R13, R20, R9.reuse, R26 ;  /* 0x00000009140d7223 */ /* 0x080fe2000000001a */
[CC--:B------:R-:W-:Y:S01]  /*19e0*/  FFMA R15, R23.reuse, R9.reuse, R12 ;  /* 0x00000009170f7223 */ /* 0x0c0fe2000000000c */
[C---:B------:R-:W-:Y:S01]  /*19f0*/  FFMA R27, R14.reuse, R8, R27 ;  /* 0x000000080e1b7223 */ /* 0x040fe2000000001b */
[C---:B------:R-:W-:Y:S01]  /*1a00*/  FFMA R28, R14.reuse, R9, R28 ;  /* 0x000000090e1c7223 */ /* 0x040fe2000000001c */
[C---:B------:R-:W-:Y:S01]  /*1a10*/  FFMA R25, R14.reuse, R10, R25 ;  /* 0x0000000a0e197223 */ /* 0x040fe20000000019 */
[----:B------:R-:W-:Y:S01]  /*1a20*/  FFMA R30, R14, R11, R30 ;  /* 0x0000000b0e1e7223 */ /* 0x000fe2000000001e */
[----:B0-----:R-:W-:Y:S01]  /*1a30*/  LDS.64 R18, [R3+0x580] ;  /* 0x0005800003127984 */ /* 0x001fe20000000a00 */
[C---:B--2---:R-:W-:Y:S01]  /*1a40*/  FFMA R29, R24.reuse, R8, R29 ;  /* 0x00000008181d7223 */ /* 0x044fe2000000001d */
[C---:B------:R-:W-:Y:S01]  /*1a50*/  FFMA R21, R24.reuse, R9, R21 ;  /* 0x0000000918157223 */ /* 0x040fe20000000015 */
[-C--:B------:R-:W-:Y:S01]  /*1a60*/  FFMA R8, R23, R10.reuse, R13 ;  /* 0x0000000a17087223 */ /* 0x080fe2000000000d */
[----:B------:R-:W-:-:S02]  /*1a70*/  FFMA R9, R24, R10, R15 ;  /* 0x0000000a18097223 */ /* 0x000fc4000000000f */
[----:B------:R-:W0:Y:S01]  /*1a80*/  LDS.128 R12, [R3+0x570] ;  /* 0x00057000030c7984 */ /* 0x000e220000000c00 */
[----:B------:R-:W-:Y:S01]  /*1a90*/  FFMA R11, R24, R11, R8 ;  /* 0x0000000b180b7223 */ /* 0x000fe20000000008 */
[C---:B0-----:R-:W-:Y:S01]  /*1aa0*/  FFMA R8, R20.reuse, R12, R27 ;  /* 0x0000000c14087223 */ /* 0x041fe2000000001b */
[C---:B------:R-:W-:Y:S01]  /*1ab0*/  FFMA R10, R20.reuse, R14, R25 ;  /* 0x0000000e140a7223 */ /* 0x040fe20000000019 */
[----:B------:R-:W-:Y:S01]  /*1ac0*/  FFMA R27, R20, R15, R30 ;  /* 0x0000000f141b7223 */ /* 0x000fe2000000001e */
[----:B----4-:R-:W-:Y:S01]  /*1ad0*/  FFMA R12, R22, R12, R29 ;  /* 0x0000000c160c7223 */ /* 0x010fe2000000001d */
[-C--:B------:R-:W-:Y:S01]  /*1ae0*/  FFMA R29, R20, R13.reuse, R28 ;  /* 0x0000000d141d7223 */ /* 0x080fe2000000001c */
[CC--:B------:R-:W-:Y:S01]  /*1af0*/  FFMA R20, R22.reuse, R13.reuse, R21 ;  /* 0x0000000d16147223 */ /* 0x0c0fe20000000015 */
[-C--:B------:R-:W-:Y:S01]  /*1b00*/  FFMA R25, R23, R13.reuse, R8 ;  /* 0x0000000d17197223 */ /* 0x080fe20000000008 */
[-C--:B------:R-:W-:Y:S02]  /*1b10*/  FFMA R8, R22, R14.reuse, R9 ;  /* 0x0000000e16087223 */ /* 0x080fe40000000009 */
[CC--:B---3--:R-:W-:Y:S01]  /*1b20*/  FFMA R9, R17.reuse, R14.reuse, R20 ;  /* 0x0000000e11097223 */ /* 0x0c8fe20000000014 */
[----:B------:R-:W-:Y:S01]  /*1b30*/  FFMA R13, R17, R13, R12 ;  /* 0x0000000d110d7223 */ /* 0x000fe2000000000c */
[----:B------:R-:W0:Y:S01]  /*1b40*/  LDS.64 R20, [R3+0x658] ;  /* 0x0006580003147984 */ /* 0x000e220000000a00 */
[C---:B------:R-:W-:Y:S01]  /*1b50*/  FFMA R29, R23.reuse, R14, R29 ;  /* 0x0000000e171d7223 */ /* 0x040fe2000000001d */
[CC--:B------:R-:W-:Y:S01]  /*1b60*/  FFMA R31, R23.reuse, R15.reuse, R10 ;  /* 0x0000000f171f7223 */ /* 0x0c0fe2000000000a */
[----:B------:R-:W-:Y:S01]  /*1b70*/  FFMA R10, R23, R18, R27 ;  /* 0x00000012170a7223 */ /* 0x000fe2000000001b */
[-C--:B------:R-:W-:Y:S01]  /*1b80*/  FFMA R25, R24, R14.reuse, R25 ;  /* 0x0000000e18197223 */ /* 0x080fe20000000019 */
[----:B------:R-:W-:Y:S01]  /*1b90*/  FFMA R13, R16, R14, R13 ;  /* 0x0000000e100d7223 */ /* 0x000fe2000000000d */
[-C--:B------:R-:W-:Y:S01]  /*1ba0*/  FFMA R12, R24, R15.reuse, R29 ;  /* 0x0000000f180c7223 */ /* 0x080fe2000000001d */
[-C--:B------:R-:W-:Y:S01]  /*1bb0*/  FFMA R26, R22, R15.reuse, R11 ;  /* 0x0000000f161a7223 */ /* 0x080fe2000000000b */
[-C--:B------:R-:W-:Y:S01]  /*1bc0*/  FFMA R23, R17, R15.reuse, R8 ;  /* 0x0000000f11177223 */ /* 0x080fe20000000008 */
[----:B------:R-:W-:Y:S01]  /*1bd0*/  FFMA R14, R16, R15, R9 ;  /* 0x0000000f100e7223 */ /* 0x000fe20000000009 */
[C---:B------:R-:W-:Y:S01]  /*1be0*/  FFMA R15, R24.reuse, R18, R31 ;  /* 0x00000012180f7223 */ /* 0x040fe2000000001f */
[----:B------:R-:W-:-:S02]  /*1bf0*/  FFMA R24, R24, R19, R10 ;  /* 0x0000001318187223 */ /* 0x000fc4000000000a */
[----:B------:R-:W1:Y:S01]  /*1c00*/  LDS.128 R8, [R3+0x660] ;  /* 0x0006600003087984 */ /* 0x000e620000000c00 */
[-C--:B------:R-:W-:Y:S01]  /*1c10*/  FFMA R26, R17, R18.reuse, R26 ;  /* 0x00000012111a7223 */ /* 0x080fe2000000001a */
[----:B------:R-:W-:-:S03]  /*1c20*/  FFMA R23, R16, R18, R23 ;  /* 0x0000001210177223 */ /* 0x000fc60000000017 */
[----:B------:R-:W-:Y:S01]  /*1c30*/  FFMA R19, R16, R19, R26 ;  /* 0x0000001310137223 */ /* 0x000fe2000000001a */
[----:B------:R-:W-:-:S04]  /*1c40*/  IMAD.WIDE.U32 R26, R2, 0x4, R6 ;  /* 0x00000004021a7825 */ /* 0x000fc800078e0006 */
[----:B0-----:R-:W-:-:S04]  /*1c50*/  FFMA R18, R22, R20, R25 ;  /* 0x0000001416127223 */ /* 0x001fc80000000019 */
[-C--:B------:R-:W-:Y:S02]  /*1c60*/  FFMA R25, R17, R21.reuse, R18 ;  /* 0x0000001511197223 */ /* 0x080fe40000000012 */
[----:B------:R-:W2:Y:S01]  /*1c70*/  LDG.E.CONSTANT R18, desc[UR12][R26.64+0x900] ;  /* 0x0009000c1a127981 */ /* 0x000ea2000c1e9900 */
[----:B------:R-:W-:-:S03]  /*1c80*/  FFMA R20, R22, R21, R12 ;  /* 0x0000001516147223 */ /* 0x000fc6000000000c */
[----:B------:R-:W3:Y:S01]  /*1c90*/  LDG.E.CONSTANT R12, desc[UR12][R26.64+0xa00] ;  /* 0x000a000c1a0c7981 */ /* 0x000ee2000c1e9900 */
[----:B-1----:R-:W-:-:S03]  /*1ca0*/  FFMA R28, R22, R8, R15 ;  /* 0x00000008161c7223 */ /* 0x002fc6000000000f */
[----:B------:R-:W4:Y:S01]  /*1cb0*/  LDG.E.CONSTANT R15, desc[UR12][R26.64+0x980] ;  /* 0x0009800c1a0f7981 */ /* 0x000f22000c1e9900 */
[-C--:B------:R-:W-:Y:S01]  /*1cc0*/  FFMA R29, R22, R9.reuse, R24 ;  /* 0x00000009161d7223 */ /* 0x080fe20000000018 */
[C---:B------:R-:W-:Y:S01]  /*1cd0*/  FFMA R22, R17.reuse, R8, R20 ;  /* 0x0000000811167223 */ /* 0x040fe20000000014 */
[C---:B------:R-:W-:Y:S01]  /*1ce0*/  FFMA R21, R17.reuse, R9, R28 ;  /* 0x0000000911157223 */ /* 0x040fe2000000001c */
[----:B------:R-:W3:Y:S01]  /*1cf0*/  LDG.E.CONSTANT R20, desc[UR12][R26.64+0xb00] ;  /* 0x000b000c1a147981 */ /* 0x000ee2000c1e9900 */
[----:B------:R-:W-:-:S03]  /*1d00*/  FFMA R24, R17, R10, R29 ;  /* 0x0000000a11187223 */ /* 0x000fc6000000001d */
[----:B------:R-:W3:Y:S01]  /*1d10*/  LDG.E.CONSTANT R17, desc[UR12][R26.64+0xa80] ;  /* 0x000a800c1a117981 */ /* 0x000ee2000c1e9900 */
[C---:B------:R-:W-:Y:S01]  /*1d20*/  FFMA R25, R16.reuse, R8, R25 ;  /* 0x0000000810197223 */ /* 0x040fe20000000019 */
[C---:B------:R-:W-:Y:S01]  /*1d30*/  FFMA R22, R16.reuse, R9, R22 ;  /* 0x0000000910167223 */ /* 0x040fe20000000016 */
[C---:B------:R-:W-:Y:S01]  /*1d40*/  FFMA R21, R16.reuse, R10, R21 ;  /* 0x0000000a10157223 */ /* 0x040fe20000000015 */
[----:B------:R-:W-:Y:S02]  /*1d50*/  FFMA R16, R16, R11, R24 ;  /* 0x0000000b10107223 */ /* 0x000fe40000000018 */
[----:B------:R-:W2:Y:S02]  /*1d60*/  LDS.128 R8, [R3+0x740] ;  /* 0x0007400003087984 */ /* 0x000ea40000000c00 */
[C---:B--2---:R-:W-:Y:S01]  /*1d70*/  FFMA R8, R18.reuse, R8, R13 ;  /* 0x0000000812087223 */ /* 0x044fe2000000000d */
[C---:B------:R-:W-:Y:S01]  /*1d80*/  FFMA R14, R18.reuse, R9, R14 ;  /* 0x00000009120e7223 */ /* 0x040fe2000000000e */
[----:B------:R-:W-:-:S02]  /*1d90*/  FFMA R24, R18, R10, R23 ;  /* 0x0000000a12187223 */ /* 0x000fc40000000017 */
[C---:B----4-:R-:W-:Y:S01]  /*1da0*/  FFMA R9, R15.reuse, R9, R8 ;  /* 0x000000090f097223 */ /* 0x050fe20000000008 */
[----:B------:R-:W-:-:S03]  /*1db0*/  FFMA R13, R15, R10, R14 ;  /* 0x0000000a0f0d7223 */ /* 0x000fc6000000000e */
[----:B---3--:R-:W-:Y:S02]  /*1dc0*/  FFMA R28, R12, R10, R9 ;  /* 0x0000000a0c1c7223 */ /* 0x008fe40000000009 */
[----:B------:R-:W0:Y:S01]  /*1dd0*/  LDS.64 R8, [R3+0x750] ;  /* 0x0007500003087984 */ /* 0x000e220000000a00 */
[-C--:B------:R-:W-:Y:S01]  /*1de0*/  FFMA R19, R18, R11.reuse, R19 ;  /* 0x0000000b12137223 */ /* 0x080fe20000000013 */
[CC--:B------:R-:W-:Y:S01]  /*1df0*/  FFMA R23, R15.reuse, R11.reuse, R24 ;  /* 0x0000000b0f177223 */ /* 0x0c0fe20000000018 */
[C---:B------:R-:W-:Y:S02]  /*1e00*/  FFMA R30, R12.reuse, R11, R13 ;  /* 0x0000000b0c1e7223 */ /* 0x040fe4000000000d */
[----:B------:R-:W1:Y:S01]  /*1e10*/  LDS.64 R10, [R3+0x828] ;  /* 0x00082800030a7984 */ /* 0x000e620000000a00 */
[-C--:B0-----:R-:W-:Y:S01]  /*1e20*/  FFMA R24, R15, R8.reuse, R19 ;  /* 0x000000080f187223 */ /* 0x081fe20000000013 */
[----:B------:R-:W-:-:S03]  /*1e30*/  FFMA R14, R12, R8, R23 ;  /* 0x000000080c0e7223 */ /* 0x000fc60000000017 */
[----:B------:R-:W-:Y:S01]  /*1e40*/  FFMA R24, R12, R9, R24 ;  /* 0x000000090c187223 */ /* 0x000fe20000000018 */
[CC--:B-1----:R-:W-:Y:S01]  /*1e50*/  FFMA R8, R18.reuse, R10.reuse, R25 ;  /* 0x0000000a12087223 */ /* 0x0c2fe20000000019 */
[C---:B------:R-:W-:Y:S01]  /*1e60*/  FFMA R9, R17.reuse, R10, R28 ;  /* 0x0000000a11097223 */ /* 0x040fe2000000001c */
[-C--:B------:R-:W-:Y:S01]  /*1e70*/  FFMA R22, R18, R11.reuse, R22 ;  /* 0x0000000b12167223 */ /* 0x080fe20000000016 */
[-C--:B------:R-:W-:Y:S01]  /*1e80*/  FFMA R13, R17, R11.reuse, R30 ;  /* 0x0000000b110d7223 */ /* 0x080fe2000000001e */
[-C--:B------:R-:W-:Y:S01]  /*1e90*/  FFMA R23, R15, R11.reuse, R8 ;  /* 0x0000000b0f177223 */ /* 0x080fe20000000008 */
[----:B------:R-:W-:Y:S02]  /*1ea0*/  FFMA R32, R20, R11, R9 ;  /* 0x0000000b14207223 */ /* 0x000fe40000000009 */
[----:B------:R-:W0:Y:S02]  /*1eb0*/  LDS.128 R8, [R3+0x830] ;  /* 0x0008300003087984 */ /* 0x000e240000000c00 */
[----:B0-----:R-:W-:-:S02]  /*1ec0*/  FFMA R28, R18, R8, R21 ;  /* 0x00000008121c7223 */ /* 0x001fc40000000015 */
[----:B------:R-:W2:Y:S01]  /*1ed0*/  LDG.E.CONSTANT R21, desc[UR12][R26.64+0xb80] ;  /* 0x000b800c1a157981 */ /* 0x000ea2000c1e9900 */
[-C--:B------:R-:W-:Y:S01]  /*1ee0*/  FFMA R19, R18, R9.reuse, R16 ;  /* 0x0000000912137223 */ /* 0x080fe20000000010 */
[C---:B------:R-:W-:Y:S02]  /*1ef0*/  FFMA R25, R15.reuse, R9, R28 ;  /* 0x000000090f197223 */ /* 0x040fe4000000001c */
[----:B------:R-:W3:Y:S01]  /*1f00*/  LDG.E.CONSTANT R18, desc[UR12][R26.64+0xc80] ;  /* 0x000c800c1a127981 */ /* 0x000ee2000c1e9900 */
[----:B------:R-:W-:-:S03]  /*1f10*/  FFMA R28, R15, R10, R19 ;  /* 0x0000000a0f1c7223 */ /* 0x000fc60000000013 */
[----:B------:R-:W4:Y:S04]  /*1f20*/  LDG.E.CONSTANT R19, desc[UR12][R26.64+0xc00] ;  /* 0x000c000c1a137981 */ /* 0x000f28000c1e9900 */
[----:B------:R0:W3:Y:S01]  /*1f30*/  LDG.E.CONSTANT R16, desc[UR12][R26.64+0xd00] ;  /* 0x000d000c1a107981 */ /* 0x0000e2000c1e9900 */
[-C--:B------:R-:W-:Y:S01]  /*1f40*/  FFMA R22, R15, R8.reuse, R22 ;  /* 0x000000080f167223 */ /* 0x080fe20000000016 */
[CC--:B------:R-:W-:Y:S01]  /*1f50*/  FFMA R14, R17.reuse, R8.reuse, R14 ;  /* 0x00000008110e7223 */ /* 0x0c0fe2000000000e */
[C---:B------:R-:W-:Y:S01]  /*1f60*/  FFMA R30, R12.reuse, R8, R23 ;  /* 0x000000080c1e7223 */ /* 0x040fe20000000017 */
[C---:B------:R-:W-:Y:S01]  /*1f70*/  FFMA R23, R12.reuse, R10, R25 ;  /* 0x0000000a0c177223 */ /* 0x040fe20000000019 */
[C---:B------:R-:W-:Y:S01]  /*1f80*/  FFMA R22, R12.reuse, R9, R22 ;  /* 0x000000090c167223 */ /* 0x040fe20000000016 */
[----:B------:R-:W-:Y:S01]  /*1f90*/  FFMA R28, R12, R11, R28 ;  /* 0x0000000b0c1c7223 */ /* 0x000fe2000000001c */
[CC--:B------:R-:W-:Y:S01]  /*1fa0*/  FFMA R12, R20.reuse, R8.reuse, R13 ;  /* 0x00000008140c7223 */ /* 0x0c0fe2000000000d */
[-C--:B------:R-:W-:Y:S01]  /*1fb0*/  FFMA R13, R17, R9.reuse, R24 ;  /* 0x00000009110d7223 */ /* 0x080fe20000000018 */
[CC--:B------:R-:W-:Y:S01]  /*1fc0*/  FFMA R14, R20.reuse, R9.reuse, R14 ;  /* 0x00000009140e7223 */ /* 0x0c0fe2000000000e */
[----:B------:R-:W-:Y:S01]  /*1fd0*/  LDS.64 R24, [R3+0x920] ;  /* 0x0009200003187984 */ /* 0x000fe20000000a00 */
[C---:B--2---:R-:W-:Y:S01]  /*1fe0*/  FFMA R34, R21.reuse, R8, R32 ;  /* 0x0000000815227223 */ /* 0x044fe20000000020 */
[-C--:B------:R-:W-:Y:S01]  /*1ff0*/  FFMA R8, R20, R10.reuse, R13 ;  /* 0x0000000a14087223 */ /* 0x080fe2000000000d */
[C---:B------:R-:W-:Y:S01]  /*2000*/  FFMA R32, R21.reuse, R9, R12 ;  /* 0x0000000915207223 */ /* 0x040fe2000000000c */
[----:B------:R-:W-:-:S02]  /*2010*/  FFMA R10, R21, R10, R14 ;  /* 0x0000000a150a7223 */ /* 0x000fc4000000000e */
[----:B------:R-:W1:Y:S01]  /*2020*/  LDS.128 R12, [R3+0x910] ;  /* 0x00091000030c7984 */ /* 0x000e620000000c00 */
[----:B------:R-:W-:Y:S01]  /*2030*/  FFMA R8, R21, R11, R8 ;  /* 0x0000000b15087223 */ /* 0x000fe20000000008 */
[-C--:B-1----:R-:W-:Y:S01]  /*2040*/  FFMA R9, R17, R12.reuse, R30 ;  /* 0x0000000c11097223 */ /* 0x082fe2000000001e */
[----:B----4-:R-:W-:Y:S01]  /*2050*/  FFMA R29, R19, R12, R34 ;  /* 0x0000000c131d7223 */ /* 0x010fe20000000022 */
[C---:B------:R-:W-:Y:S01]  /*2060*/  FFMA R11, R17.reuse, R13, R22 ;  /* 0x0000000d110b7223 */ /* 0x040fe20000000016 */
[CC--:B------:R-:W-:Y:S01]  /*2070*/  FFMA R23, R17.reuse, R14.reuse, R23 ;  /* 0x0000000e11177223 */ /* 0x0c0fe20000000017 */
[----:B0-----:R-:W-:Y:S01]  /*2080*/  FFMA R27, R17, R15, R28 ;  /* 0x0000000f111b7223 */ /* 0x001fe2000000001c */
[-C--:B------:R-:W-:Y:S01]  /*2090*/  FFMA R22, R20, R13.reuse, R9 ;  /* 0x0000000d14167223 */ /* 0x080fe20000000009 */
[CC--:B------:R-:W-:Y:S01]  /*20a0*/  FFMA R9, R19.reuse, R13.reuse, R32 ;  /* 0x0000000d13097223 */ /* 0x0c0fe20000000020 */
[----:B---3--:R-:W-:Y:S02]  /*20b0*/  FFMA R17, R18, R13, R29 ;  /* 0x0000000d12117223 */ /* 0x008fe4000000001d */
[----:B------:R-:W0:Y:S01]  /*20c0*/  LDS.64 R12, [R3+0x9f8] ;  /* 0x0009f800030c7984 */ /* 0x000e220000000a00 */
[CC--:B------:R-:W-:Y:S01]  /*20d0*/  FFMA R26, R20.reuse, R14.reuse, R11 ;  /* 0x0000000e141a7223 */ /* 0x0c0fe2000000000b */
[CC--:B------:R-:W-:Y:S01]  /*20e0*/  FFMA R11, R19.reuse, R14.reuse, R10 ;  /* 0x0000000e130b7223 */ /* 0x0c0fe2000000000a */
[-C--:B------:R-:W-:Y:S01]  /*20f0*/  FFMA R10, R20, R15.reuse, R23 ;  /* 0x0000000f140a7223 */ /* 0x080fe20000000017 */
[-C--:B------:R-:W-:Y:S01]  /*2100*/  FFMA R23, R19, R15.reuse, R8 ;  /* 0x0000000f13177223 */ /* 0x080fe20000000008 */
[----:B------:R-:W-:Y:S01]  /*2110*/  FFMA R9, R18, R14, R9 ;  /* 0x0000000e12097223 */ /* 0x000fe20000000009 */
[-C--:B------:R-:W-:Y:S01]  /*2120*/  FFMA R20, R20, R24.reuse, R27 ;  /* 0x0000001814147223 */ /* 0x080fe2000000001b */
[CC--:B------:R-:W-:Y:S01]  /*2130*/  FFMA R11, R18.reuse, R15.reuse, R11 ;  /* 0x0000000f120b7223 */ /* 0x0c0fe2000000000b */
[----:B------:R-:W-:Y:S01]  /*2140*/  FFMA R28, R18, R24, R23 ;  /* 0x00000018121c7223 */ /* 0x000fe20000000017 */
[CC--:B------:R-:W-:Y:S01]  /*2150*/  FFMA R22, R21.reuse, R14.reuse, R22 ;  /* 0x0000000e15167223 */ /* 0x0c0fe20000000016 */
[C---:B------:R-:W-:Y:S01]  /*2160*/  FFMA R17, R16.reuse, R14, R17 ;  /* 0x0000000e10117223 */ /* 0x040fe20000000011 */
[CC--:B------:R-:W-:Y:S01]  /*2170*/  FFMA R14, R21.reuse, R15.reuse, R26 ;  /* 0x0000000f150e7223 */ /* 0x0c0fe2000000001a */
[C---:B------:R-:W-:Y:S01]  /*2180*/  FFMA R26, R16.reuse, R15, R9 ;  /* 0x0000000f101a7223 */ /* 0x040fe20000000009 */
[CC--:B------:R-:W-:Y:S01]  /*2190*/  FFMA R20, R21.reuse, R25.reuse, R20 ;  /* 0x0000001915147223 */ /* 0x0c0fe20000000014 */
[-C--:B------:R-:W-:Y:S01]  /*21a0*/  FFMA R15, R21, R24.reuse, R10 ;  /* 0x00000018150f7223 */ /* 0x080fe2000000000a */
[C---:B------:R-:W-:Y:S01]  /*21b0*/  FFMA R25, R16.reuse, R25, R28 ;  /* 0x0000001910197223 */ /* 0x040fe2000000001c */
[----:B------:R-:W-:Y:S01]  /*21c0*/  FFMA R21, R16, R24, R11 ;  /* 0x0000001810157223 */ /* 0x000fe2000000000b */
[----:B------:R-:W-:Y:S01]  /*21d0*/  IMAD.WIDE.U32 R28, R2, 0x4, R6 ;  /* 0x00000004021c7825 */ /* 0x000fe200078e0006 */
[----:B------:R-:W1:Y:S03]  /*21e0*/  LDS.128 R8, [R3+0xa00] ;  /* 0x000a000003087984 */ /* 0x000e660000000c00 */
[----:B0-----:R-:W-:-:S02]  /*21f0*/  FFMA R27, R19, R12, R22 ;  /* 0x0000000c131b7223 */ /* 0x001fc40000000016 */
[----:B------:R-:W2:Y:S01]  /*2200*/  LDG.E.CONSTANT R12, desc[UR12][R28.64+0xd80] ;  /* 0x000d800c1c0c7981 */ /* 0x000ea2000c1e9900 */
[CC--:B------:R-:W-:Y:S01]  /*2210*/  FFMA R23, R19.reuse, R13.reuse, R14 ;  /* 0x0000000d13177223 */ /* 0x0c0fe2000000000e */
[C---:B------:R-:W-:Y:S02]  /*2220*/  FFMA R27, R18.reuse, R13, R27 ;  /* 0x0000000d121b7223 */ /* 0x040fe4000000001b */
[----:B------:R-:W3:Y:S04]  /*2230*/  LDG.E.CONSTANT R13, desc[UR12][R28.64+0xe00] ;  /* 0x000e000c1c0d7981 */ /* 0x000ee8000c1e9900 */
[----:B------:R-:W4:Y:S01]  /*2240*/  LDG.E.CONSTANT R14, desc[UR12][R28.64+0xe80] ;  /* 0x000e800c1c0e7981 */ /* 0x000f22000c1e9900 */
[-C--:B-1----:R-:W-:Y:S01]  /*2250*/  FFMA R15, R19, R8.reuse, R15 ;  /* 0x00000008130f7223 */ /* 0x082fe2000000000f */
[----:B------:R-:W-:-:S03]  /*2260*/  FFMA R22, R18, R8, R23 ;  /* 0x0000000812167223 */ /* 0x000fc60000000017 */
[-C--:B------:R-:W-:Y:S02]  /*2270*/  FFMA R23, R18, R9.reuse, R15 ;  /* 0x0000000912177223 */ /* 0x080fe4000000000f */
[----:B------:R-:W4:Y:S01]  /*2280*/  LDG.E.CONSTANT R15, desc[UR12][R28.64+0xf00] ;  /* 0x000f000c1c0f7981 */ /* 0x000f22000c1e9900 */
[----:B------:R-:W-:-:S03]  /*2290*/  FFMA R19, R19, R9, R20 ;  /* 0x0000000913137223 */ /* 0x000fc60000000014 */
[----:B------:R0:W4:Y:S01]  /*22a0*/  LDG.E.CONSTANT R20, desc[UR12][R28.64+0xf80] ;  /* 0x000f800c1c147981 */ /* 0x000122000c1e9900 */
[----:B------:R-:W-:Y:S01]  /*22b0*/  FFMA R24, R18, R10, R19 ;  /* 0x0000000a12187223 */ /* 0x000fe20000000013 */
[C---:B------:R-:W-:Y:S01]  /*22c0*/  FFMA R27, R16.reuse, R8, R27 ;  /* 0x00000008101b7223 */ /* 0x040fe2000000001b */
[C---:B------:R-:W-:Y:S01]  /*22d0*/  FFMA R22, R16.reuse, R9, R22 ;  /* 0x0000000910167223 */ /* 0x040fe20000000016 */
[C---:B------:R-:W-:Y:S01]  /*22e0*/  FFMA R23, R16.reuse, R10, R23 ;  /* 0x0000000a10177223 */ /* 0x040fe20000000017 */
[----:B------:R-:W-:Y:S01]  /*22f0*/  FFMA R24, R16, R11, R24 ;  /* 0x0000000b10187223 */ /* 0x000fe20000000018 */
[----:B------:R-:W-:Y:S04]  /*2300*/  LDS.64 R18, [R3+0xaf0] ;  /* 0x000af00003127984 */ /* 0x000fe80000000a00 */
[----:B------:R-:W2:Y:S01]  /*2310*/  LDS.128 R8, [R3+0xae0] ;  /* 0x000ae00003087984 */ /* 0x000ea20000000c00 */
[----:B------:R-:W-:Y:S01]  /*2320*/  IADD3 R33, PT, PT, R2, 0x440, RZ ;  /* 0x0000044002217810 */ /* 0x000fe20007ffe0ff */
[----:B--2---:R-:W-:-:S02]  /*2330*/  FFMA R8, R12, R8, R17 ;  /* 0x000000080c087223 */ /* 0x004fc40000000011 */
[----:B------:R-:W1:Y:S01]  /*2340*/  LDS.64 R16, [R3+0xbc8] ;  /* 0x000bc80003107984 */ /* 0x000e620000000a00 */
[CC--:B------:R-:W-:Y:S01]  /*2350*/  FFMA R26, R12.reuse, R9.reuse, R26 ;  /* 0x000000090c1a7223 */ /* 0x0c0fe2000000001a */
[C---:B---3--:R-:W-:Y:S01]  /*2360*/  FFMA R31, R13.reuse, R9, R8 ;  /* 0x000000090d1f7223 */ /* 0x048fe20000000008 */
[-C--:B------:R-:W-:Y:S02]  /*2370*/  FFMA R8, R12, R10.reuse, R21 ;  /* 0x0000000a0c087223 */ /* 0x080fe40000000015 */
[CC--:B------:R-:W-:Y:S01]  /*2380*/  FFMA R9, R13.reuse, R10.reuse, R26 ;  /* 0x0000000a0d097223 */ /* 0x0c0fe2000000001a */
[----:B----4-:R-:W-:Y:S01]  /*2390*/  FFMA R10, R14, R10, R31 ;  /* 0x0000000a0e0a7223 */ /* 0x010fe2000000001f */
[----:B------:R-:W-:Y:S01]  /*23a0*/  IADD3 R31, PT, PT, R2, 0x400, RZ ;  /* 0x00000400021f7810 */ /* 0x000fe20007ffe0ff */
[-C--:B------:R-:W-:Y:S01]  /*23b0*/  FFMA R25, R12, R11.reuse, R25 ;  /* 0x0000000b0c197223 */ /* 0x080fe20000000019 */
[----:B------:R-:W-:-:S03]  /*23c0*/  FFMA R21, R13, R11, R8 ;  /* 0x0000000b0d157223 */ /* 0x000fc60000000008 */
[----:B------:R-:W-:-:S04]  /*23d0*/  IMAD.WIDE.U32 R30, R31, 0x4, R6 ;  /* 0x000000041f1e7825 */ /* 0x000fc800078e0006 */
[-C--:B------:R-:W-:Y:S01]  /*23e0*/  FFMA R26, R13, R18.reuse, R25 ;  /* 0x000000120d1a7223 */ /* 0x080fe20000000019 */
[C---:B------:R-:W-:Y:S02]  /*23f0*/  FFMA R18, R14.reuse, R18, R21 ;  /* 0x000000120e127223 */ /* 0x040fe40000000015 */
[----:B------:R2:W3:Y:S01]  /*2400*/  LDG.E.CONSTANT R21, desc[UR12][R30.64] ;  /* 0x0000000c1e157981 */ /* 0x0004e2000c1e9900 */
[----:B0-----:R-:W-:Y:S01]  /*2410*/  FFMA R28, R14, R11, R9 ;  /* 0x0000000b0e1c7223 */ /* 0x001fe20000000009 */
[-C--:B-1----:R-:W-:Y:S01]  /*2420*/  FFMA R32, R12, R16.reuse, R27 ;  /* 0x000000100c207223 */ /* 0x082fe2000000001b */
[C---:B------:R-:W-:Y:S02]  /*2430*/  FFMA R27, R15.reuse, R16, R10 ;  /* 0x000000100f1b7223 */ /* 0x040fe4000000000a */
[----:B------:R-:W0:Y:S01]  /*2440*/  LDS.128 R8, [R3+0xbd0] ;  /* 0x000bd00003087984 */ /* 0x000e220000000c00 */
[-C--:B------:R-:W-:Y:S01]  /*2450*/  FFMA R25, R15, R17.reuse, R28 ;  /* 0x000000110f197223 */ /* 0x080fe2000000001c */
[----:B------:R-:W-:Y:S01]  /*2460*/  FFMA R28, R20, R17, R27 ;  /* 0x00000011141c7223 */ /* 0x000fe2000000001b */
[----:B------:R-:W-:Y:S01]  /*2470*/  IADD3 R27, PT, PT, R2, 0x420, RZ ;  /* 0x00000420021b7810 */ /* 0x000fe20007ffe0ff */
[----:B------:R-:W-:Y:S01]  /*2480*/  FFMA R26, R14, R19, R26 ;  /* 0x000000130e1a7223 */ /* 0x000fe2000000001a */
[----:B------:R-:W-:-:S03]  /*2490*/  FFMA R22, R12, R17, R22 ;  /* 0x000000110c167223 */ /* 0x000fc60000000016 */
[----:B--2---:R-:W-:-:S04]  /*24a0*/  IMAD.WIDE.U32 R30, R27, 0x4, R6 ;  /* 0x000000041b1e7825 */ /* 0x004fc800078e0006 */
[----:B------:R-:W-:Y:S01]  /*24b0*/  FFMA R19, R13, R17, R32 ;  /* 0x000000110d137223 */ /* 0x000fe20000000020 */
[----:B------:R-:W-:-:S04]  /*24c0*/  IMAD.WIDE.U32 R32, R33, 0x4, R6 ;  /* 0x0000000421207825 */ /* 0x000fc800078e0006 */
[CC--:B0-----:R-:W-:Y:S01]  /*24d0*/  FFMA R16, R12.reuse, R8.reuse, R23 ;  /* 0x000000080c107223 */ /* 0x0c1fe20000000017 */
[-C--:B------:R-:W-:Y:S02]  /*24e0*/  FFMA R17, R12, R9.reuse, R24 ;  /* 0x000000090c117223 */ /* 0x080fe40000000018 */
[----:B------:R0:W2:Y:S01]  /*24f0*/  LDG.E.CONSTANT R12, desc[UR12][R30.64] ;  /* 0x0000000c1e0c7981 */ /* 0x0000a2000c1e9900 */
[C---:B------:R-:W-:Y:S01]  /*2500*/  FFMA R22, R13.reuse, R8, R22 ;  /* 0x000000080d167223 */ /* 0x040fe20000000016 */
[CC--:B------:R-:W-:Y:S01]  /*2510*/  FFMA R23, R13.reuse, R9.reuse, R16 ;  /* 0x000000090d177223 */ /* 0x0c0fe20000000010 */
[----:B------:R-:W-:Y:S01]  /*2520*/  FFMA R24, R13, R10, R17 ;  /* 0x0000000a0d187223 */ /* 0x000fe20000000011 */
[----:B------:R-:W-:Y:S01]  /*2530*/  IADD3 R13, PT, PT, R2, 0x460, RZ ;  /* 0x00000460020d7810 */ /* 0x000fe20007ffe0ff */
[C---:B------:R-:W-:Y:S01]  /*2540*/  FFMA R16, R14.reuse, R8, R19 ;  /* 0x000000080e107223 */ /* 0x040fe20000000013 */
[C---:B------:R-:W-:Y:S01]  /*2550*/  FFMA R22, R14.reuse, R9, R22 ;  /* 0x000000090e167223 */ /* 0x040fe20000000016 */
[C---:B------:R-:W-:Y:S01]  /*2560*/  FFMA R19, R14.reuse, R10, R23 ;  /* 0x0000000a0e137223 */ /* 0x040fe20000000017 */
[----:B------:R-:W-:Y:S01]  /*2570*/  FFMA R24, R14, R11, R24 ;  /* 0x0000000b0e187223 */ /* 0x000fe20000000018 */
[----:B0-----:R-:W-:Y:S01]  /*2580*/  IMAD.WIDE.U32 R30, R13, 0x4, R6 ;  /* 0x000000040d1e7825 */ /* 0x001fe200078e0006 */
[----:B------:R2:W4:Y:S04]  /*2590*/  LDG.E.CONSTANT R14, desc[UR12][R32.64] ;  /* 0x0000000c200e7981 */ /* 0x000528000c1e9900 */
[----:B------:R0:W4:Y:S01]  /*25a0*/  LDG.E.CONSTANT R13, desc[UR12][R30.64] ;  /* 0x0000000c1e0d7981 */ /* 0x000122000c1e9900 */
[C---:B------:R-:W-:Y:S01]  /*25b0*/  FFMA R23, R15.reuse, R9, R26 ;  /* 0x000000090f177223 */ /* 0x040fe2000000001a */
[-C--:B------:R-:W-:Y:S01]  /*25c0*/  FFMA R18, R15, R8.reuse, R18 ;  /* 0x000000080f127223 */ /* 0x080fe20000000012 */
[----:B------:R-:W-:-:S03]  /*25d0*/  FFMA R26, R20, R8, R25 ;  /* 0x00000008141a7223 */ /* 0x000fc60000000019 */
[CC--:B------:R-:W-:Y:S01]  /*25e0*/  FFMA R18, R20.reuse, R9.reuse, R18 ;  /* 0x0000000914127223 */ /* 0x0c0fe20000000012 */
[C---:B---3--:R-:W-:Y:S01]  /*25f0*/  FFMA R17, R21.reuse, R8, R28 ;  /* 0x0000000815117223 */ /* 0x048fe2000000001c */
[-C--:B------:R-:W-:Y:S01]  /*2600*/  FFMA R8, R20, R10.reuse, R23 ;  /* 0x0000000a14087223 */ /* 0x080fe20000000017 */
[C---:B------:R-:W-:Y:S01]  /*2610*/  FFMA R23, R21.reuse, R9, R26 ;  /* 0x0000000915177223 */ /* 0x040fe2000000001a */
[C---:B------:R-:W-:Y:S02]  /*2620*/  FFMA R27, R21.reuse, R10, R18 ;  /* 0x0000000a151b7223 */ /* 0x040fe40000000012 */
[----:B------:R-:W-:Y:S02]  /*2630*/  FFMA R25, R21, R11, R8 ;  /* 0x0000000b15197223 */ /* 0x000fe40000000008 */
[----:B------:R-:W1:Y:S02]  /*2640*/  LDS.128 R8, [R3+0xcb0] ;  /* 0x000cb00003087984 */ /* 0x000e640000000c00 */
[-C--:B-1----:R-:W-:Y:S01]  /*2650*/  FFMA R29, R15, R8.reuse, R16 ;  /* 0x000000080f1d7223 */ /* 0x082fe20000000010 */
[----:B--2---:R-:W-:-:S02]  /*2660*/  FFMA R33, R12, R8, R17 ;  /* 0x000000080c217223 */ /* 0x004fc40000000011 */
[----:B------:R-:W1:Y:S01]  /*2670*/  LDS.64 R16, [R3+0xcc0] ;  /* 0x000cc00003107984 */ /* 0x000e620000000a00 */
[C---:B------:R-:W-:Y:S01]  /*2680*/  FFMA R35, R15.reuse, R9, R22 ;  /* 0x000000090f237223 */ /* 0x040fe20000000016 */
[CC--:B------:R-:W-:Y:S01]  /*2690*/  FFMA R19, R15.reuse, R10.reuse, R19 ;  /* 0x0000000a0f137223 */ /* 0x0c0fe20000000013 */
[----:B0-----:R-:W-:Y:S01]  /*26a0*/  FFMA R31, R15, R11, R24 ;  /* 0x0000000b0f1f7223 */ /* 0x001fe20000000018 */
[-C--:B------:R-:W-:Y:S01]  /*26b0*/  FFMA R15, R12, R9.reuse, R23 ;  /* 0x000000090c0f7223 */ /* 0x080fe20000000017 */
[-C--:B------:R-:W-:Y:S01]  /*26c0*/  FFMA R18, R20, R9.reuse, R29 ;  /* 0x0000000914127223 */ /* 0x080fe2000000001d */
[C---:B----4-:R-:W-:Y:S02]  /*26d0*/  FFMA R24, R14.reuse, R9, R33 ;  /* 0x000000090e187223 */ /* 0x050fe40000000021 */
[-C--:B------:R-:W-:Y:S01]  /*26e0*/  FFMA R22, R14, R10.reuse, R15 ;  /* 0x0000000a0e167223 */ /* 0x080fe2000000000f */
[-C--:B------:R-:W-:Y:S01]  /*26f0*/  FFMA R8, R20, R10.reuse, R35 ;  /* 0x0000000a14087223 */ /* 0x080fe20000000023 */
[-C--:B------:R-:W-:Y:S01]  /*2700*/  FFMA R23, R21, R10.reuse, R18 ;  /* 0x0000000a15177223 */ /* 0x080fe20000000012 */
[-C--:B------:R-:W-:Y:S01]  /*2710*/  FFMA R27, R12, R10.reuse, R27 ;  /* 0x0000000a0c1b7223 */ /* 0x080fe2000000001b */
[----:B------:R-:W-:Y:S01]  /*2720*/  FFMA R15, R13, R10, R24 ;  /* 0x0000000a0d0f7223 */ /* 0x000fe20000000018 */
[----:B------:R-:W-:-:S02]  /*2730*/  FFMA R10, R20, R11, R19 ;  /* 0x0000000b140a7223 */ /* 0x000fc40000000013 */
[----:B------:R-:W0:Y:S01]  /*2740*/  LDS.64 R18, [R3+0xd98] ;  /* 0x000d980003127984 */ /* 0x000e220000000a00 */
[-C--:B------:R-:W-:Y:S01]  /*2750*/  FFMA R26, R14, R11.reuse, R27 ;  /* 0x0000000b0e1a7223 */ /* 0x080fe2000000001b */
[-C--:B------:R-:W-:Y:S01]  /*2760*/  FFMA R25, R12, R11.reuse, R25 ;  /* 0x0000000b0c197223 */ /* 0x080fe20000000019 */
[-C--:B------:R-:W-:Y:S01]  /*2770*/  FFMA R22, R13, R11.reuse, R22 ;  /* 0x0000000b0d167223 */ /* 0x080fe20000000016 */
[-C--:B-1----:R-:W-:Y:S01]  /*2780*/  FFMA R24, R20, R16.reuse, R31 ;  /* 0x0000001014187223 */ /* 0x082fe2000000001f */
[C---:B------:R-:W-:Y:S01]  /*2790*/  FFMA R20, R21.reuse, R11, R8 ;  /* 0x0000000b15147223 */ /* 0x040fe20000000008 */
[-C--:B------:R-:W-:Y:S02]  /*27a0*/  FFMA R27, R21, R16.reuse, R10 ;  /* 0x00000010151b7223 */ /* 0x080fe4000000000a */
[----:B------:R-:W1:Y:S01]  /*27b0*/  LDS.128 R8, [R3+0xda0] ;  /* 0x000da00003087984 */ /* 0x000e620000000c00 */
[----:B------:R-:W-:Y:S01]  /*27c0*/  FFMA R28, R14, R16, R25 ;  /* 0x000000100e1c7223 */ /* 0x000fe20000000019 */
[----:B------:R-:W-:-:S03]  /*27d0*/  IADD3 R29, PT, PT, R2, 0x480, RZ ;  /* 0x00000480021d7810 */ /* 0x000fc60007ffe0ff */
[----:B------:R-:W-:Y:S02]  /*27e0*/  FFMA R25, R13, R17, R28 ;  /* 0x000000110d197223 */ /* 0x000fe4000000001c */
[----:B------:R-:W-:-:S04]  /*27f0*/  IMAD.WIDE.U32 R28, R29, 0x4, R6 ;  /* 0x000000041d1c7825 */ /* 0x000fc800078e0006 */
[----:B------:R-:W-:Y:S01]  /*2800*/  FFMA R24, R21, R17, R24 ;  /* 0x0000001115187223 */ /* 0x000fe20000000018 */
[----:B------:R-:W-:Y:S02]  /*2810*/  FFMA R21, R13, R16, R26 ;  /* 0x000000100d157223 */ /* 0x000fe4000000001a */
[----:B------:R-:W2:Y:S01]  /*2820*/  LDG.E.CONSTANT R16, desc[UR12][R28.64] ;  /* 0x0000000c1c107981 */ /* 0x000ea2000c1e9900 */
[C---:B0-----:R-:W-:Y:S01]  /*2830*/  FFMA R17, R12.reuse, R18, R23 ;  /* 0x000000120c117223 */ /* 0x041fe20000000017 */
[----:B------:R-:W-:-:S03]  /*2840*/  FFMA R23, R12, R19, R20 ;  /* 0x000000130c177223 */ /* 0x000fc60000000014 */
[----:B------:R-:W-:Y:S02]  /*2850*/  FFMA R18, R14, R19, R17 ;  /* 0x000000130e127223 */ /* 0x000fe40000000011 */
[----:B------:R-:W3:Y:S01]  /*2860*/  LDG.E.CONSTANT R17, desc[UR12][R28.64+0x80] ;  /* 0x0000800c1c117981 */ /* 0x000ee2000c1e9900 */
[C---:B-1----:R-:W-:Y:S01]  /*2870*/  FFMA R20, R12.reuse, R8, R27 ;  /* 0x000000080c147223 */ /* 0x042fe2000000001b */
[-C--:B------:R-:W-:Y:S02]  /*2880*/  FFMA R27, R12, R9.reuse, R24 ;  /* 0x000000090c1b7223 */ /* 0x080fe40000000018 */
[----:B------:R-:W4:Y:S01]  /*2890*/  LDG.E.CONSTANT R12, desc[UR12][R28.64+0x100] ;  /* 0x0001000c1c0c7981 */ /* 0x000f22000c1e9900 */
[----:B------:R-:W-:-:S03]  /*28a0*/  FFMA R19, R14, R9, R20 ;  /* 0x000000090e137223 */ /* 0x000fc60000000014 */
[----:B------:R-:W4:Y:S01]  /*28b0*/  LDG.E.CONSTANT R20, desc[UR12][R28.64+0x180] ;  /* 0x0001800c1c147981 */ /* 0x000f22000c1e9900 */
[----:B------:R-:W-:-:S03]  /*28c0*/  FFMA R24, R14, R8, R23 ;  /* 0x000000080e187223 */ /* 0x000fc60000000017 */
[----:B------:R-:W4:Y:S01]  /*28d0*/  LDG.E.CONSTANT R23, desc[UR12][R28.64+0x200] ;  /* 0x0002000c1c177981 */ /* 0x000f22000c1e9900 */
[----:B------:R-:W-:Y:S01]  /*28e0*/  FFMA R14, R14, R10, R27 ;  /* 0x0000000a0e0e7223 */ /* 0x000fe2000000001b */
[C---:B------:R-:W-:Y:S01]  /*28f0*/  FFMA R27, R13.reuse, R8, R18 ;  /* 0x000000080d1b7223 */ /* 0x040fe20000000012 */
[C---:B------:R-:W-:Y:S01]  /*2900*/  FFMA R18, R13.reuse, R9, R24 ;  /* 0x000000090d127223 */ /* 0x040fe20000000018 */
[C---:B------:R-:W-:Y:S01]  /*2910*/  FFMA R19, R13.reuse, R10, R19 ;  /* 0x0000000a0d137223 */ /* 0x040fe20000000013 */
[----:B------:R-:W-:Y:S02]  /*2920*/  FFMA R14, R13, R11, R14 ;  /* 0x0000000b0d0e7223 */ /* 0x000fe4000000000e */
[----:B------:R-:W2:Y:S02]  /*2930*/  LDS.128 R8, [R3+0xe80] ;  /* 0x000e800003087984 */ /* 0x000ea40000000c00 */
[C---:B--2---:R-:W-:Y:S01]  /*2940*/  FFMA R8, R16.reuse, R8, R15 ;  /* 0x0000000810087223 */ /* 0x044fe2000000000f */
[C---:B------:R-:W-:Y:S01]  /*2950*/  FFMA R22, R16.reuse, R9, R22 ;  /* 0x0000000910167223 */ /* 0x040fe20000000016 */
[CC--:B------:R-:W-:Y:S01]  /*2960*/  FFMA R24, R16.reuse, R10.reuse, R21 ;  /* 0x0000000a10187223 */ /* 0x0c0fe20000000015 */
[----:B------:R-:W-:Y:S01]  /*2970*/  FFMA R25, R16, R11, R25 ;  /* 0x0000000b10197223 */ /* 0x000fe20000000019 */
[C---:B---3--:R-:W-:Y:S01]  /*2980*/  FFMA R15, R17.reuse, R9, R8 ;  /* 0x00000009110f7223 */ /* 0x048fe20000000008 */
[C---:B------:R-:W-:Y:S01]  /*2990*/  FFMA R13, R17.reuse, R10, R22 ;  /* 0x0000000a110d7223 */ /* 0x040fe20000000016 */
[----:B------:R-:W0:Y:S01]  /*29a0*/  LDS.64 R8, [R3+0xe90] ;  /* 0x000e900003087984 */ /* 0x000e220000000a00 */
[----:B------:R-:W-:-:S03]  /*29b0*/  FFMA R21, R17, R11, R24 ;  /* 0x0000000b11157223 */ /* 0x000fc60000000018 */
[----:B------:R-:W2:Y:S01]  /*29c0*/  LDG.E.CONSTANT R24, desc[UR12][R28.64+0x280] ;  /* 0x0002800c1c187981 */ /* 0x000ea2000c1e9900 */
[C---:B----4-:R-:W-:Y:S01]  /*29d0*/  FFMA R15, R12.reuse, R10, R15 ;  /* 0x0000000a0c0f7223 */ /* 0x050fe2000000000f */
[C---:B------:R-:W-:Y:S02]  /*29e0*/  FFMA R22, R12.reuse, R11, R13 ;  /* 0x0000000b0c167223 */ /* 0x040fe4000000000d */
[----:B------:R-:W1:Y:S01]  /*29f0*/  LDS.64 R10, [R3+0xf68] ;  /* 0x000f6800030a7984 */ /* 0x000e620000000a00 */
[-C--:B0-----:R-:W-:Y:S01]  /*2a00*/  FFMA R26, R17, R8.reuse, R25 ;  /* 0x00000008111a7223 */ /* 0x081fe20000000019 */
[----:B------:R-:W-:-:S03]  /*2a10*/  FFMA R13, R12, R8, R21 ;  /* 0x000000080c0d7223 */ /* 0x000fc60000000015 */
[----:B------:R-:W-:Y:S01]  /*2a20*/  FFMA R26, R12, R9, R26 ;  /* 0x000000090c1a7223 */ /* 0x000fe2000000001a */
[-C--:B-1----:R-:W-:Y:S01]  /*2a30*/  FFMA R8, R16, R10.reuse, R27 ;  /* 0x0000000a10087223 */ /* 0x082fe2000000001b */
[----:B------:R-:W-:Y:S01]  /*2a40*/  FFMA R10, R20, R10, R15 ;  /* 0x0000000a140a7223 */ /* 0x000fe2000000000f */
[-C--:B------:R-:W-:Y:S01]  /*2a50*/  FFMA R30, R16, R11.reuse, R18 ;  /* 0x0000000b101e7223 */ /* 0x080fe20000000012 */
[-C--:B------:R-:W-:Y:S01]  /*2a60*/  FFMA R18, R20, R11.reuse, R22 ;  /* 0x0000000b14127223 */ /* 0x080fe20000000016 */
[-C--:B------:R-:W-:Y:S01]  /*2a70*/  FFMA R21, R17, R11.reuse, R8 ;  /* 0x0000000b11157223 */ /* 0x080fe20000000008 */
[----:B------:R-:W-:Y:S02]  /*2a80*/  FFMA R15, R23, R11, R10 ;  /* 0x0000000b170f7223 */ /* 0x000fe4000000000a */
[----:B------:R-:W0:Y:S02]  /*2a90*/  LDS.128 R8, [R3+0xf70] ;  /* 0x000f700003087984 */ /* 0x000e240000000c00 */
[CC--:B0-----:R-:W-:Y:S01]  /*2aa0*/  FFMA R22, R16.reuse, R8.reuse, R19 ;  /* 0x0000000810167223 */ /* 0x0c1fe20000000013 */
[-C--:B------:R-:W-:Y:S01]  /*2ab0*/  FFMA R19, R16, R9.reuse, R14 ;  /* 0x0000000910137223 */ /* 0x080fe2000000000e */
[C---:B------:R-:W-:Y:S01]  /*2ac0*/  FFMA R30, R17.reuse, R8, R30 ;  /* 0x00000008111e7223 */ /* 0x040fe2000000001e */
[----:B------:R-:W3:Y:S01]  /*2ad0*/  LDG.E.CONSTANT R16, desc[UR12][R28.64+0x400] ;  /* 0x0004000c1c107981 */ /* 0x000ee2000c1e9900 */
[----:B------:R-:W-:-:S03]  /*2ae0*/  FFMA R25, R17, R9, R22 ;  /* 0x0000000911197223 */ /* 0x000fc60000000016 */
[----:B------:R-:W4:Y:S01]  /*2af0*/  LDG.E.CONSTANT R22, desc[UR12][R28.64+0x300] ;  /* 0x0003000c1c167981 */ /* 0x000f22000c1e9900 */
[----:B------:R-:W-:-:S03]  /*2b00*/  FFMA R32, R17, R10, R19 ;  /* 0x0000000a11207223 */ /* 0x000fc60000000013 */
[----:B------:R0:W3:Y:S01]  /*2b10*/  LDG.E.CONSTANT R17, desc[UR12][R28.64+0x380] ;  /* 0x0003800c1c117981 */ /* 0x0000e2000c1e9900 */
[C---:B------:R-:W-:Y:S01]  /*2b20*/  FFMA R19, R12.reuse, R8, R21 ;  /* 0x000000080c137223 */ /* 0x040fe20000000015 */
[C---:B------:R-:W-:Y:S01]  /*2b30*/  FFMA R30, R12.reuse, R9, R30 ;  /* 0x000000090c1e7223 */ /* 0x040fe2000000001e */
[C---:B------:R-:W-:Y:S01]  /*2b40*/  FFMA R21, R12.reuse, R10, R25 ;  /* 0x0000000a0c157223 */ /* 0x040fe20000000019 */
[----:B------:R-:W-:Y:S01]  /*2b50*/  FFMA R32, R12, R11, R32 ;  /* 0x0000000b0c207223 */ /* 0x000fe20000000020 */
[CC--:B------:R-:W-:Y:S01]  /*2b60*/  FFMA R12, R20.reuse, R8.reuse, R13 ;  /* 0x00000008140c7223 */ /* 0x0c0fe2000000000d */
[-C--:B------:R-:W-:Y:S01]  /*2b70*/  FFMA R13, R20, R9.reuse, R26 ;  /* 0x00000009140d7223 */ /* 0x080fe2000000001a */
[CC--:B------:R-:W-:Y:S02]  /*2b80*/  FFMA R18, R23.reuse, R8.reuse, R18 ;  /* 0x0000000817127223 */ /* 0x0c0fe40000000012 */
[C---:B------:R-:W-:Y:S01]  /*2b90*/  FFMA R25, R23.reuse, R9, R12 ;  /* 0x0000000917197223 */ /* 0x040fe2000000000c */
[----:B--2---:R-:W-:Y:S01]  /*2ba0*/  FFMA R27, R24, R8, R15 ;  /* 0x00000008181b7223 */ /* 0x004fe2000000000f */
[----:B------:R-:W-:-:S02]  /*2bb0*/  FFMA R8, R23, R10, R13 ;  /* 0x0000000a17087223 */ /* 0x000fc4000000000d */
[----:B------:R-:W1:Y:S01]  /*2bc0*/  LDS.128 R12, [R3+0x1050] ;  /* 0x00105000030c7984 */ /* 0x000e620000000c00 */
[C---:B------:R-:W-:Y:S01]  /*2bd0*/  FFMA R9, R24.reuse, R9, R18 ;  /* 0x0000000918097223 */ /* 0x040fe20000000012 */
[C---:B------:R-:W-:Y:S01]  /*2be0*/  FFMA R11, R24.reuse, R11, R8 ;  /* 0x0000000b180b7223 */ /* 0x040fe20000000008 */
[----:B------:R-:W-:Y:S01]  /*2bf0*/  FFMA R25, R24, R10, R25 ;  /* 0x0000000a18197223 */ /* 0x000fe20000000019 */
[C---:B-1----:R-:W-:Y:S02]  /*2c00*/  FFMA R8, R20.reuse, R12, R19 ;  /* 0x0000000c14087223 */ /* 0x042fe40000000013 */
[----:B------:R-:W1:Y:S01]  /*2c10*/  LDS.64 R18, [R3+0x1060] ;  /* 0x0010600003127984 */ /* 0x000e620000000a00 */
[C---:B------:R-:W-:Y:S01]  /*2c20*/  FFMA R10, R20.reuse, R14, R21 ;  /* 0x0000000e140a7223 */ /* 0x040fe20000000015 */
[----:B0-----:R-:W-:Y:S01]  /*2c30*/  FFMA R29, R20, R15, R32 ;  /* 0x0000000f141d7223 */ /* 0x001fe20000000020 */
[C---:B------:R-:W-:Y:S02]  /*2c40*/  FFMA R21, R23.reuse, R13, R8 ;  /* 0x0000000d17157223 */ /* 0x040fe40000000008 */
[C---:B------:R-:W-:Y:S01]  /*2c50*/  FFMA R33, R23.reuse, R15, R10 ;  /* 0x0000000f17217223 */ /* 0x040fe2000000000a */
[----:B-1----:R-:W-:Y:S01]  /*2c60*/  FFMA R10, R23, R18, R29 ;  /* 0x00000012170a7223 */ /* 0x002fe2000000001d */
[----:B----4-:R-:W-:Y:S01]  /*2c70*/  FFMA R12, R22, R12, R27 ;  /* 0x0000000c160c7223 */ /* 0x010fe2000000001b */
[-C--:B------:R-:W-:Y:S01]  /*2c80*/  FFMA R27, R20, R13.reuse, R30 ;  /* 0x0000000d141b7223 */ /* 0x080fe2000000001e */
[----:B------:R-:W-:-:S03]  /*2c90*/  FFMA R20, R22, R13, R9 ;  /* 0x0000000d16147223 */ /* 0x000fc60000000009 */
[-C--:B------:R-:W-:Y:S01]  /*2ca0*/  FFMA R31, R23, R14.reuse, R27 ;  /* 0x0000000e171f7223 */ /* 0x080fe2000000001b */
[-C--:B------:R-:W-:Y:S01]  /*2cb0*/  FFMA R27, R24, R14.reuse, R21 ;  /* 0x0000000e181b7223 */ /* 0x080fe20000000015 */
[CC--:B---3--:R-:W-:Y:S01]  /*2cc0*/  FFMA R9, R17.reuse, R14.reuse, R20 ;  /* 0x0000000e11097223 */ /* 0x0c8fe20000000014 */
[C---:B------:R-:W-:Y:S01]  /*2cd0*/  FFMA R13, R17.reuse, R13, R12 ;  /* 0x0000000d110d7223 */ /* 0x040fe2000000000c */
[----:B------:R-:W0:Y:S01]  /*2ce0*/  LDS.64 R20, [R3+0x1138] ;  /* 0x0011380003147984 */ /* 0x000e220000000a00 */
[-C--:B------:R-:W-:Y:S01]  /*2cf0*/  FFMA R8, R22, R14.reuse, R25 ;  /* 0x0000000e16087223 */ /* 0x080fe20000000019 */
[-C--:B------:R-:W-:Y:S01]  /*2d00*/  FFMA R12, R24, R15.reuse, R31 ;  /* 0x0000000f180c7223 */ /* 0x080fe2000000001f */
[----:B------:R-:W-:Y:S01]  /*2d10*/  FFMA R13, R16, R14, R13 ;  /* 0x0000000e100d7223 */ /* 0x000fe2000000000d */
[-C--:B------:R-:W-:Y:S01]  /*2d20*/  FFMA R26, R22, R15.reuse, R11 ;  /* 0x0000000f161a7223 */ /* 0x080fe2000000000b */
[-C--:B------:R-:W-:Y:S01]  /*2d30*/  FFMA R25, R17, R15.reuse, R8 ;  /* 0x0000000f11197223 */ /* 0x080fe20000000008 */
[----:B------:R-:W-:Y:S01]  /*2d40*/  FFMA R14, R16, R15, R9 ;  /* 0x0000000f100e7223 */ /* 0x000fe20000000009 */
[C---:B------:R-:W-:Y:S01]  /*2d50*/  FFMA R15, R24.reuse, R18, R33 ;  /* 0x00000012180f7223 */ /* 0x040fe20000000021 */
[----:B------:R-:W-:-:S02]  /*2d60*/  FFMA R24, R24, R19, R10 ;  /* 0x0000001318187223 */ /* 0x000fc4000000000a */
[----:B------:R-:W1:Y:S01]  /*2d70*/  LDS.128 R8, [R3+0x1140] ;  /* 0x0011400003087984 */ /* 0x000e620000000c00 */
[-C--:B------:R-:W-:Y:S01]  /*2d80*/  FFMA R26, R17, R18.reuse, R26 ;  /* 0x00000012111a7223 */ /* 0x080fe2000000001a */
[----:B------:R-:W-:Y:S01]  /*2d90*/  IADD3 R23, PT, PT, R2, 0x5a0, RZ ;  /* 0x000005a002177810 */ /* 0x000fe20007ffe0ff */
[C---:B------:R-:W-:Y:S02]  /*2da0*/  FFMA R25, R16.reuse, R18, R25 ;  /* 0x0000001210197223 */ /* 0x040fe40000000019 */
[----:B------:R-:W-:Y:S01]  /*2db0*/  FFMA R19, R16, R19, R26 ;  /* 0x0000001310137223 */ /* 0x000fe2000000001a */
[----:B0-----:R-:W-:Y:S01]  /*2dc0*/  FFMA R18, R22, R20, R27 ;  /* 0x0000001416127223 */ /* 0x001fe2000000001b */
[----:B------:R-:W-:-:S04]  /*2dd0*/  IMAD.WIDE.U32 R26, R23, 0x4, R6 ;  /* 0x00000004171a7825 */ /* 0x000fc800078e0006 */
[CC--:B------:R-:W-:Y:S01]  /*2de0*/  FFMA R20, R22.reuse, R21.reuse, R12 ;  /* 0x0000001516147223 */ /* 0x0c0fe2000000000c */
[----:B------:R-:W-:Y:S02]  /*2df0*/  FFMA R21, R17, R21, R18 ;  /* 0x0000001511157223 */ /* 0x000fe40000000012 */
[----:B------:R-:W2:Y:S01]  /*2e00*/  LDG.E.CONSTANT R18, desc[UR12][R26.64] ;  /* 0x0000000c1a127981 */ /* 0x000ea2000c1e9900 */
[----:B-1----:R-:W-:-:S03]  /*2e10*/  FFMA R28, R22, R8, R15 ;  /* 0x00000008161c7223 */ /* 0x002fc6000000000f */
[----:B------:R-:W3:Y:S04]  /*2e20*/  LDG.E.CONSTANT R12, desc[UR12][R26.64+0x100] ;  /* 0x0001000c1a0c7981 */ /* 0x000ee8000c1e9900 */
[----:B------:R-:W4:Y:S01]  /*2e30*/  LDG.E.CONSTANT R15, desc[UR12][R26.64+0x80] ;  /* 0x0000800c1a0f7981 */ /* 0x000f22000c1e9900 */
[----:B------:R-:W-:Y:S01]  /*2e40*/  FFMA R23, R22, R9, R24 ;  /* 0x0000000916177223 */ /* 0x000fe20000000018 */
[C---:B------:R-:W-:Y:S02]  /*2e50*/  FFMA R22, R17.reuse, R8, R20 ;  /* 0x0000000811167223 */ /* 0x040fe40000000014 */
[----:B------:R-:W3:Y:S01]  /*2e60*/  LDG.E.CONSTANT R20, desc[UR12][R26.64+0x180] ;  /* 0x0001800c1a147981 */ /* 0x000ee2000c1e9900 */
[----:B------:R-:W-:-:S03]  /*2e70*/  FFMA R24, R17, R10, R23 ;  /* 0x0000000a11187223 */ /* 0x000fc60000000017 */
[----:B------:R-:W3:Y:S01]  /*2e80*/  LDG.E.CONSTANT R23, desc[UR12][R26.64+0x200] ;  /* 0x0002000c1a177981 */ /* 0x000ee2000c1e9900 */
[-C--:B------:R-:W-:Y:S01]  /*2e90*/  FFMA R29, R17, R9.reuse, R28 ;  /* 0x00000009111d7223 */ /* 0x080fe2000000001c */
[C---:B------:R-:W-:Y:S01]  /*2ea0*/  FFMA R21, R16.reuse, R8, R21 ;  /* 0x0000000810157223 */ /* 0x040fe20000000015 */
[C---:B------:R-:W-:Y:S02]  /*2eb0*/  FFMA R22, R16.reuse, R9, R22 ;  /* 0x0000000910167223 */ /* 0x040fe40000000016 */
[C---:B------:R-:W-:Y:S01]  /*2ec0*/  FFMA R17, R16.reuse, R10, R29 ;  /* 0x0000000a10117223 */ /* 0x040fe2000000001d */
[----:B------:R-:W-:Y:S02]  /*2ed0*/  FFMA R16, R16, R11, R24 ;  /* 0x0000000b10107223 */ /* 0x000fe40000000018 */
[----:B------:R-:W2:Y:S02]  /*2ee0*/  LDS.128 R8, [R3+0x1220] ;  /* 0x0012200003087984 */ /* 0x000ea40000000c00 */
[C---:B--2---:R-:W-:Y:S01]  /*2ef0*/  FFMA R8, R18.reuse, R8, R13 ;  /* 0x0000000812087223 */ /* 0x044fe2000000000d */
[C---:B------:R-:W-:Y:S01]  /*2f00*/  FFMA R14, R18.reuse, R9, R14 ;  /* 0x00000009120e7223 */ /* 0x040fe2000000000e */
[CC--:B------:R-:W-:Y:S01]  /*2f10*/  FFMA R24, R18.reuse, R10.reuse, R25 ;  /* 0x0000000a12187223 */ /* 0x0c0fe20000000019 */
[----:B------:R-:W-:Y:S01]  /*2f20*/  FFMA R19, R18, R11, R19 ;  /* 0x0000000b12137223 */ /* 0x000fe20000000013 */
[C---:B----4-:R-:W-:Y:S01]  /*2f30*/  FFMA R9, R15.reuse, R9, R8 ;  /* 0x000000090f097223 */ /* 0x050fe20000000008 */
[C---:B------:R-:W-:Y:S01]  /*2f40*/  FFMA R13, R15.reuse, R10, R14 ;  /* 0x0000000a0f0d7223 */ /* 0x040fe2000000000e */
[----:B------:R-:W-:-:S02]  /*2f50*/  FFMA R29, R15, R11, R24 ;  /* 0x0000000b0f1d7223 */ /* 0x000fc40000000018 */
[C---:B---3--:R-:W-:Y:S01]  /*2f60*/  FFMA R25, R12.reuse, R10, R9 ;  /* 0x0000000a0c197223 */ /* 0x048fe20000000009 */
[C---:B------:R-:W-:Y:S01]  /*2f70*/  FFMA R32, R12.reuse, R11, R13 ;  /* 0x0000000b0c207223 */ /* 0x040fe2000000000d */
[----:B------:R-:W0:Y:S04]  /*2f80*/  LDS.64 R8, [R3+0x1230] ;  /* 0x0012300003087984 */ /* 0x000e280000000a00 */
[----:B------:R-:W1:Y:S04]  /*2f90*/  LDS.64 R10, [R3+0x1308] ;  /* 0x00130800030a7984 */ /* 0x000e680000000a00 */
[----:B------:R-:W2:Y:S01]  /*2fa0*/  LDG.E.CONSTANT R24, desc[UR12][R26.64+0x280] ;  /* 0x0002800c1a187981 */ /* 0x000ea2000c1e9900 */
[CC--:B0-----:R-:W-:Y:S01]  /*2fb0*/  FFMA R14, R15.reuse, R8.reuse, R19 ;  /* 0x000000080f0e7223 */ /* 0x0c1fe20000000013 */
[----:B------:R-:W-:Y:S01]  /*2fc0*/  FFMA R13, R12, R8, R29 ;  /* 0x000000080c0d7223 */ /* 0x000fe2000000001d */
[-C--:B-1----:R-:W-:Y:S01]  /*2fd0*/  FFMA R8, R18, R10.reuse, R21 ;  /* 0x0000000a12087223 */ /* 0x082fe20000000015 */
[----:B------:R-:W-:Y:S01]  /*2fe0*/  FFMA R10, R20, R10, R25 ;  /* 0x0000000a140a7223 */ /* 0x000fe20000000019 */
[----:B------:R-:W-:Y:S01]  /*2ff0*/  FFMA R14, R12, R9, R14 ;  /* 0x000000090c0e7223 */ /* 0x000fe2000000000e */
[-C--:B------:R-:W-:Y:S01]  /*3000*/  FFMA R22, R18, R11.reuse, R22 ;  /* 0x0000000b12167223 */ /* 0x080fe20000000016 */
[-C--:B------:R-:W-:Y:S01]  /*3010*/  FFMA R19, R15, R11.reuse, R8 ;  /* 0x0000000b0f137223 */ /* 0x080fe20000000008 */
[-C--:B------:R-:W-:Y:S01]  /*3020*/  FFMA R32, R20, R11.reuse, R32 ;  /* 0x0000000b14207223 */ /* 0x080fe20000000020 */
[----:B------:R-:W-:-:S02]  /*3030*/  FFMA R25, R23, R11, R10 ;  /* 0x0000000b17197223 */ /* 0x000fc4000000000a */
[----:B------:R-:W0:Y:S02]  /*3040*/  LDS.128 R8, [R3+0x1310] ;  /* 0x0013100003087984 */ /* 0x000e240000000c00 */
[-C--:B0-----:R-:W-:Y:S01]  /*3050*/  FFMA R28, R15, R8.reuse, R22 ;  /* 0x000000080f1c7223 */ /* 0x081fe20000000016 */
[C---:B------:R-:W-:Y:S01]  /*3060*/  FFMA R30, R18.reuse, R8, R17 ;  /* 0x00000008121e7223 */ /* 0x040fe20000000011 */
[----:B------:R-:W3:Y:S01]  /*3070*/  LDG.E.CONSTANT R22, desc[UR12][R26.64+0x300] ;  /* 0x0003000c1a167981 */ /* 0x000ee2000c1e9900 */
[----:B------:R-:W-:-:S03]  /*3080*/  FFMA R17, R18, R9, R16 ;  /* 0x0000000912117223 */ /* 0x000fc60000000010 */
[----:B------:R-:W4:Y:S01]  /*3090*/  LDG.E.CONSTANT R16, desc[UR12][R26.64+0x380] ;  /* 0x0003800c1a107981 */ /* 0x000f22000c1e9900 */
[CC--:B------:R-:W-:Y:S01]  /*30a0*/  FFMA R21, R15.reuse, R9.reuse, R30 ;  /* 0x000000090f157223 */ /* 0x0c0fe2000000001e */
[----:B------:R-:W-:Y:S02]  /*30b0*/  FFMA R30, R15, R10, R17 ;  /* 0x0000000a0f1e7223 */ /* 0x000fe40000000011 */
[----:B------:R0:W4:Y:S01]  /*30c0*/  LDG.E.CONSTANT R17, desc[UR12][R26.64+0x400] ;  /* 0x0004000c1a117981 */ /* 0x000122000c1e9900 */
[C---:B------:R-:W-:Y:S01]  /*30d0*/  FFMA R19, R12.reuse, R8, R19 ;  /* 0x000000080c137223 */ /* 0x040fe20000000013 */
[C---:B------:R-:W-:Y:S01]  /*30e0*/  FFMA R28, R12.reuse, R9, R28 ;  /* 0x000000090c1c7223 */ /* 0x040fe2000000001c */
[C---:B------:R-:W-:Y:S01]  /*30f0*/  FFMA R21, R12.reuse, R10, R21 ;  /* 0x0000000a0c157223 */ /* 0x040fe20000000015 */
[----:B------:R-:W-:Y:S01]  /*3100*/  FFMA R30, R12, R11, R30 ;  /* 0x0000000b0c1e7223 */ /* 0x000fe2000000001e */
[CC--:B------:R-:W-:Y:S01]  /*3110*/  FFMA R12, R20.reuse, R8.reuse, R13 ;  /* 0x00000008140c7223 */ /* 0x0c0fe2000000000d */
[----:B------:R-:W-:Y:S01]  /*3120*/  FFMA R13, R20, R9, R14 ;  /* 0x00000009140d7223 */ /* 0x000fe2000000000e */
[----:B------:R-:W-:-:S02]  /*3130*/  FFMA R32, R23, R8, R32 ;  /* 0x0000000817207223 */ /* 0x000fc40000000020 */
[C---:B------:R-:W-:Y:S01]  /*3140*/  FFMA R29, R23.reuse, R9, R12 ;  /* 0x00000009171d7223 */ /* 0x040fe2000000000c */
[C---:B--2---:R-:W-:Y:S01]  /*3150*/  FFMA R25, R24.reuse, R8, R25 ;  /* 0x0000000818197223 */ /* 0x044fe20000000019 */
[CC--:B------:R-:W-:Y:S02]  /*3160*/  FFMA R8, R23.reuse, R10.reuse, R13 ;  /* 0x0000000a17087223 */ /* 0x0c0fe4000000000d */
[----:B------:R-:W1:Y:S02]  /*3170*/  LDS.128 R12, [R3+0x13f0] ;  /* 0x0013f000030c7984 */ /* 0x000e640000000c00 */
[C---:B------:R-:W-:Y:S01]  /*3180*/  FFMA R11, R24.reuse, R11, R8 ;  /* 0x0000000b180b7223 */ /* 0x040fe20000000008 */
[C---:B------:R-:W-:Y:S01]  /*3190*/  FFMA R9, R24.reuse, R9, R32 ;  /* 0x0000000918097223 */ /* 0x040fe20000000020 */
[----:B------:R-:W-:Y:S01]  /*31a0*/  FFMA R29, R24, R10, R29 ;  /* 0x0000000a181d7223 */ /* 0x000fe2000000001d */
[C---:B-1----:R-:W-:Y:S02]  /*31b0*/  FFMA R8, R20.reuse, R12, R19 ;  /* 0x0000000c14087223 */ /* 0x042fe40000000013 */
[----:B------:R-:W1:Y:S01]  /*31c0*/  LDS.64 R18, [R3+0x1400] ;  /* 0x0014000003127984 */ /* 0x000e620000000a00 */
[C---:B------:R-:W-:Y:S01]  /*31d0*/  FFMA R31, R20.reuse, R13, R28 ;  /* 0x0000000d141f7223 */ /* 0x040fe2000000001c */
[CC--:B------:R-:W-:Y:S01]  /*31e0*/  FFMA R10, R20.reuse, R14.reuse, R21 ;  /* 0x0000000e140a7223 */ /* 0x0c0fe20000000015 */
[----:B0-----:R-:W-:Y:S01]  /*31f0*/  FFMA R27, R20, R15, R30 ;  /* 0x0000000f141b7223 */ /* 0x001fe2000000001e */
[CC--:B------:R-:W-:Y:S01]  /*3200*/  FFMA R21, R23.reuse, R13.reuse, R8 ;  /* 0x0000000d17157223 */ /* 0x0c0fe20000000008 */
[----:B------:R-:W-:Y:S01]  /*3210*/  FFMA R31, R23, R14, R31 ;  /* 0x0000000e171f7223 */ /* 0x000fe2000000001f */
[C---:B---3--:R-:W-:Y:S01]  /*3220*/  FFMA R25, R22.reuse, R12, R25 ;  /* 0x0000000c16197223 */ /* 0x048fe20000000019 */
[C---:B------:R-:W-:Y:S01]  /*3230*/  FFMA R9, R22.reuse, R13, R9 ;  /* 0x0000000d16097223 */ /* 0x040fe20000000009 */
[----:B------:R-:W-:-:S02]  /*3240*/  FFMA R29, R22, R14, R29 ;  /* 0x0000000e161d7223 */ /* 0x000fc4000000001d */
[C---:B----4-:R-:W-:Y:S01]  /*3250*/  FFMA R12, R16.reuse, R13, R25 ;  /* 0x0000000d100c7223 */ /* 0x050fe20000000019 */
[----:B------:R-:W-:Y:S01]  /*3260*/  FFMA R8, R16, R14, R9 ;  /* 0x0000000e10087223 */ /* 0x000fe20000000009 */
[CC--:B------:R-:W-:Y:S01]  /*3270*/  FFMA R9, R23.reuse, R15.reuse, R10 ;  /* 0x0000000f17097223 */ /* 0x0c0fe2000000000a */
[----:B-1----:R-:W-:Y:S01]  /*3280*/  FFMA R10, R23, R18, R27 ;  /* 0x00000012170a7223 */ /* 0x002fe2000000001b */
[CC--:B------:R-:W-:Y:S01]  /*3290*/  FFMA R25, R24.reuse, R14.reuse, R21 ;  /* 0x0000000e18197223 */ /* 0x0c0fe20000000015 */
[C---:B------:R-:W-:Y:S01]  /*32a0*/  FFMA R13, R17.reuse, R14, R12 ;  /* 0x0000000e110d7223 */ /* 0x040fe2000000000c */
[-C--:B------:R-:W-:Y:S01]  /*32b0*/  FFMA R12, R24, R15.reuse, R31 ;  /* 0x0000000f180c7223 */ /* 0x080fe2000000001f */
[-C--:B------:R-:W-:Y:S01]  /*32c0*/  FFMA R23, R22, R15.reuse, R11 ;  /* 0x0000000f16177223 */ /* 0x080fe2000000000b */
[-C--:B------:R-:W-:Y:S01]  /*32d0*/  FFMA R26, R16, R15.reuse, R29 ;  /* 0x0000000f101a7223 */ /* 0x080fe2000000001d */
[----:B------:R-:W-:Y:S01]  /*32e0*/  FFMA R14, R17, R15, R8 ;  /* 0x0000000f110e7223 */ /* 0x000fe20000000008 */
[CC--:B------:R-:W-:Y:S01]  /*32f0*/  FFMA R15, R24.reuse, R18.reuse, R9 ;  /* 0x00000012180f7223 */ /* 0x0c0fe20000000009 */
[----:B------:R-:W-:Y:S01]  /*3300*/  FFMA R24, R24, R19, R10 ;  /* 0x0000001318187223 */ /* 0x000fe2000000000a */
[----:B------:R-:W0:Y:S04]  /*3310*/  LDS.64 R20, [R3+0x14d8] ;  /* 0x0014d80003147984 */ /* 0x000e280000000a00 */
[----:B------:R-:W1:Y:S01]  /*3320*/  LDS.128 R8, [R3+0x14e0] ;  /* 0x0014e00003087984 */ /* 0x000e620000000c00 */
[----:B------:R-:W-:Y:S01]  /*3330*/  FFMA R28, R16, R18, R23 ;  /* 0x00000012101c7223 */ /* 0x000fe20000000017 */
[----:B------:R-:W-:-:S03]  /*3340*/  IADD3 R29, PT, PT, R2, 0x6c0, RZ ;  /* 0x000006c0021d7810 */ /* 0x000fc60007ffe0ff */
[----:B------:R-:W-:Y:S02]  /*3350*/  FFMA R19, R17, R19, R28 ;  /* 0x0000001311137223 */ /* 0x000fe4000000001c */
[----:B------:R-:W-:-:S04]  /*3360*/  IMAD.WIDE.U32 R28, R29, 0x4, R6 ;  /* 0x000000041d1c7825 */ /* 0x000fc800078e0006 */
[----:B------:R-:W-:Y:S02]  /*3370*/  FFMA R23, R17, R18, R26 ;  /* 0x0000001211177223 */ /* 0x000fe4000000001a */
[----:B------:R-:W2:Y:S01]  /*3380*/  LDG.E.CONSTANT R18, desc[UR12][R28.64] ;  /* 0x0000000c1c127981 */ /* 0x000ea2000c1e9900 */
[C---:B0-----:R-:W-:Y:S01]  /*3390*/  FFMA R27, R22.reuse, R20, R25 ;  /* 0x00000014161b7223 */ /* 0x041fe20000000019 */
[C---:B-1----:R-:W-:Y:S02]  /*33a0*/  FFMA R26, R22.reuse, R8, R15 ;  /* 0x00000008161a7223 */ /* 0x042fe4000000000f */
[----:B------:R-:W3:Y:S01]  /*33b0*/  LDG.E.CONSTANT R15, desc[UR12][R28.64+0x80] ;  /* 0x0000800c1c0f7981 */ /* 0x000ee2000c1e9900 */
[----:B------:R-:W-:-:S03]  /*33c0*/  FFMA R25, R22, R21, R12 ;  /* 0x0000001516197223 */ /* 0x000fc6000000000c */
[----:B------:R-:W4:Y:S01]  /*33d0*/  LDG.E.CONSTANT R12, desc[UR12][R28.64+0x100] ;  /* 0x0001000c1c0c7981 */ /* 0x000f22000c1e9900 */
[----:B------:R-:W-:Y:S01]  /*33e0*/  FFMA R20, R16, R21, R27 ;  /* 0x0000001510147223 */ /* 0x000fe2000000001b */
[-C--:B------:R-:W-:Y:S01]  /*33f0*/  FFMA R21, R22, R9.reuse, R24 ;  /* 0x0000000916157223 */ /* 0x080fe20000000018 */
[C---:B------:R-:W-:Y:S01]  /*3400*/  FFMA R22, R16.reuse, R8, R25 ;  /* 0x0000000810167223 */ /* 0x040fe20000000019 */
[CC--:B------:R-:W-:Y:S02]  /*3410*/  FFMA R25, R16.reuse, R9.reuse, R26 ;  /* 0x0000000910197223 */ /* 0x0c0fe4000000001a */
[----:B------:R-:W-:Y:S02]  /*3420*/  FFMA R24, R16, R10, R21 ;  /* 0x0000000a10187223 */ /* 0x000fe40000000015 */
[----:B------:R-:W4:Y:S04]  /*3430*/  LDG.E.CONSTANT R16, desc[UR12][R28.64+0x180] ;  /* 0x0001800c1c107981 */ /* 0x000f28000c1e9900 */
[----:B------:R-:W4:Y:S01]  /*3440*/  LDG.E.CONSTANT R21, desc[UR12][R28.64+0x200] ;  /* 0x0002000c1c157981 */ /* 0x000f22000c1e9900 */
[C---:B------:R-:W-:Y:S01]  /*3450*/  FFMA R27, R17.reuse, R8, R20 ;  /* 0x00000008111b7223 */ /* 0x040fe20000000014 */
[C---:B------:R-:W-:Y:S01]  /*3460*/  FFMA R22, R17.reuse, R9, R22 ;  /* 0x0000000911167223 */ /* 0x040fe20000000016 */
[C---:B------:R-:W-:Y:S01]  /*3470*/  FFMA R25, R17.reuse, R10, R25 ;  /* 0x0000000a11197223 */ /* 0x040fe20000000019 */
[----:B------:R-:W-:-:S02]  /*3480*/  FFMA R20, R17, R11, R24 ;  /* 0x0000000b11147223 */ /* 0x000fc40000000018 */
[----:B------:R-:W2:Y:S02]  /*3490*/  LDS.128 R8, [R3+0x15c0] ;  /* 0x0015c00003087984 */ /* 0x000ea40000000c00 */
[C---:B--2---:R-:W-:Y:S01]  /*34a0*/  FFMA R8, R18.reuse, R8, R13 ;  /* 0x0000000812087223 */ /* 0x044fe2000000000d */
[C---:B------:R-:W-:Y:S01]  /*34b0*/  FFMA R14, R18.reuse, R9, R14 ;  /* 0x00000009120e7223 */ /* 0x040fe2000000000e */
[CC--:B------:R-:W-:Y:S01]  /*34c0*/  FFMA R24, R18.reuse, R10.reuse, R23 ;  /* 0x0000000a12187223 */ /* 0x0c0fe20000000017 */
[----:B------:R-:W-:Y:S01]  /*34d0*/  FFMA R19, R18, R11, R19 ;  /* 0x0000000b12137223 */ /* 0x000fe20000000013 */
[C---:B---3--:R-:W-:Y:S01]  /*34e0*/  FFMA R17, R15.reuse, R9, R8 ;  /* 0x000000090f117223 */ /* 0x048fe20000000008 */
[CC--:B------:R-:W-:Y:S01]  /*34f0*/  FFMA R13, R15.reuse, R10.reuse, R14 ;  /* 0x0000000a0f0d7223 */ /* 0x0c0fe2000000000e */
[----:B------:R-:W0:Y:S01]  /*3500*/  LDS.64 R8, [R3+0x15d0] ;  /* 0x0015d00003087984 */ /* 0x000e220000000a00 */
[-C--:B------:R-:W-:Y:S01]  /*3510*/  FFMA R23, R15, R11.reuse, R24 ;  /* 0x0000000b0f177223 */ /* 0x080fe20000000018 */
[C---:B----4-:R-:W-:Y:S01]  /*3520*/  FFMA R17, R12.reuse, R10, R17 ;  /* 0x0000000a0c117223 */ /* 0x050fe20000000011 */
[----:B------:R-:W-:-:S02]  /*3530*/  FFMA R30, R12, R11, R13 ;  /* 0x0000000b0c1e7223 */ /* 0x000fc4000000000d */
[----:B------:R-:W1:Y:S01]  /*3540*/  LDS.64 R10, [R3+0x16a8] ;  /* 0x0016a800030a7984 */ /* 0x000e620000000a00 */
[CC--:B0-----:R-:W-:Y:S01]  /*3550*/  FFMA R14, R15.reuse, R8.reuse, R19 ;  /* 0x000000080f0e7223 */ /* 0x0c1fe20000000013 */
[----:B------:R-:W-:Y:S02]  /*3560*/  FFMA R13, R12, R8, R23 ;  /* 0x000000080c0d7223 */ /* 0x000fe40000000017 */
[----:B------:R-:W2:Y:S01]  /*3570*/  LDG.E.CONSTANT R23, desc[UR12][R28.64+0x280] ;  /* 0x0002800c1c177981 */ /* 0x000ea2000c1e9900 */
        /* <DEDUP_REMOVED lines=8> */
[CC--:B0-----:R-:W-:Y:S02]  /*3600*/  FFMA R24, R15.reuse, R8.reuse, R22 ;  /* 0x000000080f187223 */ /* 0x0c1fe40000000016 */
[----:B------:R-:W3:Y:S01]  /*3610*/  LDG.E.CONSTANT R22, desc[UR12][R28.64+0x300] ;  /* 0x0003000c1c167981 */ /* 0x000ee2000c1e9900 */
[C---:B------:R-:W-:Y:S01]  /*3620*/  FFMA R26, R18.reuse, R8, R25 ;  /* 0x00000008121a7223 */ /* 0x040fe20000000019 */
[-C--:B------:R-:W-:Y:S02]  /*3630*/  FFMA R25, R18, R9.reuse, R20 ;  /* 0x0000000912197223 */ /* 0x080fe40000000014 */
[----:B------:R-:W4:Y:S04]  /*3640*/  LDG.E.CONSTANT R20, desc[UR12][R28.64+0x380] ;  /* 0x0003800c1c147981 */ /* 0x000f28000c1e9900 */
[----:B------:R0:W4:Y:S01]  /*3650*/  LDG.E.CONSTANT R18, desc[UR12][R28.64+0x400] ;  /* 0x0004000c1c127981 */ /* 0x000122000c1e9900 */
[CC--:B------:R-:W-:Y:S01]  /*3660*/  FFMA R17, R15.reuse, R9.reuse, R26 ;  /* 0x000000090f117223 */ /* 0x0c0fe2000000001a */
[----:B------:R-:W-:Y:S01]  /*3670*/  FFMA R26, R15, R10, R25 ;  /* 0x0000000a0f1a7223 */ /* 0x000fe20000000019 */
[C---:B------:R-:W-:Y:S01]  /*3680*/  FFMA R19, R12.reuse, R8, R19 ;  /* 0x000000080c137223 */ /* 0x040fe20000000013 */
[C---:B------:R-:W-:Y:S01]  /*3690*/  FFMA R24, R12.reuse, R9, R24 ;  /* 0x000000090c187223 */ /* 0x040fe20000000018 */
[C---:B------:R-:W-:Y:S01]  /*36a0*/  FFMA R17, R12.reuse, R10, R17 ;  /* 0x0000000a0c117223 */ /* 0x040fe20000000011 */
[----:B------:R-:W-:Y:S01]  /*36b0*/  FFMA R26, R12, R11, R26 ;  /* 0x0000000b0c1a7223 */ /* 0x000fe2000000001a */
[C---:B------:R-:W-:Y:S01]  /*36c0*/  FFMA R12, R16.reuse, R8, R13 ;  /* 0x00000008100c7223 */ /* 0x040fe2000000000d */
[----:B------:R-:W-:-:S03]  /*36d0*/  FFMA R13, R16, R9, R14 ;  /* 0x00000009100d7223 */ /* 0x000fc6000000000e */
[CC--:B------:R-:W-:Y:S01]  /*36e0*/  FFMA R12, R21.reuse, R9.reuse, R12 ;  /* 0x00000009150c7223 */ /* 0x0c0fe2000000000c */
[-C--:B------:R-:W-:Y:S01]  /*36f0*/  FFMA R30, R21, R8.reuse, R30 ;  /* 0x00000008151e7223 */ /* 0x080fe2000000001e */
[----:B------:R-:W-:Y:S01]  /*3700*/  IADD3 R35, PT, PT, R2, 0x820, RZ ;  /* 0x0000082002237810 */ /* 0x000fe20007ffe0ff */
[----:B--2---:R-:W-:Y:S01]  /*3710*/  FFMA R31, R23, R8, R32 ;  /* 0x00000008171f7223 */ /* 0x004fe20000000020 */
[-C--:B------:R-:W-:Y:S01]  /*3720*/  FFMA R8, R21, R10.reuse, R13 ;  /* 0x0000000a15087223 */ /* 0x080fe2000000000d */
[C---:B------:R-:W-:Y:S02]  /*3730*/  FFMA R25, R23.reuse, R10, R12 ;  /* 0x0000000a17197223 */ /* 0x040fe4000000000c */
[----:B------:R-:W0:Y:S01]  /*3740*/  LDS.128 R12, [R3+0x1790] ;  /* 0x00179000030c7984 */ /* 0x000e220000000c00 */
[C---:B------:R-:W-:Y:S01]  /*3750*/  FFMA R27, R23.reuse, R9, R30 ;  /* 0x00000009171b7223 */ /* 0x040fe2000000001e */
[----:B------:R-:W-:Y:S02]  /*3760*/  FFMA R11, R23, R11, R8 ;  /* 0x0000000b170b7223 */ /* 0x000fe40000000008 */
[----:B------:R-:W1:Y:S01]  /*3770*/  LDS.64 R8, [R3+0x17a0] ;  /* 0x0017a00003087984 */ /* 0x000e620000000a00 */
[C---:B0-----:R-:W-:Y:S01]  /*3780*/  FFMA R29, R16.reuse, R15, R26 ;  /* 0x0000000f101d7223 */ /* 0x041fe2000000001a */
[C---:B------:R-:W-:Y:S01]  /*3790*/  FFMA R28, R16.reuse, R12, R19 ;  /* 0x0000000c101c7223 */ /* 0x040fe20000000013 */
[CC--:B------:R-:W-:Y:S01]  /*37a0*/  FFMA R24, R16.reuse, R13.reuse, R24 ;  /* 0x0000000d10187223 */ /* 0x0c0fe20000000018 */
[----:B------:R-:W-:Y:S01]  /*37b0*/  FFMA R10, R16, R14, R17 ;  /* 0x0000000e100a7223 */ /* 0x000fe20000000011 */
[C---:B-1----:R-:W-:Y:S01]  /*37c0*/  FFMA R26, R21.reuse, R8, R29 ;  /* 0x00000008151a7223 */ /* 0x042fe2000000001d */
[CC--:B------:R-:W-:Y:S01]  /*37d0*/  FFMA R28, R21.reuse, R13.reuse, R28 ;  /* 0x0000000d151c7223 */ /* 0x0c0fe2000000001c */
[----:B------:R-:W-:Y:S01]  /*37e0*/  IADD3 R29, PT, PT, R2, 0x7e0, RZ ;  /* 0x000007e0021d7810 */ /* 0x000fe20007ffe0ff */
[----:B------:R-:W0:Y:S01]  /*37f0*/  LDS.64 R16, [R3+0x1878] ;  /* 0x0018780003107984 */ /* 0x000e220000000a00 */
[C---:B---3--:R-:W-:Y:S01]  /*3800*/  FFMA R31, R22.reuse, R12, R31 ;  /* 0x0000000c161f7223 */ /* 0x048fe2000000001f */
[----:B------:R-:W-:Y:S01]  /*3810*/  FFMA R27, R22, R13, R27 ;  /* 0x0000000d161b7223 */ /* 0x000fe2000000001b */
[----:B------:R-:W-:-:S02]  /*3820*/  FFMA R24, R21, R14, R24 ;  /* 0x0000000e15187223 */ /* 0x000fc40000000018 */
[----:B----4-:R-:W-:Y:S01]  /*3830*/  FFMA R19, R20, R13, R31 ;  /* 0x0000000d14137223 */ /* 0x010fe2000000001f */
[-C--:B------:R-:W-:Y:S01]  /*3840*/  FFMA R13, R23, R14.reuse, R28 ;  /* 0x0000000e170d7223 */ /* 0x080fe2000000001c */
[-C--:B------:R-:W-:Y:S01]  /*3850*/  FFMA R25, R22, R14.reuse, R25 ;  /* 0x0000000e16197223 */ /* 0x080fe20000000019 */
[----:B------:R-:W-:Y:S01]  /*3860*/  FFMA R31, R20, R14, R27 ;  /* 0x0000000e141f7223 */ /* 0x000fe2000000001b */
[----:B------:R-:W-:-:S04]  /*3870*/  IMAD.WIDE.U32 R28, R29, 0x4, R6 ;  /* 0x000000041d1c7825 */ /* 0x000fc800078e0006 */
[-C--:B------:R-:W-:Y:S01]  /*3880*/  FFMA R10, R21, R15.reuse, R10 ;  /* 0x0000000f150a7223 */ /* 0x080fe2000000000a */
[-C--:B------:R-:W-:Y:S01]  /*3890*/  FFMA R11, R22, R15.reuse, R11 ;  /* 0x0000000f160b7223 */ /* 0x080fe2000000000b */
[CC--:B------:R-:W-:Y:S01]  /*38a0*/  FFMA R27, R23.reuse, R15.reuse, R24 ;  /* 0x0000000f171b7223 */ /* 0x0c0fe20000000018 */
[-C--:B------:R-:W-:Y:S01]  /*38b0*/  FFMA R21, R20, R15.reuse, R25 ;  /* 0x0000000f14157223 */ /* 0x080fe20000000019 */
[----:B------:R-:W-:Y:S01]  /*38c0*/  FFMA R24, R18, R15, R31 ;  /* 0x0000000f12187223 */ /* 0x000fe2000000001f */
[CC--:B------:R-:W-:Y:S01]  /*38d0*/  FFMA R15, R23.reuse, R8.reuse, R10 ;  /* 0x00000008170f7223 */ /* 0x0c0fe2000000000a */
[----:B------:R1:W2:Y:S01]  /*38e0*/  LDG.E.CONSTANT R12, desc[UR12][R28.64] ;  /* 0x0000000c1c0c7981 */ /* 0x0002a2000c1e9900 */
[-C--:B------:R-:W-:Y:S01]  /*38f0*/  FFMA R10, R20, R8.reuse, R11 ;  /* 0x00000008140a7223 */ /* 0x080fe2000000000b */
[-C--:B------:R-:W-:Y:S01]  /*3900*/  FFMA R26, R23, R9.reuse, R26 ;  /* 0x00000009171a7223 */ /* 0x080fe2000000001a */
[C---:B------:R-:W-:Y:S02]  /*3910*/  FFMA R21, R18.reuse, R8, R21 ;  /* 0x0000000812157223 */ /* 0x040fe40000000015 */
[----:B------:R-:W-:-:S02]  /*3920*/  FFMA R25, R18, R9, R10 ;  /* 0x0000000912197223 */ /* 0x000fc4000000000a */
[----:B------:R-:W3:Y:S01]  /*3930*/  LDS.128 R8, [R3+0x1880] ;  /* 0x0018800003087984 */ /* 0x000ee20000000c00 */
[----:B------:R-:W-:-:S05]  /*3940*/  IADD3 R31, PT, PT, R2, 0x800, RZ ;  /* 0x00000800021f7810 */ /* 0x000fca0007ffe0ff */
[----:B------:R-:W-:Y:S01]  /*3950*/  IMAD.WIDE.U32 R30, R31, 0x4, R6 ;  /* 0x000000041f1e7825 */ /* 0x000fe200078e0006 */
[----:B-1----:R-:W-:-:S03]  /*3960*/  IADD3 R29, PT, PT, R2, 0x840, RZ ;  /* 0x00000840021d7810 */ /* 0x002fc60007ffe0ff */
[C---:B0-----:R-:W-:Y:S02]  /*3970*/  FFMA R33, R22.reuse, R16, R13 ;  /* 0x0000001016217223 */ /* 0x041fe4000000000d */
[----:B------:R0:W4:Y:S01]  /*3980*/  LDG.E.CONSTANT R13, desc[UR12][R30.64] ;  /* 0x0000000c1e0d7981 */ /* 0x000122000c1e9900 */
[-C--:B------:R-:W-:Y:S01]  /*3990*/  FFMA R23, R22, R17.reuse, R27 ;  /* 0x0000001116177223 */ /* 0x080fe2000000001b */
[----:B------:R-:W-:Y:S01]  /*39a0*/  FFMA R27, R20, R17, R33 ;  /* 0x00000011141b7223 */ /* 0x000fe20000000021 */
[----:B------:R-:W-:-:S04]  /*39b0*/  IMAD.WIDE.U32 R16, R35, 0x4, R6 ;  /* 0x0000000423107825 */ /* 0x000fc800078e0006 */
[----:B------:R-:W-:Y:S01]  /*39c0*/  FFMA R19, R18, R14, R19 ;  /* 0x0000000e12137223 */ /* 0x000fe20000000013 */
[----:B------:R-:W-:Y:S01]  /*39d0*/  IMAD.WIDE.U32 R28, R29, 0x4, R6 ;  /* 0x000000041d1c7825 */ /* 0x000fe200078e0006 */
[----:B------:R1:W4:Y:S03]  /*39e0*/  LDG.E.CONSTANT R14, desc[UR12][R16.64] ;  /* 0x0000000c100e7981 */ /* 0x000326000c1e9900 */
[----:B---3--:R-:W-:Y:S01]  /*39f0*/  FFMA R32, R22, R8, R15 ;  /* 0x0000000816207223 */ /* 0x008fe2000000000f */
[----:B0-----:R-:W-:Y:S01]  /*3a00*/  IADD3 R31, PT, PT, R2, 0x860, RZ ;  /* 0x00000860021f7810 */ /* 0x001fe20007ffe0ff */
[----:B------:R-:W3:Y:S01]  /*3a10*/  LDG.E.CONSTANT R15, desc[UR12][R28.64] ;  /* 0x0000000c1c0f7981 */ /* 0x000ee2000c1e9900 */
[----:B------:R-:W-:-:S03]  /*3a20*/  FFMA R33, R22, R9, R26 ;  /* 0x0000000916217223 */ /* 0x000fc6000000001a */
[----:B------:R-:W-:-:S04]  /*3a30*/  IMAD.WIDE.U32 R30, R31, 0x4, R6 ;  /* 0x000000041f1e7825 */ /* 0x000fc800078e0006 */
[C---:B------:R-:W-:Y:S01]  /*3a40*/  FFMA R22, R20.reuse, R8, R23 ;  /* 0x0000000814167223 */ /* 0x040fe20000000017 */
[CC--:B------:R-:W-:Y:S01]  /*3a50*/  FFMA R23, R20.reuse, R9.reuse, R32 ;  /* 0x0000000914177223 */ /* 0x0c0fe20000000020 */
[----:B------:R-:W-:Y:S01]  /*3a60*/  FFMA R26, R20, R10, R33 ;  /* 0x0000000a141a7223 */ /* 0x000fe20000000021 */
[C---:B------:R-:W-:Y:S01]  /*3a70*/  FFMA R27, R18.reuse, R8, R27 ;  /* 0x00000008121b7223 */ /* 0x040fe2000000001b */
[----:B------:R0:W3:Y:S01]  /*3a80*/  LDG.E.CONSTANT R20, desc[UR12][R30.64] ;  /* 0x0000000c1e147981 */ /* 0x0000e2000c1e9900 */
[C---:B------:R-:W-:Y:S01]  /*3a90*/  FFMA R22, R18.reuse, R9, R22 ;  /* 0x0000000912167223 */ /* 0x040fe20000000016 */
[C---:B------:R-:W-:Y:S01]  /*3aa0*/  FFMA R23, R18.reuse, R10, R23 ;  /* 0x0000000a12177223 */ /* 0x040fe20000000017 */
[----:B------:R-:W-:Y:S01]  /*3ab0*/  FFMA R26, R18, R11, R26 ;  /* 0x0000000b121a7223 */ /* 0x000fe2000000001a */
[----:B-1----:R-:W-:Y:S04]  /*3ac0*/  LDS.64 R16, [R3+0x1a48] ;  /* 0x001a480003107984 */ /* 0x002fe80000000a00 */
[----:B------:R-:W2:Y:S01]  /*3ad0*/  LDS.128 R8, [R3+0x1960] ;  /* 0x0019600003087984 */ /* 0x000ea20000000c00 */
[----:B0-----:R-:W-:-:S05]  /*3ae0*/  IADD3 R31, PT, PT, R2, 0x880, RZ ;  /* 0x00000880021f7810 */ /* 0x001fca0007ffe0ff */
[----:B------:R-:W-:Y:S01]  /*3af0*/  IMAD.WIDE.U32 R30, R31, 0x4, R6 ;  /* 0x000000041f1e7825 */ /* 0x000fe200078e0006 */
[----:B------:R-:W-:-:S03]  /*3b00*/  IADD3 R33, PT, PT, R2, 0x8c0, RZ ;  /* 0x000008c002217810 */ /* 0x000fc60007ffe0ff */
[C---:B--2---:R-:W-:Y:S02]  /*3b10*/  FFMA R8, R12.reuse, R8, R19 ;  /* 0x000000080c087223 */ /* 0x044fe40000000013 */
[----:B------:R-:W0:Y:S01]  /*3b20*/  LDS.64 R18, [R3+0x1970] ;  /* 0x0019700003127984 */ /* 0x000e220000000a00 */
[C---:B------:R-:W-:Y:S01]  /*3b30*/  FFMA R24, R12.reuse, R9, R24 ;  /* 0x000000090c187223 */ /* 0x040fe20000000018 */
[C---:B------:R-:W-:Y:S01]  /*3b40*/  FFMA R25, R12.reuse, R11, R25 ;  /* 0x0000000b0c197223 */ /* 0x040fe20000000019 */
[C---:B------:R-:W-:Y:S01]  /*3b50*/  FFMA R32, R12.reuse, R16, R27 ;  /* 0x000000100c207223 */ /* 0x040fe2000000001b */
[C---:B----4-:R-:W-:Y:S01]  /*3b60*/  FFMA R29, R13.reuse, R9, R8 ;  /* 0x000000090d1d7223 */ /* 0x050fe20000000008 */
[-C--:B------:R-:W-:Y:S01]  /*3b70*/  FFMA R8, R12, R10.reuse, R21 ;  /* 0x0000000a0c087223 */ /* 0x080fe20000000015 */
[----:B------:R-:W-:-:S03]  /*3b80*/  FFMA R9, R13, R10, R24 ;  /* 0x0000000a0d097223 */ /* 0x000fc60000000018 */
[CC--:B------:R-:W-:Y:S01]  /*3b90*/  FFMA R21, R13.reuse, R11.reuse, R8 ;  /* 0x0000000b0d157223 */ /* 0x0c0fe20000000008 */
[C---:B------:R-:W-:Y:S01]  /*3ba0*/  FFMA R10, R14.reuse, R10, R29 ;  /* 0x0000000a0e0a7223 */ /* 0x040fe2000000001d */
[C---:B------:R-:W-:Y:S01]  /*3bb0*/  FFMA R28, R14.reuse, R11, R9 ;  /* 0x0000000b0e1c7223 */ /* 0x040fe20000000009 */
[-C--:B0-----:R-:W-:Y:S01]  /*3bc0*/  FFMA R24, R13, R18.reuse, R25 ;  /* 0x000000120d187223 */ /* 0x081fe20000000019 */
[----:B------:R-:W-:Y:S02]  /*3bd0*/  FFMA R18, R14, R18, R21 ;  /* 0x000000120e127223 */ /* 0x000fe40000000015 */
[----:B------:R0:W2:Y:S01]  /*3be0*/  LDG.E.CONSTANT R21, desc[UR12][R30.64] ;  /* 0x0000000c1e157981 */ /* 0x0000a2000c1e9900 */
[----:B---3--:R-:W-:-:S03]  /*3bf0*/  FFMA R27, R15, R16, R10 ;  /* 0x000000100f1b7223 */ /* 0x008fc6000000000a */
[----:B------:R-:W1:Y:S01]  /*3c00*/  LDS.128 R8, [R3+0x1a50] ;  /* 0x001a500003087984 */ /* 0x000e620000000c00 */
[-C--:B------:R-:W-:Y:S01]  /*3c10*/  FFMA R25, R15, R17.reuse, R28 ;  /* 0x000000110f197223 */ /* 0x080fe2000000001c */
[----:B------:R-:W-:Y:S01]  /*3c20*/  FFMA R28, R20, R17, R27 ;  /* 0x00000011141c7223 */ /* 0x000fe2000000001b */
[----:B------:R-:W-:Y:S01]  /*3c30*/  IADD3 R27, PT, PT, R2, 0x8a0, RZ ;  /* 0x000008a0021b7810 */ /* 0x000fe20007ffe0ff */
[----:B------:R-:W-:Y:S01]  /*3c40*/  FFMA R24, R14, R19, R24 ;  /* 0x000000130e187223 */ /* 0x000fe20000000018 */
[----:B------:R-:W-:-:S03]  /*3c50*/  FFMA R22, R12, R17, R22 ;  /* 0x000000110c167223 */ /* 0x000fc60000000016 */
[----:B0-----:R-:W-:-:S04]  /*3c60*/  IMAD.WIDE.U32 R30, R27, 0x4, R6 ;  /* 0x000000041b1e7825 */ /* 0x001fc800078e0006 */
[C---:B------:R-:W-:Y:S01]  /*3c70*/  FFMA R19, R13.reuse, R17, R32 ;  /* 0x000000110d137223 */ /* 0x040fe20000000020 */
[CC--:B-1----:R-:W-:Y:S01]  /*3c80*/  FFMA R16, R12.reuse, R8.reuse, R23 ;  /* 0x000000080c107223 */ /* 0x0c2fe20000000017 */
[-C--:B------:R-:W-:Y:S02]  /*3c90*/  FFMA R17, R12, R9.reuse, R26 ;  /* 0x000000090c117223 */ /* 0x080fe4000000001a */
[----:B------:R0:W3:Y:S01]  /*3ca0*/  LDG.E.CONSTANT R12, desc[UR12][R30.64] ;  /* 0x0000000c1e0c7981 */ /* 0x0000e2000c1e9900 */
[C---:B------:R-:W-:Y:S01]  /*3cb0*/  FFMA R22, R13.reuse, R8, R22 ;  /* 0x000000080d167223 */ /* 0x040fe20000000016 */
[C---:B------:R-:W-:Y:S01]  /*3cc0*/  FFMA R23, R13.reuse, R9, R16 ;  /* 0x000000090d177223 */ /* 0x040fe20000000010 */
[----:B------:R-:W-:Y:S01]  /*3cd0*/  FFMA R26, R13, R10, R17 ;  /* 0x0000000a0d1a7223 */ /* 0x000fe20000000011 */
[----:B------:R-:W-:Y:S01]  /*3ce0*/  IADD3 R13, PT, PT, R2, 0x8e0, RZ ;  /* 0x000008e0020d7810 */ /* 0x000fe20007ffe0ff */
[----:B------:R-:W-:-:S04]  /*3cf0*/  IMAD.WIDE.U32 R32, R33, 0x4, R6 ;  /* 0x0000000421207825 */ /* 0x000fc800078e0006 */
        /* <DEDUP_REMOVED lines=11> */
[C---:B--2---:R-:W-:Y:S01]  /*3db0*/  FFMA R17, R21.reuse, R8, R28 ;  /* 0x0000000815117223 */ /* 0x044fe2000000001c */
[-C--:B------:R-:W-:Y:S01]  /*3dc0*/  FFMA R8, R20, R10.reuse, R23 ;  /* 0x0000000a14087223 */ /* 0x080fe20000000017 */
[C---:B------:R-:W-:Y:S01]  /*3dd0*/  FFMA R23, R21.reuse, R9, R24 ;  /* 0x0000000915177223 */ /* 0x040fe20000000018 */
[C---:B------:R-:W-:Y:S02]  /*3de0*/  FFMA R27, R21.reuse, R10, R18 ;  /* 0x0000000a151b7223 */ /* 0x040fe40000000012 */
[----:B------:R-:W-:Y:S02]  /*3df0*/  FFMA R25, R21, R11, R8 ;  /* 0x0000000b15197223 */ /* 0x000fe40000000008 */
[----:B------:R-:W1:Y:S02]  /*3e00*/  LDS.128 R8, [R3+0x1b30] ;  /* 0x001b300003087984 */ /* 0x000e640000000c00 */
[-C--:B-1----:R-:W-:Y:S01]  /*3e10*/  FFMA R29, R15, R8.reuse, R16 ;  /* 0x000000080f1d7223 */ /* 0x082fe20000000010 */
[----:B---3--:R-:W-:-:S02]  /*3e20*/  FFMA R33, R12, R8, R17 ;  /* 0x000000080c217223 */ /* 0x008fc40000000011 */
        /* <DEDUP_REMOVED lines=80> */
[CC--:B------:R-:W-:Y:S01]  /*4330*/  FFMA R18, R23.reuse, R8.reuse, R18 ;  /* 0x0000000817127223 */ /* 0x0c0fe20000000012 */
[-C--:B------:R-:W-:Y:S01]  /*4340*/  FFMA R13, R20, R9.reuse, R26 ;  /* 0x00000009140d7223 */ /* 0x080fe2000000001a */
[C---:B--2---:R-:W-:Y:S01]  /*4350*/  FFMA R27, R24.reuse, R8, R15 ;  /* 0x00000008181b7223 */ /* 0x044fe2000000000f */
[CC--:B------:R-:W-:Y:S01]  /*4360*/  FFMA R15, R23.reuse, R9.reuse, R12 ;  /* 0x00000009170f7223 */ /* 0x0c0fe2000000000c */
[----:B------:R-:W-:Y:S01]  /*4370*/  FFMA R25, R24, R9, R18 ;  /* 0x0000000918197223 */ /* 0x000fe20000000012 */
[----:B------:R-:W-:-:S02]  /*4380*/  FFMA R8, R23, R10, R13 ;  /* 0x0000000a17087223 */ /* 0x000fc4000000000d */
[C---:B------:R-:W-:Y:S02]  /*4390*/  FFMA R9, R24.reuse, R10, R15 ;  /* 0x0000000a18097223 */ /* 0x040fe4000000000f */
[----:B------:R-:W1:Y:S01]  /*43a0*/  LDS.128 R12, [R3+0x1ed0] ;  /* 0x001ed000030c7984 */ /* 0x000e620000000c00 */
[----:B------:R-:W-:Y:S01]  /*43b0*/  FFMA R11, R24, R11, R8 ;  /* 0x0000000b180b7223 */ /* 0x000fe20000000008 */
[C---:B-1----:R-:W-:Y:S02]  /*43c0*/  FFMA R8, R20.reuse, R12, R19 ;  /* 0x0000000c14087223 */ /* 0x042fe40000000013 */
[----:B------:R-:W1:Y:S01]  /*43d0*/  LDS.64 R18, [R3+0x1ee0] ;  /* 0x001ee00003127984 */ /* 0x000e620000000a00 */
[CC--:B0-----:R-:W-:Y:S01]  /*43e0*/  FFMA R29, R20.reuse, R13.reuse, R30 ;  /* 0x0000000d141d7223 */ /* 0x0c1fe2000000001e */
[-C--:B------:R-:W-:Y:S01]  /*43f0*/  FFMA R10, R20, R14.reuse, R21 ;  /* 0x0000000e140a7223 */ /* 0x080fe20000000015 */
[C---:B------:R-:W-:Y:S02]  /*4400*/  FFMA R21, R23.reuse, R13, R8 ;  /* 0x0000000d17157223 */ /* 0x040fe40000000008 */
[C---:B------:R-:W-:Y:S01]  /*4410*/  FFMA R29, R23.reuse, R14, R29 ;  /* 0x0000000e171d7223 */ /* 0x040fe2000000001d */
[-C--:B------:R-:W-:Y:S01]  /*4420*/  FFMA R31, R23, R15.reuse, R10 ;  /* 0x0000000f171f7223 */ /* 0x080fe2000000000a */
[----:B----4-:R-:W-:Y:S01]  /*4430*/  FFMA R12, R22, R12, R27 ;  /* 0x0000000c160c7223 */ /* 0x010fe2000000001b */
[----:B------:R-:W-:Y:S01]  /*4440*/  FFMA R27, R20, R15, R32 ;  /* 0x0000000f141b7223 */ /* 0x000fe20000000020 */
[C---:B------:R-:W-:Y:S01]  /*4450*/  FFMA R20, R22.reuse, R13, R25 ;  /* 0x0000000d16147223 */ /* 0x040fe20000000019 */
[-C--:B------:R-:W-:Y:S01]  /*4460*/  FFMA R8, R22, R14.reuse, R9 ;  /* 0x0000000e16087223 */ /* 0x080fe20000000009 */
[----:B------:R-:W-:-:S02]  /*4470*/  FFMA R25, R24, R14, R21 ;  /* 0x0000000e18197223 */ /* 0x000fc40000000015 */
[C---:B---3--:R-:W-:Y:S01]  /*4480*/  FFMA R9, R17.reuse, R14, R20 ;  /* 0x0000000e11097223 */ /* 0x048fe20000000014 */
[----:B------:R-:W-:Y:S01]  /*4490*/  FFMA R13, R17, R13, R12 ;  /* 0x0000000d110d7223 */ /* 0x000fe2000000000c */
[----:B------:R-:W0:Y:S01]  /*44a0*/  LDS.64 R20, [R3+0x1fb8] ;  /* 0x001fb80003147984 */ /* 0x000e220000000a00 */
[----:B-1----:R-:W-:Y:S01]  /*44b0*/  FFMA R10, R23, R18, R27 ;  /* 0x00000012170a7223 */ /* 0x002fe2000000001b */
        /* <DEDUP_REMOVED lines=11> */
[----:B------:R-:W-:Y:S02]  /*4570*/  FFMA R19, R16, R19, R26 ;  /* 0x0000001310137223 */ /* 0x000fe4000000001a */
[----:B------:R-:W-:-:S04]  /*4580*/  IMAD.WIDE.U32 R26, R27, 0x4, R6 ;  /* 0x000000041b1a7825 */ /* 0x000fc800078e0006 */
[----:B0-----:R-:W-:-:S04]  /*4590*/  FFMA R18, R22, R20, R25 ;  /* 0x0000001416127223 */ /* 0x001fc80000000019 */
[----:B------:R-:W-:Y:S02]  /*45a0*/  FFMA R25, R17, R21, R18 ;  /* 0x0000001511197223 */ /* 0x000fe40000000012 */
[----:B------:R-:W2:Y:S01]  /*45b0*/  LDG.E.CONSTANT R18, desc[UR12][R26.64] ;  /* 0x0000000c1a127981 */ /* 0x000ea2000c1e9900 */
[----:B-1----:R-:W-:-:S03]  /*45c0*/  FFMA R28, R22, R8, R15 ;  /* 0x00000008161c7223 */ /* 0x002fc6000000000f */
[----:B------:R-:W3:Y:S01]  /*45d0*/  LDG.E.CONSTANT R15, desc[UR12][R26.64+0x80] ;  /* 0x0000800c1a0f7981 */ /* 0x000ee2000c1e9900 */
[----:B------:R-:W-:-:S03]  /*45e0*/  FFMA R20, R22, R21, R12 ;  /* 0x0000001516147223 */ /* 0x000fc6000000000c */
[----:B------:R-:W4:Y:S01]  /*45f0*/  LDG.E.CONSTANT R12, desc[UR12][R26.64+0x100] ;  /* 0x0001000c1a0c7981 */ /* 0x000f22000c1e9900 */
[-C--:B------:R-:W-:Y:S01]  /*4600*/  FFMA R29, R22, R9.reuse, R24 ;  /* 0x00000009161d7223 */ /* 0x080fe20000000018 */
[C---:B------:R-:W-:Y:S02]  /*4610*/  FFMA R22, R17.reuse, R8, R20 ;  /* 0x0000000811167223 */ /* 0x040fe40000000014 */
[----:B------:R-:W4:Y:S01]  /*4620*/  LDG.E.CONSTANT R20, desc[UR12][R26.64+0x180] ;  /* 0x0001800c1a147981 */ /* 0x000f22000c1e9900 */
[CC--:B------:R-:W-:Y:S01]  /*4630*/  FFMA R21, R17.reuse, R9.reuse, R28 ;  /* 0x0000000911157223 */ /* 0x0c0fe2000000001c */
[----:B------:R-:W-:Y:S02]  /*4640*/  FFMA R24, R17, R10, R29 ;  /* 0x0000000a11187223 */ /* 0x000fe4000000001d */
[----:B------:R-:W4:Y:S01]  /*4650*/  LDG.E.CONSTANT R17, desc[UR12][R26.64+0x200] ;  /* 0x0002000c1a117981 */ /* 0x000f22000c1e9900 */
[C---:B------:R-:W-:Y:S01]  /*4660*/  FFMA R25, R16.reuse, R8, R25 ;  /* 0x0000000810197223 */ /* 0x040fe20000000019 */
[C---:B------:R-:W-:Y:S01]  /*4670*/  FFMA R22, R16.reuse, R9, R22 ;  /* 0x0000000910167223 */ /* 0x040fe20000000016 */
[C---:B------:R-:W-:Y:S01]  /*4680*/  FFMA R21, R16.reuse, R10, R21 ;  /* 0x0000000a10157223 */ /* 0x040fe20000000015 */
[----:B------:R-:W-:-:S02]  /*4690*/  FFMA R16, R16, R11, R24 ;  /* 0x0000000b10107223 */ /* 0x000fc40000000018 */
[----:B------:R-:W2:Y:S02]  /*46a0*/  LDS.128 R8, [R3+0x20a0] ;  /* 0x0020a00003087984 */ /* 0x000ea40000000c00 */
[C---:B--2---:R-:W-:Y:S01]  /*46b0*/  FFMA R8, R18.reuse, R8, R13 ;  /* 0x0000000812087223 */ /* 0x044fe2000000000d */
[CC--:B------:R-:W-:Y:S01]  /*46c0*/  FFMA R14, R18.reuse, R9.reuse, R14 ;  /* 0x00000009120e7223 */ /* 0x0c0fe2000000000e */
[CC--:B------:R-:W-:Y:S02]  /*46d0*/  FFMA R24, R18.reuse, R10.reuse, R23 ;  /* 0x0000000a12187223 */ /* 0x0c0fe40000000017 */
[C---:B---3--:R-:W-:Y:S01]  /*46e0*/  FFMA R9, R15.reuse, R9, R8 ;  /* 0x000000090f097223 */ /* 0x048fe20000000008 */
[CC--:B------:R-:W-:Y:S01]  /*46f0*/  FFMA R13, R15.reuse, R10.reuse, R14 ;  /* 0x0000000a0f0d7223 */ /* 0x0c0fe2000000000e */
[-C--:B------:R-:W-:Y:S01]  /*4700*/  FFMA R29, R18, R11.reuse, R19 ;  /* 0x0000000b121d7223 */ /* 0x080fe20000000013 */
[CC--:B------:R-:W-:Y:S01]  /*4710*/  FFMA R31, R15.reuse, R11.reuse, R24 ;  /* 0x0000000b0f1f7223 */ /* 0x0c0fe20000000018 */
[C---:B----4-:R-:W-:Y:S01]  /*4720*/  FFMA R23, R12.reuse, R10, R9 ;  /* 0x0000000a0c177223 */ /* 0x050fe20000000009 */
        /* <DEDUP_REMOVED lines=9> */
[-C--:B------:R-:W-:Y:S01]  /*47c0*/  FFMA R23, R15, R11.reuse, R8 ;  /* 0x0000000b0f177223 */ /* 0x080fe20000000008 */
[-C--:B------:R-:W-:Y:S01]  /*47d0*/  FFMA R22, R20, R11.reuse, R19 ;  /* 0x0000000b14167223 */ /* 0x080fe20000000013 */
[----:B------:R-:W-:Y:S01]  /*47e0*/  FFMA R30, R17, R11, R30 ;  /* 0x0000000b111e7223 */ /* 0x000fe2000000001e */
[----:B------:R-:W2:Y:S04]  /*47f0*/  LDG.E.CONSTANT R25, desc[UR12][R26.64+0x280] ;  /* 0x0002800c1a197981 */ /* 0x000ea8000c1e9900 */
[----:B------:R-:W0:Y:S02]  /*4800*/  LDS.128 R8, [R3+0x2190] ;  /* 0x0021900003087984 */ /* 0x000e240000000c00 */
[C---:B0-----:R-:W-:Y:S01]  /*4810*/  FFMA R28, R18.reuse, R8, R21 ;  /* 0x00000008121c7223 */ /* 0x041fe20000000015 */
[----:B------:R-:W-:-:S02]  /*4820*/  FFMA R19, R18, R9, R16 ;  /* 0x0000000912137223 */ /* 0x000fc40000000010 */
[----:B------:R-:W3:Y:S01]  /*4830*/  LDG.E.CONSTANT R18, desc[UR12][R26.64+0x380] ;  /* 0x0003800c1a127981 */ /* 0x000ee2000c1e9900 */
[C---:B------:R-:W-:Y:S01]  /*4840*/  FFMA R21, R15.reuse, R9, R28 ;  /* 0x000000090f157223 */ /* 0x040fe2000000001c */
[C---:B------:R-:W-:Y:S02]  /*4850*/  FFMA R28, R15.reuse, R10, R19 ;  /* 0x0000000a0f1c7223 */ /* 0x040fe40000000013 */
[----:B------:R-:W4:Y:S04]  /*4860*/  LDG.E.CONSTANT R19, desc[UR12][R26.64+0x300] ;  /* 0x0003000c1a137981 */ /* 0x000f28000c1e9900 */
[----:B------:R0:W3:Y:S01]  /*4870*/  LDG.E.CONSTANT R16, desc[UR12][R26.64+0x400] ;  /* 0x0004000c1a107981 */ /* 0x0000e2000c1e9900 */
[-C--:B------:R-:W-:Y:S01]  /*4880*/  FFMA R24, R15, R8.reuse, R24 ;  /* 0x000000080f187223 */ /* 0x080fe20000000018 */
[C---:B------:R-:W-:Y:S01]  /*4890*/  FFMA R23, R12.reuse, R8, R23 ;  /* 0x000000080c177223 */ /* 0x040fe20000000017 */
[C---:B------:R-:W-:Y:S01]  /*48a0*/  FFMA R21, R12.reuse, R10, R21 ;  /* 0x0000000a0c157223 */ /* 0x040fe20000000015 */
[C---:B------:R-:W-:Y:S01]  /*48b0*/  FFMA R28, R12.reuse, R11, R28 ;  /* 0x0000000b0c1c7223 */ /* 0x040fe2000000001c */
[-C--:B------:R-:W-:Y:S01]  /*48c0*/  FFMA R24, R12, R9.reuse, R24 ;  /* 0x000000090c187223 */ /* 0x080fe20000000018 */
[CC--:B------:R-:W-:Y:S01]  /*48d0*/  FFMA R12, R20.reuse, R8.reuse, R13 ;  /* 0x00000008140c7223 */ /* 0x0c0fe2000000000d */
[----:B------:R-:W-:Y:S01]  /*48e0*/  FFMA R13, R20, R9, R14 ;  /* 0x00000009140d7223 */ /* 0x000fe2000000000e */
[----:B------:R-:W-:-:S02]  /*48f0*/  FFMA R32, R17, R8, R22 ;  /* 0x0000000811207223 */ /* 0x000fc40000000016 */
[-C--:B------:R-:W-:Y:S01]  /*4900*/  FFMA R12, R17, R9.reuse, R12 ;  /* 0x00000009110c7223 */ /* 0x080fe2000000000c */
[----:B--2---:R-:W-:Y:S01]  /*4910*/  FFMA R22, R25, R8, R30 ;  /* 0x0000000819167223 */ /* 0x004fe2000000001e */
[-C--:B------:R-:W-:Y:S02]  /*4920*/  FFMA R8, R17, R10.reuse, R13 ;  /* 0x0000000a11087223 */ /* 0x080fe4000000000d */
[C---:B------:R-:W-:Y:S02]  /*4930*/  FFMA R10, R25.reuse, R10, R12 ;  /* 0x0000000a190a7223 */ /* 0x040fe4000000000c */
[----:B------:R-:W0:Y:S01]  /*4940*/  LDS.128 R12, [R3+0x2270] ;  /* 0x00227000030c7984 */ /* 0x000e220000000c00 */
[C---:B------:R-:W-:Y:S01]  /*4950*/  FFMA R30, R25.reuse, R9, R32 ;  /* 0x00000009191e7223 */ /* 0x040fe20000000020 */
[----:B------:R-:W-:Y:S01]  /*4960*/  FFMA R8, R25, R11, R8 ;  /* 0x0000000b19087223 */ /* 0x000fe20000000008 */
[C---:B0-----:R-:W-:Y:S01]  /*4970*/  FFMA R26, R20.reuse, R12, R23 ;  /* 0x0000000c141a7223 */ /* 0x041fe20000000017 */
[C---:B------:R-:W-:Y:S01]  /*4980*/  FFMA R27, R20.reuse, R13, R24 ;  /* 0x0000000d141b7223 */ /* 0x040fe20000000018 */
[----:B------:R-:W-:Y:S01]  /*4990*/  FFMA R24, R20, R14, R21 ;  /* 0x0000000e14187223 */ /* 0x000fe20000000015 */
[----:B----4-:R-:W-:-:S02]  /*49a0*/  FFMA R9, R19, R12, R22 ;  /* 0x0000000c13097223 */ /* 0x010fc40000000016 */
[----:B------:R-:W0:Y:S01]  /*49b0*/  LDS.64 R22, [R3+0x2280] ;  /* 0x0022800003167984 */ /* 0x000e220000000a00 */
[-C--:B------:R-:W-:Y:S01]  /*49c0*/  FFMA R26, R17, R13.reuse, R26 ;  /* 0x0000000d111a7223 */ /* 0x080fe2000000001a */
[-C--:B------:R-:W-:Y:S01]  /*49d0*/  FFMA R21, R19, R13.reuse, R30 ;  /* 0x0000000d13157223 */ /* 0x080fe2000000001e */
[----:B---3--:R-:W-:Y:S02]  /*49e0*/  FFMA R29, R18, R13, R9 ;  /* 0x0000000d121d7223 */ /* 0x008fe40000000009 */
[----:B------:R-:W1:Y:S01]  /*49f0*/  LDS.64 R12, [R3+0x2358] ;  /* 0x00235800030c7984 */ /* 0x000e620000000a00 */
[-C--:B------:R-:W-:Y:S01]  /*4a00*/  FFMA R11, R20, R15.reuse, R28 ;  /* 0x0000000f140b7223 */ /* 0x080fe2000000001c */
[-C--:B------:R-:W-:Y:S01]  /*4a10*/  FFMA R20, R17, R14.reuse, R27 ;  /* 0x0000000e11147223 */ /* 0x080fe2000000001b */
[-C--:B------:R-:W-:Y:S01]  /*4a20*/  FFMA R27, R18, R14.reuse, R21 ;  /* 0x0000000e121b7223 */ /* 0x080fe20000000015 */
[-C--:B------:R-:W-:Y:S01]  /*4a30*/  FFMA R26, R25, R14.reuse, R26 ;  /* 0x0000000e191a7223 */ /* 0x080fe2000000001a */
[-C--:B------:R-:W-:Y:S01]  /*4a40*/  FFMA R9, R19, R14.reuse, R10 ;  /* 0x0000000e13097223 */ /* 0x080fe2000000000a */
[C---:B------:R-:W-:Y:S01]  /*4a50*/  FFMA R21, R16.reuse, R14, R29 ;  /* 0x0000000e10157223 */ /* 0x040fe2000000001d */
[-C--:B------:R-:W-:Y:S01]  /*4a60*/  FFMA R14, R17, R15.reuse, R24 ;  /* 0x0000000f110e7223 */ /* 0x080fe20000000018 */
[-C--:B------:R-:W-:Y:S01]  /*4a70*/  FFMA R24, R16, R15.reuse, R27 ;  /* 0x0000000f10187223 */ /* 0x080fe2000000001b */
[----:B------:R-:W-:Y:S01]  /*4a80*/  IADD3 R27, PT, PT, R2, 0xb40, RZ ;  /* 0x00000b40021b7810 */ /* 0x000fe20007ffe0ff */
[-C--:B------:R-:W-:Y:S01]  /*4a90*/  FFMA R20, R25, R15.reuse, R20 ;  /* 0x0000000f19147223 */ /* 0x080fe20000000014 */
[----:B------:R-:W-:Y:S01]  /*4aa0*/  FFMA R29, R18, R15, R9 ;  /* 0x0000000f121d7223 */ /* 0x000fe20000000009 */
[-C--:B0-----:R-:W-:Y:S01]  /*4ab0*/  FFMA R28, R17, R22.reuse, R11 ;  /* 0x00000016111c7223 */ /* 0x081fe2000000000b */
[----:B------:R-:W-:-:S03]  /*4ac0*/  FFMA R14, R25, R22, R14 ;  /* 0x00000016190e7223 */ /* 0x000fc6000000000e */
[----:B------:R-:W-:Y:S01]  /*4ad0*/  FFMA R28, R25, R23, R28 ;  /* 0x00000017191c7223 */ /* 0x000fe2000000001c */
[----:B-1----:R-:W-:Y:S01]  /*4ae0*/  FFMA R25, R19, R12, R26 ;  /* 0x0000000c13197223 */ /* 0x002fe2000000001a */
[----:B------:R-:W-:-:S04]  /*4af0*/  IMAD.WIDE.U32 R26, R27, 0x4, R6 ;  /* 0x000000041b1a7825 */ /* 0x000fc800078e0006 */
[C---:B------:R-:W-:Y:S01]  /*4b00*/  FFMA R17, R19.reuse, R15, R8 ;  /* 0x0000000f13117223 */ /* 0x040fe20000000008 */
[----:B------:R-:W2:Y:S01]  /*4b10*/  LDG.E.CONSTANT R12, desc[UR12][R26.64] ;  /* 0x0000000c1a0c7981 */ /* 0x000ea2000c1e9900 */
[CC--:B------:R-:W-:Y:S01]  /*4b20*/  FFMA R15, R19.reuse, R13.reuse, R20 ;  /* 0x0000000d130f7223 */ /* 0x0c0fe20000000014 */
[C---:B------:R-:W-:Y:S02]  /*4b30*/  FFMA R25, R18.reuse, R13, R25 ;  /* 0x0000000d12197223 */ /* 0x040fe40000000019 */
[----:B------:R-:W0:Y:S04]  /*4b40*/  LDS.128 R8, [R3+0x2360] ;  /* 0x0023600003087984 */ /* 0x000e280000000c00 */
[----:B------:R-:W3:Y:S01]  /*4b50*/  LDG.E.CONSTANT R13, desc[UR12][R26.64+0x80] ;  /* 0x0000800c1a0d7981 */ /* 0x000ee2000c1e9900 */
[-C--:B------:R-:W-:Y:S01]  /*4b60*/  FFMA R30, R18, R22.reuse, R17 ;  /* 0x00000016121e7223 */ /* 0x080fe20000000011 */
[----:B------:R-:W-:Y:S01]  /*4b70*/  FFMA R17, R16, R22, R29 ;  /* 0x0000001610117223 */ /* 0x000fe2000000001d */
[----:B0-----:R-:W-:-:S02]  /*4b80*/  FFMA R20, R19, R8, R14 ;  /* 0x0000000813147223 */ /* 0x001fc4000000000e */
[----:B------:R-:W4:Y:S01]  /*4b90*/  LDG.E.CONSTANT R14, desc[UR12][R26.64+0x100] ;  /* 0x0001000c1a0e7981 */ /* 0x000f22000c1e9900 */
[-C--:B------:R-:W-:Y:S01]  /*4ba0*/  FFMA R29, R19, R9.reuse, R28 ;  /* 0x00000009131d7223 */ /* 0x080fe2000000001c */
[C---:B------:R-:W-:Y:S02]  /*4bb0*/  FFMA R28, R18.reuse, R8, R15 ;  /* 0x00000008121c7223 */ /* 0x040fe4000000000f */
[----:B------:R-:W4:Y:S01]  /*4bc0*/  LDG.E.CONSTANT R15, desc[UR12][R26.64+0x180] ;  /* 0x0001800c1a0f7981 */ /* 0x000f22000c1e9900 */
[----:B------:R-:W-:-:S03]  /*4bd0*/  FFMA R19, R18, R9, R20 ;  /* 0x0000000912137223 */ /* 0x000fc60000000014 */
[----:B------:R-:W4:Y:S01]  /*4be0*/  LDG.E.CONSTANT R20, desc[UR12][R26.64+0x200] ;  /* 0x0002000c1a147981 */ /* 0x000f22000c1e9900 */
[----:B------:R-:W-:Y:S01]  /*4bf0*/  FFMA R22, R18, R10, R29 ;  /* 0x0000000a12167223 */ /* 0x000fe2000000001d */
[C---:B------:R-:W-:Y:S01]  /*4c00*/  FFMA R25, R16.reuse, R8, R25 ;  /* 0x0000000810197223 */ /* 0x040fe20000000019 */
[C---:B------:R-:W-:Y:S01]  /*4c10*/  FFMA R18, R16.reuse, R9, R28 ;  /* 0x0000000910127223 */ /* 0x040fe2000000001c */
[C---:B------:R-:W-:Y:S01]  /*4c20*/  FFMA R19, R16.reuse, R10, R19 ;  /* 0x0000000a10137223 */ /* 0x040fe20000000013 */
[C---:B------:R-:W-:Y:S02]  /*4c30*/  FFMA R22, R16.reuse, R11, R22 ;  /* 0x0000000b10167223 */ /* 0x040fe40000000016 */
[----:B------:R-:W2:Y:S01]  /*4c40*/  LDS.128 R8, [R3+0x2440] ;  /* 0x0024400003087984 */ /* 0x000ea20000000c00 */
[----:B------:R-:W-:Y:S01]  /*4c50*/  FFMA R23, R16, R23, R30 ;  /* 0x0000001710177223 */ /* 0x000fe2000000001e */
[----:B------:R-:W-:-:S05]  /*4c60*/  IADD3 R33, PT, PT, R2, 0xc20, RZ ;  /* 0x00000c2002217810 */ /* 0x000fca0007ffe0ff */
[----:B------:R-:W-:-:S04]  /*4c70*/  IMAD.WIDE.U32 R32, R33, 0x4, R6 ;  /* 0x0000000421207825 */ /* 0x000fc800078e0006 */
[C---:B--2---:R-:W-:Y:S01]  /*4c80*/  FFMA R8, R12.reuse, R8, R21 ;  /* 0x000000080c087223 */ /* 0x044fe20000000015 */
[C---:B------:R-:W-:Y:S01]  /*4c90*/  FFMA R29, R12.reuse, R9, R24 ;  /* 0x000000090c1d7223 */ /* 0x040fe20000000018 */
[C---:B------:R-:W-:Y:S01]  /*4ca0*/  FFMA R24, R12.reuse, R10, R17 ;  /* 0x0000000a0c187223 */ /* 0x040fe20000000011 */
[----:B------:R-:W-:Y:S01]  /*4cb0*/  FFMA R23, R12, R11, R23 ;  /* 0x0000000b0c177223 */ /* 0x000fe20000000017 */
[----:B------:R-:W-:Y:S01]  /*4cc0*/  LDS.64 R16, [R3+0x2528] ;  /* 0x0025280003107984 */ /* 0x000fe20000000a00 */
[----:B---3--:R-:W-:-:S03]  /*4cd0*/  FFMA R31, R13, R9, R8 ;  /* 0x000000090d1f7223 */ /* 0x008fc60000000008 */
[----:B------:R0:W2:Y:S04]  /*4ce0*/  LDG.E.CONSTANT R21, desc[UR12][R26.64+0x280] ;  /* 0x0002800c1a157981 */ /* 0x0000a8000c1e9900 */
[----:B------:R-:W0:Y:S01]  /*4cf0*/  LDS.64 R8, [R3+0x2450] ;  /* 0x0024500003087984 */ /* 0x000e220000000a00 */
[CC--:B------:R-:W-:Y:S01]  /*4d00*/  FFMA R29, R13.reuse, R10.reuse, R29 ;  /* 0x0000000a0d1d7223 */ /* 0x0c0fe2000000001d */
[C---:B----4-:R-:W-:Y:S01]  /*4d10*/  FFMA R10, R14.reuse, R10, R31 ;  /* 0x0000000a0e0a7223 */ /* 0x050fe2000000001f */
[CC--:B------:R-:W-:Y:S02]  /*4d20*/  FFMA R31, R13.reuse, R11.reuse, R24 ;  /* 0x0000000b0d1f7223 */ /* 0x0c0fe40000000018 */
[C---:B------:R-:W-:Y:S01]  /*4d30*/  FFMA R28, R14.reuse, R11, R29 ;  /* 0x0000000b0e1c7223 */ /* 0x040fe2000000001d */
[-C--:B0-----:R-:W-:Y:S01]  /*4d40*/  FFMA R26, R13, R8.reuse, R23 ;  /* 0x000000080d1a7223 */ /* 0x081fe20000000017 */
[----:B------:R-:W-:Y:S01]  /*4d50*/  FFMA R24, R14, R8, R31 ;  /* 0x000000080e187223 */ /* 0x000fe2000000001f */
[----:B------:R-:W-:-:S02]  /*4d60*/  FFMA R27, R15, R16, R10 ;  /* 0x000000100f1b7223 */ /* 0x000fc4000000000a */
[----:B------:R-:W-:Y:S02]  /*4d70*/  FFMA R26, R14, R9, R26 ;  /* 0x000000090e1a7223 */ /* 0x000fe4000000001a */
[----:B------:R-:W0:Y:S01]  /*4d80*/  LDS.128 R8, [R3+0x2530] ;  /* 0x0025300003087984 */ /* 0x000e220000000c00 */
[----:B------:R-:W-:Y:S01]  /*4d90*/  FFMA R30, R12, R16, R25 ;  /* 0x000000100c1e7223 */ /* 0x000fe20000000019 */
[----:B------:R-:W-:-:S03]  /*4da0*/  IADD3 R31, PT, PT, R2, 0xc00, RZ ;  /* 0x00000c00021f7810 */ /* 0x000fc60007ffe0ff */
[----:B------:R-:W-:Y:S02]  /*4db0*/  FFMA R25, R13, R17, R30 ;  /* 0x000000110d197223 */ /* 0x000fe4000000001e */
[----:B------:R-:W-:-:S04]  /*4dc0*/  IMAD.WIDE.U32 R30, R31, 0x4, R6 ;  /* 0x000000041f1e7825 */ /* 0x000fc800078e0006 */
[-C--:B------:R-:W-:Y:S01]  /*4dd0*/  FFMA R23, R15, R17.reuse, R28 ;  /* 0x000000110f177223 */ /* 0x080fe2000000001c */
[-C--:B------:R-:W-:Y:S01]  /*4de0*/  FFMA R18, R12, R17.reuse, R18 ;  /* 0x000000110c127223 */ /* 0x080fe20000000012 */
[----:B------:R-:W-:Y:S01]  /*4df0*/  FFMA R28, R20, R17, R27 ;  /* 0x00000011141c7223 */ /* 0x000fe2000000001b */
[CC--:B0-----:R-:W-:Y:S01]  /*4e00*/  FFMA R16, R12.reuse, R8.reuse, R19 ;  /* 0x000000080c107223 */ /* 0x0c1fe20000000013 */
[-C--:B------:R-:W-:Y:S02]  /*4e10*/  FFMA R17, R12, R9.reuse, R22 ;  /* 0x000000090c117223 */ /* 0x080fe40000000016 */
[----:B------:R0:W3:Y:S01]  /*4e20*/  LDG.E.CONSTANT R12, desc[UR12][R30.64] ;  /* 0x0000000c1e0c7981 */ /* 0x0000e2000c1e9900 */
        /* <DEDUP_REMOVED lines=9> */
[----:B------:R-:W4:Y:S04]  /*4ec0*/  LDG.E.CONSTANT R14, desc[UR12][R32.64] ;  /* 0x0000000c200e7981 */ /* 0x000f28000c1e9900 */
[----:B------:R0:W4:Y:S01]  /*4ed0*/  LDG.E.CONSTANT R13, desc[UR12][R30.64] ;  /* 0x0000000c1e0d7981 */ /* 0x000122000c1e9900 */
[C---:B------:R-:W-:Y:S01]  /*4ee0*/  FFMA R25, R15.reuse, R9, R26 ;  /* 0x000000090f197223 */ /* 0x040fe2000000001a */
[-C--:B------:R-:W-:Y:S01]  /*4ef0*/  FFMA R24, R15, R8.reuse, R24 ;  /* 0x000000080f187223 */ /* 0x080fe20000000018 */
[----:B------:R-:W-:-:S03]  /*4f00*/  FFMA R26, R20, R8, R23 ;  /* 0x00000008141a7223 */ /* 0x000fc60000000017 */
[CC--:B------:R-:W-:Y:S01]  /*4f10*/  FFMA R24, R20.reuse, R9.reuse, R24 ;  /* 0x0000000914187223 */ /* 0x0c0fe20000000018 */
[C---:B--2---:R-:W-:Y:S01]  /*4f20*/  FFMA R17, R21.reuse, R8, R28 ;  /* 0x0000000815117223 */ /* 0x044fe2000000001c */
[CC--:B------:R-:W-:Y:S01]  /*4f30*/  FFMA R8, R20.reuse, R10.reuse, R25 ;  /* 0x0000000a14087223 */ /* 0x0c0fe20000000019 */
[C---:B------:R-:W-:Y:S01]  /*4f40*/  FFMA R23, R21.reuse, R9, R26 ;  /* 0x0000000915177223 */ /* 0x040fe2000000001a */
[C---:B------:R-:W-:Y:S02]  /*4f50*/  FFMA R27, R21.reuse, R10, R24 ;  /* 0x0000000a151b7223 */ /* 0x040fe40000000018 */
[----:B------:R-:W-:Y:S02]  /*4f60*/  FFMA R25, R21, R11, R8 ;  /* 0x0000000b15197223 */ /* 0x000fe40000000008 */
[----:B------:R-:W1:Y:S02]  /*4f70*/  LDS.128 R8, [R3+0x2610] ;  /* 0x0026100003087984 */ /* 0x000e640000000c00 */
[C---:B-1----:R-:W-:Y:S01]  /*4f80*/  FFMA R29, R15.reuse, R8, R16 ;  /* 0x000000080f1d7223 */ /* 0x042fe20000000010 */
[C---:B------:R-:W-:Y:S01]  /*4f90*/  FFMA R35, R15.reuse, R9, R18 ;  /* 0x000000090f237223 */ /* 0x040fe20000000012 */
[C---:B------:R-:W-:Y:S01]  /*4fa0*/  FFMA R19, R15.reuse, R10, R19 ;  /* 0x0000000a0f137223 */ /* 0x040fe20000000013 */
[----:B0-----:R-:W-:Y:S01]  /*4fb0*/  FFMA R31, R15, R11, R22 ;  /* 0x0000000b0f1f7223 */ /* 0x001fe20000000016 */
[----:B------:R-:W-:Y:S01]  /*4fc0*/  FFMA R18, R20, R9, R29 ;  /* 0x0000000914127223 */ /* 0x000fe2000000001d */
[----:B---3--:R-:W-:-:S02]  /*4fd0*/  FFMA R33, R12, R8, R17 ;  /* 0x000000080c217223 */ /* 0x008fc40000000011 */
[----:B------:R-:W0:Y:S01]  /*4fe0*/  LDS.64 R16, [R3+0x2620] ;  /* 0x0026200003107984 */ /* 0x000e220000000a00 */
[-C--:B------:R-:W-:Y:S01]  /*4ff0*/  FFMA R15, R12, R9.reuse, R23 ;  /* 0x000000090c0f7223 */ /* 0x080fe20000000017 */
[-C--:B------:R-:W-:Y:S01]  /*5000*/  FFMA R8, R20, R10.reuse, R35 ;  /* 0x0000000a14087223 */ /* 0x080fe20000000023 */
[-C--:B------:R-:W-:Y:S01]  /*5010*/  FFMA R23, R21, R10.reuse, R18 ;  /* 0x0000000a15177223 */ /* 0x080fe20000000012 */
[-C--:B------:R-:W-:Y:S01]  /*5020*/  FFMA R27, R12, R10.reuse, R27 ;  /* 0x0000000a0c1b7223 */ /* 0x080fe2000000001b */
[C---:B----4-:R-:W-:Y:S01]  /*5030*/  FFMA R24, R14.reuse, R9, R33 ;  /* 0x000000090e187223 */ /* 0x050fe20000000021 */
[----:B------:R-:W-:-:S03]  /*5040*/  FFMA R22, R14, R10, R15 ;  /* 0x0000000a0e167223 */ /* 0x000fc6000000000f */
[C---:B------:R-:W-:Y:S01]  /*5050*/  FFMA R15, R13.reuse, R10, R24 ;  /* 0x0000000a0d0f7223 */ /* 0x040fe20000000018 */
[-C--:B------:R-:W-:Y:S02]  /*5060*/  FFMA R10, R20, R11.reuse, R19 ;  /* 0x0000000b140a7223 */ /* 0x080fe40000000013 */
[----:B------:R-:W1:Y:S01]  /*5070*/  LDS.64 R18, [R3+0x26f8] ;  /* 0x0026f80003127984 */ /* 0x000e620000000a00 */
[-C--:B------:R-:W-:Y:S01]  /*5080*/  FFMA R26, R14, R11.reuse, R27 ;  /* 0x0000000b0e1a7223 */ /* 0x080fe2000000001b */
[-C--:B------:R-:W-:Y:S01]  /*5090*/  FFMA R25, R12, R11.reuse, R25 ;  /* 0x0000000b0c197223 */ /* 0x080fe20000000019 */
[-C--:B------:R-:W-:Y:S01]  /*50a0*/  FFMA R22, R13, R11.reuse, R22 ;  /* 0x0000000b0d167223 */ /* 0x080fe20000000016 */
[-C--:B0-----:R-:W-:Y:S01]  /*50b0*/  FFMA R24, R20, R16.reuse, R31 ;  /* 0x0000001014187223 */ /* 0x081fe2000000001f */
[C---:B------:R-:W-:Y:S01]  /*50c0*/  FFMA R20, R21.reuse, R11, R8 ;  /* 0x0000000b15147223 */ /* 0x040fe20000000008 */
[-C--:B------:R-:W-:Y:S02]  /*50d0*/  FFMA R27, R21, R16.reuse, R10 ;  /* 0x00000010151b7223 */ /* 0x080fe4000000000a */
[----:B------:R-:W0:Y:S01]  /*50e0*/  LDS.128 R8, [R3+0x2700] ;  /* 0x0027000003087984 */ /* 0x000e220000000c00 */
[----:B------:R-:W-:Y:S01]  /*50f0*/  FFMA R28, R14, R16, R25 ;  /* 0x000000100e1c7223 */ /* 0x000fe20000000019 */
[----:B------:R-:W-:-:S03]  /*5100*/  IADD3 R29, PT, PT, R2, 0xc60, RZ ;  /* 0x00000c60021d7810 */ /* 0x000fc60007ffe0ff */
[----:B------:R-:W-:Y:S02]  /*5110*/  FFMA R25, R13, R17, R28 ;  /* 0x000000110d197223 */ /* 0x000fe4000000001c */
[----:B------:R-:W-:-:S04]  /*5120*/  IMAD.WIDE.U32 R28, R29, 0x4, R6 ;  /* 0x000000041d1c7825 */ /* 0x000fc800078e0006 */
[----:B------:R-:W-:Y:S01]  /*5130*/  FFMA R24, R21, R17, R24 ;  /* 0x0000001115187223 */ /* 0x000fe20000000018 */
[----:B------:R-:W-:Y:S01]  /*5140*/  FFMA R21, R13, R16, R26 ;  /* 0x000000100d157223 */ /* 0x000fe2000000001a */
[C---:B-1----:R-:W-:Y:S01]  /*5150*/  FFMA R17, R12.reuse, R18, R23 ;  /* 0x000000120c117223 */ /* 0x042fe20000000017 */
[----:B------:R-:W2:Y:S01]  /*5160*/  LDG.E.CONSTANT R16, desc[UR12][R28.64] ;  /* 0x0000000c1c107981 */ /* 0x000ea2000c1e9900 */
[-C--:B------:R-:W-:Y:S02]  /*5170*/  FFMA R23, R12, R19.reuse, R20 ;  /* 0x000000130c177223 */ /* 0x080fe40000000014 */
[----:B------:R-:W-:Y:S02]  /*5180*/  FFMA R18, R14, R19, R17 ;  /* 0x000000130e127223 */ /* 0x000fe40000000011 */
[----:B------:R-:W3:Y:S01]  /*5190*/  LDG.E.CONSTANT R17, desc[UR12][R28.64+0x80] ;  /* 0x0000800c1c117981 */ /* 0x000ee2000c1e9900 */
[C---:B0-----:R-:W-:Y:S01]  /*51a0*/  FFMA R20, R12.reuse, R8, R27 ;  /* 0x000000080c147223 */ /* 0x041fe2000000001b */
[----:B------:R-:W-:-:S02]  /*51b0*/  FFMA R27, R12, R9, R24 ;  /* 0x000000090c1b7223 */ /* 0x000fc40000000018 */
        /* <DEDUP_REMOVED lines=14> */
[C---:B---3--:R-:W-:Y:S01]  /*52a0*/  FFMA R15, R17.reuse, R9, R8 ;  /* 0x00000009110f7223 */ /* 0x048fe20000000008 */
[CC--:B------:R-:W-:Y:S01]  /*52b0*/  FFMA R13, R17.reuse, R10.reuse, R22 ;  /* 0x0000000a110d7223 */ /* 0x0c0fe20000000016 */
[----:B------:R-:W0:Y:S01]  /*52c0*/  LDS.64 R8, [R3+0x27f0] ;  /* 0x0027f00003087984 */ /* 0x000e220000000a00 */
[-C--:B------:R-:W-:Y:S01]  /*52d0*/  FFMA R25, R16, R11.reuse, R25 ;  /* 0x0000000b10197223 */ /* 0x080fe20000000019 */
[CC--:B------:R-:W-:Y:S02]  /*52e0*/  FFMA R21, R17.reuse, R11.reuse, R24 ;  /* 0x0000000b11157223 */ /* 0x0c0fe40000000018 */
        /* <DEDUP_REMOVED lines=45> */
[C---:B------:R-:W-:Y:S01]  /*55c0*/  FFMA R20, R22.reuse, R13, R25 ;  /* 0x0000000d16147223 */ /* 0x040fe20000000019 */
[----:B------:R-:W-:-:S02]  /*55d0*/  FFMA R8, R22, R14, R9 ;  /* 0x0000000e16087223 */ /* 0x000fc40000000009 */
[-C--:B------:R-:W-:Y:S01]  /*55e0*/  FFMA R25, R23, R14.reuse, R27 ;  /* 0x0000000e17197223 */ /* 0x080fe2000000001b */
[CC--:B------:R-:W-:Y:S01]  /*55f0*/  FFMA R27, R24.reuse, R14.reuse, R21 ;  /* 0x0000000e181b7223 */ /* 0x0c0fe20000000015 */
[CC--:B---3--:R-:W-:Y:S01]  /*5600*/  FFMA R9, R17.reuse, R14.reuse, R20 ;  /* 0x0000000e11097223 */ /* 0x0c8fe20000000014 */
[C---:B------:R-:W-:Y:S01]  /*5610*/  FFMA R13, R17.reuse, R13, R12 ;  /* 0x0000000d110d7223 */ /* 0x040fe2000000000c */
[----:B------:R-:W0:Y:S01]  /*5620*/  LDS.64 R20, [R3+0x2a98] ;  /* 0x002a980003147984 */ /* 0x000e220000000a00 */
[-C--:B------:R-:W-:Y:S01]  /*5630*/  FFMA R12, R24, R15.reuse, R25 ;  /* 0x0000000f180c7223 */ /* 0x080fe20000000019 */
[-C--:B------:R-:W-:Y:S01]  /*5640*/  FFMA R26, R22, R15.reuse, R11 ;  /* 0x0000000f161a7223 */ /* 0x080fe2000000000b */
[C---:B------:R-:W-:Y:S01]  /*5650*/  FFMA R13, R16.reuse, R14, R13 ;  /* 0x0000000e100d7223 */ /* 0x040fe2000000000d */
        /* <DEDUP_REMOVED lines=30> */
[----:B------:R-:W-:-:S02]  /*5840*/  FFMA R24, R18, R10, R25 ;  /* 0x0000000a12187223 */ /* 0x000fc40000000019 */
[C---:B----4-:R-:W-:Y:S01]  /*5850*/  FFMA R9, R15.reuse, R9, R8 ;  /* 0x000000090f097223 */ /* 0x050fe20000000008 */
[CC--:B------:R-:W-:Y:S01]  /*5860*/  FFMA R13, R15.reuse, R10.reuse, R14 ;  /* 0x0000000a0f0d7223 */ /* 0x0c0fe2000000000e */
[-C--:B------:R-:W-:Y:S01]  /*5870*/  FFMA R19, R18, R11.reuse, R19 ;  /* 0x0000000b12137223 */ /* 0x080fe20000000013 */
[CC--:B------:R-:W-:Y:S01]  /*5880*/  FFMA R29, R15.reuse, R11.reuse, R24 ;  /* 0x0000000b0f1d7223 */ /* 0x0c0fe20000000018 */
        /* <DEDUP_REMOVED lines=90> */
[-C--:B------:R-:W-:Y:S01]  /*5e30*/  FFMA R23, R15, R11.reuse, R24 ;  /* 0x0000000b0f177223 */ /* 0x080fe20000000018 */
[----:B------:R-:W0:Y:S01]  /*5e40*/  LDS.64 R8, [R3+0x2f30] ;  /* 0x002f300003087984 */ /* 0x000e220000000a00 */
        /* <DEDUP_REMOVED lines=28> */
[C---:B------:R-:W-:Y:S01]  /*6010*/  FFMA R12, R21.reuse, R9, R12 ;  /* 0x00000009150c7223 */ /* 0x040fe2000000000c */
[-C--:B------:R-:W-:Y:S01]  /*6020*/  FFMA R24, R21, R8.reuse, R24 ;  /* 0x0000000815187223 */ /* 0x080fe20000000018 */
[C---:B------:R-:W-:Y:S02]  /*6030*/  IADD3 R31, PT, PT, R2.reuse, 0xfc0, RZ ;  /* 0x00000fc0021f7810 */ /* 0x040fe40007ffe0ff */
[----:B------:R-:W-:Y:S01]  /*6040*/  IADD3 R33, PT, PT, R2, 0x1000, RZ ;  /* 0x0000100002217810 */ /* 0x000fe20007ffe0ff */
[----:B--2---:R-:W-:Y:S01]  /*6050*/  FFMA R25, R23, R8, R32 ;  /* 0x0000000817197223 */ /* 0x004fe20000000020 */
[-C--:B------:R-:W-:Y:S01]  /*6060*/  FFMA R8, R21, R10.reuse, R13 ;  /* 0x0000000a15087223 */ /* 0x080fe2000000000d */
[C---:B------:R-:W-:Y:S02]  /*6070*/  FFMA R27, R23.reuse, R10, R12 ;  /* 0x0000000a171b7223 */ /* 0x040fe4000000000c */
[----:B------:R-:W1:Y:S01]  /*6080*/  LDS.128 R12, [R3+0x30f0] ;  /* 0x0030f000030c7984 */ /* 0x000e620000000c00 */
[C---:B------:R-:W-:Y:S01]  /*6090*/  FFMA R11, R23.reuse, R11, R8 ;  /* 0x0000000b170b7223 */ /* 0x040fe20000000008 */
[----:B------:R-:W-:Y:S01]  /*60a0*/  FFMA R9, R23, R9, R24 ;  /* 0x0000000917097223 */ /* 0x000fe20000000018 */
[-C--:B-1----:R-:W-:Y:S01]  /*60b0*/  FFMA R8, R16, R12.reuse, R19 ;  /* 0x0000000c10087223 */ /* 0x082fe20000000013 */
[----:B---3--:R-:W-:-:S02]  /*60c0*/  FFMA R19, R22, R12, R25 ;  /* 0x0000000c16137223 */ /* 0x008fc40000000019 */
[----:B------:R-:W1:Y:S01]  /*60d0*/  LDS.64 R24, [R3+0x3100] ;  /* 0x0031000003187984 */ /* 0x000e620000000a00 */
[C---:B------:R-:W-:Y:S01]  /*60e0*/  FFMA R26, R16.reuse, R13, R26 ;  /* 0x0000000d101a7223 */ /* 0x040fe2000000001a */
[CC--:B------:R-:W-:Y:S01]  /*60f0*/  FFMA R10, R16.reuse, R14.reuse, R17 ;  /* 0x0000000e100a7223 */ /* 0x0c0fe20000000011 */
[----:B------:R-:W-:Y:S02]  /*6100*/  FFMA R30, R16, R15, R30 ;  /* 0x0000000f101e7223 */ /* 0x000fe4000000001e */
[----:B------:R-:W2:Y:S01]  /*6110*/  LDS.64 R16, [R3+0x31d8] ;  /* 0x0031d80003107984 */ /* 0x000ea20000000a00 */
[CC--:B------:R-:W-:Y:S01]  /*6120*/  FFMA R8, R21.reuse, R13.reuse, R8 ;  /* 0x0000000d15087223 */ /* 0x0c0fe20000000008 */
[C---:B0-----:R-:W-:Y:S01]  /*6130*/  FFMA R29, R22.reuse, R13, R9 ;  /* 0x0000000d161d7223 */ /* 0x041fe20000000009 */
[----:B------:R-:W-:Y:S01]  /*6140*/  FFMA R11, R22, R15, R11 ;  /* 0x0000000f160b7223 */ /* 0x000fe2000000000b */
[----:B----4-:R-:W-:Y:S01]  /*6150*/  FFMA R19, R20, R13, R19 ;  /* 0x0000000d14137223 */ /* 0x010fe20000000013 */
[-C--:B------:R-:W-:Y:S01]  /*6160*/  FFMA R26, R21, R14.reuse, R26 ;  /* 0x0000000e151a7223 */ /* 0x080fe2000000001a */
[-C--:B------:R-:W-:Y:S01]  /*6170*/  FFMA R9, R23, R14.reuse, R8 ;  /* 0x0000000e17097223 */ /* 0x080fe20000000008 */
[-C--:B------:R-:W-:Y:S01]  /*6180*/  FFMA R13, R22, R14.reuse, R27 ;  /* 0x0000000e160d7223 */ /* 0x080fe2000000001b */
[C---:B------:R-:W-:Y:S01]  /*6190*/  FFMA R29, R20.reuse, R14, R29 ;  /* 0x0000000e141d7223 */ /* 0x040fe2000000001d */
[-C--:B------:R-:W-:Y:S01]  /*61a0*/  FFMA R10, R21, R15.reuse, R10 ;  /* 0x0000000f150a7223 */ /* 0x080fe2000000000a */
[-C--:B------:R-:W-:Y:S01]  /*61b0*/  FFMA R27, R23, R15.reuse, R26 ;  /* 0x0000000f171b7223 */ /* 0x080fe2000000001a */
[-C--:B------:R-:W-:Y:S01]  /*61c0*/  FFMA R13, R20, R15.reuse, R13 ;  /* 0x0000000f140d7223 */ /* 0x080fe2000000000d */
[----:B------:R-:W-:Y:S01]  /*61d0*/  FFMA R26, R18, R15, R29 ;  /* 0x0000000f121a7223 */ /* 0x000fe2000000001d */
[----:B-1----:R-:W-:Y:S01]  /*61e0*/  FFMA R28, R21, R24, R30 ;  /* 0x00000018151c7223 */ /* 0x002fe2000000001e */
[----:B------:R-:W-:-:S04]  /*61f0*/  IMAD.WIDE.U32 R30, R31, 0x4, R6 ;  /* 0x000000041f1e7825 */ /* 0x000fc800078e0006 */
[-C--:B------:R-:W-:Y:S01]  /*6200*/  FFMA R8, R20, R24.reuse, R11 ;  /* 0x0000001814087223 */ /* 0x080fe2000000000b */
[C---:B------:R-:W-:Y:S01]  /*6210*/  FFMA R15, R23.reuse, R24, R10 ;  /* 0x00000018170f7223 */ /* 0x040fe2000000000a */
[-C--:B------:R-:W-:Y:S01]  /*6220*/  FFMA R28, R23, R25.reuse, R28 ;  /* 0x00000019171c7223 */ /* 0x080fe2000000001c */
[----:B--2---:R-:W-:Y:S01]  /*6230*/  FFMA R29, R22, R16, R9 ;  /* 0x00000010161d7223 */ /* 0x004fe20000000009 */
[----:B------:R-:W2:Y:S01]  /*6240*/  LDG.E.CONSTANT R12, desc[UR12][R30.64] ;  /* 0x0000000c1e0c7981 */ /* 0x000ea2000c1e9900 */
[----:B------:R-:W-:-:S03]  /*6250*/  FFMA R25, R18, R25, R8 ;  /* 0x0000001912197223 */ /* 0x000fc60000000008 */
[----:B------:R-:W0:Y:S01]  /*6260*/  LDS.128 R8, [R3+0x31e0] ;  /* 0x0031e00003087984 */ /* 0x000e220000000c00 */
[----:B------:R-:W-:-:S03]  /*6270*/  FFMA R21, R18, R24, R13 ;  /* 0x0000001812157223 */ /* 0x000fc6000000000d */
[----:B------:R1:W3:Y:S01]  /*6280*/  LDG.E.CONSTANT R13, desc[UR12][R30.64+0x80] ;  /* 0x0000800c1e0d7981 */ /* 0x0002e2000c1e9900 */
[-C--:B------:R-:W-:Y:S01]  /*6290*/  FFMA R23, R22, R17.reuse, R27 ;  /* 0x0000001116177223 */ /* 0x080fe2000000001b */
[----:B------:R-:W-:Y:S01]  /*62a0*/  FFMA R27, R20, R17, R29 ;  /* 0x00000011141b7223 */ /* 0x000fe2000000001d */
[----:B------:R-:W-:Y:S01]  /*62b0*/  IMAD.WIDE.U32 R16, R33, 0x4, R6 ;  /* 0x0000000421107825 */ /* 0x000fe200078e0006 */
[----:B------:R-:W-:-:S03]  /*62c0*/  IADD3 R29, PT, PT, R2, 0x1020, RZ ;  /* 0x00001020021d7810 */ /* 0x000fc60007ffe0ff */
[----:B------:R-:W-:Y:S02]  /*62d0*/  FFMA R19, R18, R14, R19 ;  /* 0x0000000e12137223 */ /* 0x000fe40000000013 */
[----:B------:R4:W3:Y:S01]  /*62e0*/  LDG.E.CONSTANT R14, desc[UR12][R16.64] ;  /* 0x0000000c100e7981 */ /* 0x0008e2000c1e9900 */
[----:B-1----:R-:W-:Y:S01]  /*62f0*/  IADD3 R31, PT, PT, R2, 0x1040, RZ ;  /* 0x00001040021f7810 */ /* 0x002fe20007ffe0ff */
[----:B0-----:R-:W-:Y:S01]  /*6300*/  FFMA R33, R22, R9, R28 ;  /* 0x0000000916217223 */ /* 0x001fe2000000001c */
[----:B------:R-:W-:-:S04]  /*6310*/  IMAD.WIDE.U32 R28, R29, 0x4, R6 ;  /* 0x000000041d1c7825 */ /* 0x000fc800078e0006 */
[-C--:B------:R-:W-:Y:S01]  /*6320*/  FFMA R24, R22, R8.reuse, R15 ;  /* 0x0000000816187223 */ /* 0x080fe2000000000f */
[----:B------:R-:W-:Y:S01]  /*6330*/  FFMA R27, R18, R8, R27 ;  /* 0x00000008121b7223 */ /* 0x000fe2000000001b */
[----:B----4-:R-:W-:Y:S04]  /*6340*/  LDS.64 R16, [R3+0x33a8] ;  /* 0x0033a80003107984 */ /* 0x010fe80000000a00 */
[----:B------:R-:W4:Y:S01]  /*6350*/  LDG.E.CONSTANT R15, desc[UR12][R28.64] ;  /* 0x0000000c1c0f7981 */ /* 0x000f22000c1e9900 */
[----:B------:R-:W-:-:S04]  /*6360*/  IMAD.WIDE.U32 R30, R31, 0x4, R6 ;  /* 0x000000041f1e7825 */ /* 0x000fc800078e0006 */
[C---:B------:R-:W-:Y:S01]  /*6370*/  FFMA R22, R20.reuse, R8, R23 ;  /* 0x0000000814167223 */ /* 0x040fe20000000017 */
[CC--:B------:R-:W-:Y:S01]  /*6380*/  FFMA R23, R20.reuse, R9.reuse, R24 ;  /* 0x0000000914177223 */ /* 0x0c0fe20000000018 */
[-C--:B------:R-:W-:Y:S02]  /*6390*/  FFMA R24, R20, R10.reuse, R33 ;  /* 0x0000000a14187223 */ /* 0x080fe40000000021 */
[----:B------:R0:W4:Y:S01]  /*63a0*/  LDG.E.CONSTANT R20, desc[UR12][R30.64] ;  /* 0x0000000c1e147981 */ /* 0x000122000c1e9900 */
[C---:B------:R-:W-:Y:S01]  /*63b0*/  FFMA R22, R18.reuse, R9, R22 ;  /* 0x0000000912167223 */ /* 0x040fe20000000016 */
[C---:B------:R-:W-:Y:S01]  /*63c0*/  FFMA R23, R18.reuse, R10, R23 ;  /* 0x0000000a12177223 */ /* 0x040fe20000000017 */
[----:B------:R-:W-:Y:S02]  /*63d0*/  FFMA R24, R18, R11, R24 ;  /* 0x0000000b12187223 */ /* 0x000fe40000000018 */
[----:B------:R-:W2:Y:S01]  /*63e0*/  LDS.128 R8, [R3+0x32c0] ;  /* 0x0032c00003087984 */ /* 0x000ea20000000c00 */
[----:B0-----:R-:W-:-:S05]  /*63f0*/  IADD3 R31, PT, PT, R2, 0x1060, RZ ;  /* 0x00001060021f7810 */ /* 0x001fca0007ffe0ff */
[----:B------:R-:W-:Y:S01]  /*6400*/  IMAD.WIDE.U32 R30, R31, 0x4, R6 ;  /* 0x000000041f1e7825 */ /* 0x000fe200078e0006 */
[----:B------:R-:W-:-:S03]  /*6410*/  IADD3 R33, PT, PT, R2, 0x10a0, RZ ;  /* 0x000010a002217810 */ /* 0x000fc60007ffe0ff */
[C---:B--2---:R-:W-:Y:S02]  /*6420*/  FFMA R8, R12.reuse, R8, R19 ;  /* 0x000000080c087223 */ /* 0x044fe40000000013 */
[----:B------:R-:W0:Y:S01]  /*6430*/  LDS.64 R18, [R3+0x32d0] ;  /* 0x0032d00003127984 */ /* 0x000e220000000a00 */
[CC--:B------:R-:W-:Y:S01]  /*6440*/  FFMA R26, R12.reuse, R9.reuse, R26 ;  /* 0x000000090c1a7223 */ /* 0x0c0fe2000000001a */
[----:B---3--:R-:W-:Y:S01]  /*6450*/  FFMA R29, R13, R9, R8 ;  /* 0x000000090d1d7223 */ /* 0x008fe20000000008 */
[C---:B------:R-:W-:Y:S01]  /*6460*/  FFMA R8, R12.reuse, R10, R21 ;  /* 0x0000000a0c087223 */ /* 0x040fe20000000015 */
[----:B------:R-:W-:-:S03]  /*6470*/  FFMA R25, R12, R11, R25 ;  /* 0x0000000b0c197223 */ /* 0x000fc60000000019 */
[CC--:B------:R-:W-:Y:S01]  /*6480*/  FFMA R21, R13.reuse, R11.reuse, R8 ;  /* 0x0000000b0d157223 */ /* 0x0c0fe20000000008 */
[CC--:B------:R-:W-:Y:S01]  /*6490*/  FFMA R9, R13.reuse, R10.reuse, R26 ;  /* 0x0000000a0d097223 */ /* 0x0c0fe2000000001a */
[----:B------:R-:W-:Y:S01]  /*64a0*/  FFMA R10, R14, R10, R29 ;  /* 0x0000000a0e0a7223 */ /* 0x000fe2000000001d */
[----:B------:R-:W-:Y:S02]  /*64b0*/  FFMA R32, R12, R16, R27 ;  /* 0x000000100c207223 */ /* 0x000fe4000000001b */
[C---:B------:R-:W-:Y:S01]  /*64c0*/  FFMA R28, R14.reuse, R11, R9 ;  /* 0x0000000b0e1c7223 */ /* 0x040fe20000000009 */
[-C--:B0-----:R-:W-:Y:S01]  /*64d0*/  FFMA R26, R13, R18.reuse, R25 ;  /* 0x000000120d1a7223 */ /* 0x081fe20000000019 */
[----:B------:R-:W-:Y:S02]  /*64e0*/  FFMA R18, R14, R18, R21 ;  /* 0x000000120e127223 */ /* 0x000fe40000000015 */
[----:B------:R0:W2:Y:S01]  /*64f0*/  LDG.E.CONSTANT R21, desc[UR12][R30.64] ;  /* 0x0000000c1e157981 */ /* 0x0000a2000c1e9900 */
[----:B----4-:R-:W-:-:S03]  /*6500*/  FFMA R27, R15, R16, R10 ;  /* 0x000000100f1b7223 */ /* 0x010fc6000000000a */
[----:B------:R-:W1:Y:S01]  /*6510*/  LDS.128 R8, [R3+0x33b0] ;  /* 0x0033b00003087984 */ /* 0x000e620000000c00 */
[-C--:B------:R-:W-:Y:S01]  /*6520*/  FFMA R25, R15, R17.reuse, R28 ;  /* 0x000000110f197223 */ /* 0x080fe2000000001c */
[----:B------:R-:W-:Y:S01]  /*6530*/  FFMA R28, R20, R17, R27 ;  /* 0x00000011141c7223 */ /* 0x000fe2000000001b */
[----:B------:R-:W-:Y:S01]  /*6540*/  IADD3 R27, PT, PT, R2, 0x1080, RZ ;  /* 0x00001080021b7810 */ /* 0x000fe20007ffe0ff */
[----:B------:R-:W-:Y:S01]  /*6550*/  FFMA R26, R14, R19, R26 ;  /* 0x000000130e1a7223 */ /* 0x000fe2000000001a */
[----:B------:R-:W-:-:S03]  /*6560*/  FFMA R22, R12, R17, R22 ;  /* 0x000000110c167223 */ /* 0x000fc60000000016 */
[----:B0-----:R-:W-:-:S04]  /*6570*/  IMAD.WIDE.U32 R30, R27, 0x4, R6 ;  /* 0x000000041b1e7825 */ /* 0x001fc800078e0006 */
[----:B------:R-:W-:Y:S01]  /*6580*/  FFMA R19, R13, R17, R32 ;  /* 0x000000110d137223 */ /* 0x000fe20000000020 */
[----:B------:R-:W-:-:S04]  /*6590*/  IMAD.WIDE.U32 R32, R33, 0x4, R6 ;  /* 0x0000000421207825 */ /* 0x000fc800078e0006 */
[CC--:B-1----:R-:W-:Y:S01]  /*65a0*/  FFMA R16, R12.reuse, R8.reuse, R23 ;  /* 0x000000080c107223 */ /* 0x0c2fe20000000017 */
        /* <DEDUP_REMOVED lines=118> */
[-C--:B------:R-:W-:Y:S01]  /*6d10*/  FFMA R21, R23, R13.reuse, R8 ;  /* 0x0000000d17157223 */ /* 0x080fe20000000008 */
[----:B----4-:R-:W-:Y:S01]  /*6d20*/  FFMA R12, R22, R12, R25 ;  /* 0x0000000c160c7223 */ /* 0x010fe20000000019 */
[-C--:B------:R-:W-:Y:S01]  /*6d30*/  FFMA R25, R20, R13.reuse, R30 ;  /* 0x0000000d14197223 */ /* 0x080fe2000000001e */
[----:B------:R-:W-:-:S03]  /*6d40*/  FFMA R20, R22, R13, R9 ;  /* 0x0000000d16147223 */ /* 0x000fc60000000009 */
[-C--:B------:R-:W-:Y:S01]  /*6d50*/  FFMA R31, R23, R14.reuse, R25 ;  /* 0x0000000e171f7223 */ /* 0x080fe20000000019 */
[-C--:B------:R-:W-:Y:S01]  /*6d60*/  FFMA R25, R24, R14.reuse, R21 ;  /* 0x0000000e18197223 */ /* 0x080fe20000000015 */
[CC--:B---3--:R-:W-:Y:S01]  /*6d70*/  FFMA R9, R17.reuse, R14.reuse, R20 ;  /* 0x0000000e11097223 */ /* 0x0c8fe20000000014 */
[----:B------:R-:W-:Y:S01]  /*6d80*/  FFMA R13, R17, R13, R12 ;  /* 0x0000000d110d7223 */ /* 0x000fe2000000000c */
[----:B------:R-:W0:Y:S01]  /*6d90*/  LDS.64 R20, [R3+0x3918] ;  /* 0x0039180003147984 */ /* 0x000e220000000a00 */
[----:B------:R-:W-:Y:S01]  /*6da0*/  FFMA R8, R22, R14, R27 ;  /* 0x0000000e16087223 */ /* 0x000fe2000000001b */
[CC--:B------:R-:W-:Y:S01]  /*6db0*/  FFMA R27, R23.reuse, R15.reuse, R10 ;  /* 0x0000000f171b7223 */ /* 0x0c0fe2000000000a */
[----:B-1----:R-:W-:Y:S01]  /*6dc0*/  FFMA R10, R23, R18, R29 ;  /* 0x00000012170a7223 */ /* 0x002fe2000000001d */
        /* <DEDUP_REMOVED lines=20> */
[----:B------:R-:W-:-:S03]  /*6f10*/  FFMA R21, R22, R9, R24 ;  /* 0x0000000916157223 */ /* 0x000fc60000000018 */
[----:B------:R-:W3:Y:S01]  /*6f20*/  LDG.E.CONSTANT R22, desc[UR12][R26.64+0x180] ;  /* 0x0001800c1a167981 */ /* 0x000ee2000c1e9900 */
[----:B------:R-:W-:-:S03]  /*6f30*/  FFMA R24, R17, R10, R21 ;  /* 0x0000000a11187223 */ /* 0x000fc60000000015 */
[----:B------:R-:W3:Y:S01]  /*6f40*/  LDG.E.CONSTANT R21, desc[UR12][R26.64+0x200] ;  /* 0x0002000c1a157981 */ /* 0x000ee2000c1e9900 */
[CC--:B------:R-:W-:Y:S01]  /*6f50*/  FFMA R20, R17.reuse, R8.reuse, R20 ;  /* 0x0000000811147223 */ /* 0x0c0fe20000000014 */
[-C--:B------:R-:W-:Y:S01]  /*6f60*/  FFMA R29, R17, R9.reuse, R28 ;  /* 0x00000009111d7223 */ /* 0x080fe2000000001c */
[C---:B------:R-:W-:Y:S02]  /*6f70*/  FFMA R25, R16.reuse, R8, R25 ;  /* 0x0000000810197223 */ /* 0x040fe40000000019 */
        /* <DEDUP_REMOVED lines=26> */
[CC--:B0-----:R-:W-:Y:S01]  /*7120*/  FFMA R30, R18.reuse, R8.reuse, R17 ;  /* 0x00000008121e7223 */ /* 0x0c1fe20000000011 */
[-C--:B------:R-:W-:Y:S01]  /*7130*/  FFMA R17, R18, R9.reuse, R16 ;  /* 0x0000000912117223 */ /* 0x080fe20000000010 */
[C---:B------:R-:W-:Y:S01]  /*7140*/  FFMA R28, R15.reuse, R8, R20 ;  /* 0x000000080f1c7223 */ /* 0x040fe20000000014 */
[----:B------:R-:W3:Y:S01]  /*7150*/  LDG.E.CONSTANT R18, desc[UR12][R26.64+0x400] ;  /* 0x0004000c1a127981 */ /* 0x000ee2000c1e9900 */
[----:B------:R-:W-:-:S03]  /*7160*/  FFMA R23, R15, R9, R30 ;  /* 0x000000090f177223 */ /* 0x000fc6000000001e */
[----:B------:R-:W4:Y:S01]  /*7170*/  LDG.E.CONSTANT R20, desc[UR12][R26.64+0x300] ;  /* 0x0003000c1a147981 */ /* 0x000f22000c1e9900 */
[----:B------:R-:W-:Y:S01]  /*7180*/  FFMA R30, R15, R10, R17 ;  /* 0x0000000a0f1e7223 */ /* 0x000fe20000000011 */
[C---:B------:R-:W-:Y:S02]  /*7190*/  FFMA R17, R12.reuse, R8, R19 ;  /* 0x000000080c117223 */ /* 0x040fe40000000013 */
[----:B------:R0:W3:Y:S01]  /*71a0*/  LDG.E.CONSTANT R19, desc[UR12][R26.64+0x380] ;  /* 0x0003800c1a137981 */ /* 0x0000e2000c1e9900 */
[C---:B------:R-:W-:Y:S01]  /*71b0*/  FFMA R28, R12.reuse, R9, R28 ;  /* 0x000000090c1c7223 */ /* 0x040fe2000000001c */
[C---:B------:R-:W-:Y:S01]  /*71c0*/  FFMA R23, R12.reuse, R10, R23 ;  /* 0x0000000a0c177223 */ /* 0x040fe20000000017 */
[----:B------:R-:W-:Y:S01]  /*71d0*/  FFMA R30, R12, R11, R30 ;  /* 0x0000000b0c1e7223 */ /* 0x000fe2000000001e */
[CC--:B------:R-:W-:Y:S01]  /*71e0*/  FFMA R12, R22.reuse, R8.reuse, R13 ;  /* 0x00000008160c7223 */ /* 0x0c0fe2000000000d */
[----:B------:R-:W-:Y:S01]  /*71f0*/  FFMA R32, R21, R8, R32 ;  /* 0x0000000815207223 */ /* 0x000fe20000000020 */
[----:B------:R-:W-:-:S02]  /*7200*/  FFMA R13, R22, R9, R14 ;  /* 0x00000009160d7223 */ /* 0x000fc4000000000e */
[CC--:B------:R-:W-:Y:S01]  /*7210*/  FFMA R15, R21.reuse, R9.reuse, R12 ;  /* 0x00000009150f7223 */ /* 0x0c0fe2000000000c */
[C---:B--2---:R-:W-:Y:S01]  /*7220*/  FFMA R29, R24.reuse, R8, R25 ;  /* 0x00000008181d7223 */ /* 0x044fe20000000019 */
[C---:B------:R-:W-:Y:S01]  /*7230*/  FFMA R25, R24.reuse, R9, R32 ;  /* 0x0000000918197223 */ /* 0x040fe20000000020 */
[CC--:B------:R-:W-:Y:S01]  /*7240*/  FFMA R8, R21.reuse, R10.reuse, R13 ;  /* 0x0000000a15087223 */ /* 0x0c0fe2000000000d */
[C---:B------:R-:W-:Y:S02]  /*7250*/  FFMA R9, R24.reuse, R10, R15 ;  /* 0x0000000a18097223 */ /* 0x040fe4000000000f */
[----:B------:R-:W1:Y:S01]  /*7260*/  LDS.128 R12, [R3+0x3bd0] ;  /* 0x003bd000030c7984 */ /* 0x000e620000000c00 */
[----:B------:R-:W-:Y:S01]  /*7270*/  FFMA R11, R24, R11, R8 ;  /* 0x0000000b180b7223 */ /* 0x000fe20000000008 */
[C---:B-1----:R-:W-:Y:S02]  /*7280*/  FFMA R10, R22.reuse, R12, R17 ;  /* 0x0000000c160a7223 */ /* 0x042fe40000000011 */
[----:B------:R-:W1:Y:S01]  /*7290*/  LDS.64 R16, [R3+0x3be0] ;  /* 0x003be00003107984 */ /* 0x000e620000000a00 */
[C---:B------:R-:W-:Y:S01]  /*72a0*/  FFMA R8, R22.reuse, R14, R23 ;  /* 0x0000000e16087223 */ /* 0x040fe20000000017 */
[-C--:B------:R-:W-:Y:S01]  /*72b0*/  FFMA R23, R21, R13.reuse, R10 ;  /* 0x0000000d15177223 */ /* 0x080fe2000000000a */
[C---:B------:R-:W-:Y:S01]  /*72c0*/  FFMA R28, R22.reuse, R13, R28 ;  /* 0x0000000d161c7223 */ /* 0x040fe2000000001c */
[----:B0-----:R-:W-:Y:S01]  /*72d0*/  FFMA R27, R22, R15, R30 ;  /* 0x0000000f161b7223 */ /* 0x001fe2000000001e */
[C---:B----4-:R-:W-:Y:S01]  /*72e0*/  FFMA R12, R20.reuse, R12, R29 ;  /* 0x0000000c140c7223 */ /* 0x050fe2000000001d */
[----:B------:R-:W-:-:S03]  /*72f0*/  FFMA R10, R20, R13, R25 ;  /* 0x0000000d140a7223 */ /* 0x000fc60000000019 */
[----:B---3--:R-:W-:Y:S02]  /*7300*/  FFMA R31, R19, R13, R12 ;  /* 0x0000000d131f7223 */ /* 0x008fe4000000000c */
[----:B------:R-:W0:Y:S01]  /*7310*/  LDS.64 R12, [R3+0x3cb8] ;  /* 0x003cb800030c7984 */ /* 0x000e220000000a00 */
[-C--:B------:R-:W-:Y:S01]  /*7320*/  FFMA R29, R21, R14.reuse, R28 ;  /* 0x0000000e151d7223 */ /* 0x080fe2000000001c */
[-C--:B------:R-:W-:Y:S01]  /*7330*/  FFMA R25, R24, R14.reuse, R23 ;  /* 0x0000000e18197223 */ /* 0x080fe20000000017 */
[-C--:B------:R-:W-:Y:S01]  /*7340*/  FFMA R22, R20, R14.reuse, R9 ;  /* 0x0000000e14167223 */ /* 0x080fe20000000009 */
[-C--:B------:R-:W-:Y:S01]  /*7350*/  FFMA R23, R18, R14.reuse, R31 ;  /* 0x0000000e12177223 */ /* 0x080fe2000000001f */
[----:B------:R-:W-:Y:S01]  /*7360*/  FFMA R9, R19, R14, R10 ;  /* 0x0000000e13097223 */ /* 0x000fe2000000000a */
[CC--:B------:R-:W-:Y:S01]  /*7370*/  FFMA R31, R21.reuse, R15.reuse, R8 ;  /* 0x0000000f151f7223 */ /* 0x0c0fe20000000008 */
[-C--:B-1----:R-:W-:Y:S01]  /*7380*/  FFMA R8, R21, R16.reuse, R27 ;  /* 0x0000001015087223 */ /* 0x082fe2000000001b */
[-C--:B------:R-:W-:Y:S01]  /*7390*/  FFMA R14, R24, R15.reuse, R29 ;  /* 0x0000000f180e7223 */ /* 0x080fe2000000001d */
[-C--:B------:R-:W-:Y:S01]  /*73a0*/  FFMA R28, R20, R15.reuse, R11 ;  /* 0x0000000f141c7223 */ /* 0x080fe2000000000b */
[CC--:B------:R-:W-:Y:S01]  /*73b0*/  FFMA R21, R19.reuse, R15.reuse, R22 ;  /* 0x0000000f13157223 */ /* 0x0c0fe20000000016 */
[----:B------:R-:W-:Y:S01]  /*73c0*/  IADD3 R29, PT, PT, R2, 0x1320, RZ ;  /* 0x00001320021d7810 */ /* 0x000fe20007ffe0ff */
[----:B------:R-:W-:Y:S01]  /*73d0*/  FFMA R26, R18, R15, R9 ;  /* 0x0000000f121a7223 */ /* 0x000fe20000000009 */
[CC--:B------:R-:W-:Y:S01]  /*73e0*/  FFMA R15, R24.reuse, R16.reuse, R31 ;  /* 0x00000010180f7223 */ /* 0x0c0fe2000000001f */
[-C--:B------:R-:W-:Y:S01]  /*73f0*/  FFMA R22, R24, R17.reuse, R8 ;  /* 0x0000001118167223 */ /* 0x080fe20000000008 */
[-C--:B------:R-:W-:Y:S01]  /*7400*/  FFMA R24, R19, R16.reuse, R28 ;  /* 0x0000001013187223 */ /* 0x080fe2000000001c */
[C---:B------:R-:W-:Y:S01]  /*7410*/  FFMA R21, R18.reuse, R16, R21 ;  /* 0x0000001012157223 */ /* 0x040fe20000000015 */
[----:B------:R-:W-:Y:S01]  /*7420*/  IMAD.WIDE.U32 R28, R29, 0x4, R6 ;  /* 0x000000041d1c7825 */ /* 0x000fe200078e0006 */
[----:B------:R-:W1:Y:S03]  /*7430*/  LDS.128 R8, [R3+0x3cc0] ;  /* 0x003cc00003087984 */ /* 0x000e660000000c00 */
[----:B------:R-:W-:Y:S01]  /*7440*/  FFMA R24, R18, R17, R24 ;  /* 0x0000001112187223 */ /* 0x000fe20000000018 */
[----:B0-----:R-:W-:-:S04]  /*7450*/  FFMA R16, R20, R12, R25 ;  /* 0x0000000c14107223 */ /* 0x001fc80000000019 */
[-C--:B------:R-:W-:Y:S02]  /*7460*/  FFMA R17, R19, R13.reuse, R16 ;  /* 0x0000000d13117223 */ /* 0x080fe40000000010 */
[----:B------:R-:W2:Y:S01]  /*7470*/  LDG.E.CONSTANT R16, desc[UR12][R28.64] ;  /* 0x0000000c1c107981 */ /* 0x000ea2000c1e9900 */
[----:B------:R-:W-:-:S03]  /*7480*/  FFMA R12, R20, R13, R14 ;  /* 0x0000000d140c7223 */ /* 0x000fc6000000000e */
[----:B------:R-:W3:Y:S04]  /*7490*/  LDG.E.CONSTANT R13, desc[UR12][R28.64+0x80] ;  /* 0x0000800c1c0d7981 */ /* 0x000ee8000c1e9900 */
[----:B------:R-:W4:Y:S01]  /*74a0*/  LDG.E.CONSTANT R14, desc[UR12][R28.64+0x100] ;  /* 0x0001000c1c0e7981 */ /* 0x000f22000c1e9900 */
[CC--:B-1----:R-:W-:Y:S01]  /*74b0*/  FFMA R30, R20.reuse, R8.reuse, R15 ;  /* 0x00000008141e7223 */ /* 0x0c2fe2000000000f */
[----:B------:R-:W-:Y:S01]  /*74c0*/  FFMA R15, R20, R9, R22 ;  /* 0x00000009140f7223 */ /* 0x000fe20000000016 */
[C---:B------:R-:W-:Y:S01]  /*74d0*/  FFMA R22, R19.reuse, R8, R12 ;  /* 0x0000000813167223 */ /* 0x040fe2000000000c */
[----:B------:R-:W4:Y:S02]  /*74e0*/  LDG.E.CONSTANT R20, desc[UR12][R28.64+0x200] ;  /* 0x0002000c1c147981 */ /* 0x000f24000c1e9900 */
[----:B------:R-:W-:-:S02]  /*74f0*/  FFMA R12, R19, R10, R15 ;  /* 0x0000000a130c7223 */ /* 0x000fc4000000000f */
[----:B------:R-:W4:Y:S01]  /*7500*/  LDG.E.CONSTANT R15, desc[UR12][R28.64+0x180] ;  /* 0x0001800c1c0f7981 */ /* 0x000f22000c1e9900 */
[-C--:B------:R-:W-:Y:S01]  /*7510*/  FFMA R25, R19, R9.reuse, R30 ;  /* 0x0000000913197223 */ /* 0x080fe2000000001e */
[C---:B------:R-:W-:Y:S01]  /*7520*/  FFMA R19, R18.reuse, R8, R17 ;  /* 0x0000000812137223 */ /* 0x040fe20000000011 */
[C---:B------:R-:W-:Y:S02]  /*7530*/  FFMA R22, R18.reuse, R9, R22 ;  /* 0x0000000912167223 */ /* 0x040fe40000000016 */
[C---:B------:R-:W-:Y:S01]  /*7540*/  FFMA R17, R18.reuse, R10, R25 ;  /* 0x0000000a12117223 */ /* 0x040fe20000000019 */
[----:B------:R-:W-:Y:S02]  /*7550*/  FFMA R18, R18, R11, R12 ;  /* 0x0000000b12127223 */ /* 0x000fe4000000000c */
[----:B------:R-:W2:Y:S01]  /*7560*/  LDS.128 R8, [R3+0x3da0] ;  /* 0x003da00003087984 */ /* 0x000ea20000000c00 */
[----:B------:R-:W-:Y:S01]  /*7570*/  IADD3 R33, PT, PT, R2, 0x1400, RZ ;  /* 0x0000140002217810 */ /* 0x000fe20007ffe0ff */
[C---:B--2---:R-:W-:Y:S01]  /*7580*/  FFMA R8, R16.reuse, R8, R23 ;  /* 0x0000000810087223 */ /* 0x044fe20000000017 */
[----:B------:R-:W-:-:S03]  /*7590*/  FFMA R26, R16, R9, R26 ;  /* 0x00000009101a7223 */ /* 0x000fc6000000001a */
[C---:B---3--:R-:W-:Y:S02]  /*75a0*/  FFMA R23, R13.reuse, R9, R8 ;  /* 0x000000090d177223 */ /* 0x048fe40000000008 */
[----:B------:R-:W0:Y:S01]  /*75b0*/  LDS.64 R8, [R3+0x3db0] ;  /* 0x003db00003087984 */ /* 0x000e220000000a00 */
[-C--:B------:R-:W-:Y:S01]  /*75c0*/  FFMA R12, R16, R10.reuse, R21 ;  /* 0x0000000a100c7223 */ /* 0x080fe20000000015 */
[CC--:B------:R-:W-:Y:S01]  /*75d0*/  FFMA R26, R13.reuse, R10.reuse, R26 ;  /* 0x0000000a0d1a7223 */ /* 0x0c0fe2000000001a */
[----:B----4-:R-:W-:Y:S01]  /*75e0*/  FFMA R30, R14, R10, R23 ;  /* 0x0000000a0e1e7223 */ /* 0x010fe20000000017 */
[-C--:B------:R-:W-:Y:S01]  /*75f0*/  FFMA R21, R16, R11.reuse, R24 ;  /* 0x0000000b10157223 */ /* 0x080fe20000000018 */
[CC--:B------:R-:W-:Y:S01]  /*7600*/  FFMA R23, R13.reuse, R11.reuse, R12 ;  /* 0x0000000b0d177223 */ /* 0x0c0fe2000000000c */
[----:B------:R-:W-:Y:S01]  /*7610*/  FFMA R32, R14, R11, R26 ;  /* 0x0000000b0e207223 */ /* 0x000fe2000000001a */
[----:B------:R-:W2:Y:S04]  /*7620*/  LDG.E.CONSTANT R12, desc[UR12][R28.64+0x300] ;  /* 0x0003000c1c0c7981 */ /* 0x000ea8000c1e9900 */
[----:B------:R-:W1:Y:S01]  /*7630*/  LDS.64 R10, [R3+0x3e88] ;  /* 0x003e8800030a7984 */ /* 0x000e620000000a00 */
[----:B0-----:R-:W-:-:S03]  /*7640*/  FFMA R26, R13, R8, R21 ;  /* 0x000000080d1a7223 */ /* 0x001fc60000000015 */
[----:B------:R0:W3:Y:S01]  /*7650*/  LDG.E.CONSTANT R21, desc[UR12][R28.64+0x280] ;  /* 0x0002800c1c157981 */ /* 0x0000e2000c1e9900 */
[C---:B------:R-:W-:Y:S01]  /*7660*/  FFMA R24, R14.reuse, R8, R23 ;  /* 0x000000080e187223 */ /* 0x040fe20000000017 */
[----:B------:R-:W-:Y:S01]  /*7670*/  FFMA R26, R14, R9, R26 ;  /* 0x000000090e1a7223 */ /* 0x000fe2000000001a */
[CC--:B-1----:R-:W-:Y:S01]  /*7680*/  FFMA R8, R16.reuse, R10.reuse, R19 ;  /* 0x0000000a10087223 */ /* 0x0c2fe20000000013 */
[C---:B------:R-:W-:Y:S01]  /*7690*/  FFMA R9, R15.reuse, R10, R30 ;  /* 0x0000000a0f097223 */ /* 0x040fe2000000001e */
[-C--:B------:R-:W-:Y:S01]  /*76a0*/  FFMA R22, R16, R11.reuse, R22 ;  /* 0x0000000b10167223 */ /* 0x080fe20000000016 */
[-C--:B------:R-:W-:Y:S01]  /*76b0*/  FFMA R23, R15, R11.reuse, R32 ;  /* 0x0000000b0f177223 */ /* 0x080fe20000000020 */
[-C--:B------:R-:W-:Y:S01]  /*76c0*/  FFMA R19, R13, R11.reuse, R8 ;  /* 0x0000000b0d137223 */ /* 0x080fe20000000008 */
[----:B------:R-:W-:Y:S02]  /*76d0*/  FFMA R30, R20, R11, R9 ;  /* 0x0000000b141e7223 */ /* 0x000fe40000000009 */
[----:B------:R-:W1:Y:S01]  /*76e0*/  LDS.128 R8, [R3+0x3e90] ;  /* 0x003e900003087984 */ /* 0x000e620000000c00 */
[----:B0-----:R-:W-:-:S05]  /*76f0*/  IADD3 R29, PT, PT, R2, 0x1420, RZ ;  /* 0x00001420021d7810 */ /* 0x001fca0007ffe0ff */
[----:B------:R-:W-:-:S04]  /*7700*/  IMAD.WIDE.U32 R28, R29, 0x4, R6 ;  /* 0x000000041d1c7825 */ /* 0x000fc800078e0006 */
[CC--:B-1----:R-:W-:Y:S01]  /*7710*/  FFMA R32, R16.reuse, R8.reuse, R17 ;  /* 0x0000000810207223 */ /* 0x0c2fe20000000011 */
[-C--:B------:R-:W-:Y:S01]  /*7720*/  FFMA R17, R16, R9.reuse, R18 ;  /* 0x0000000910117223 */ /* 0x080fe20000000012 */
[C---:B------:R-:W-:Y:S02]  /*7730*/  FFMA R18, R13.reuse, R8, R22 ;  /* 0x000000080d127223 */ /* 0x040fe40000000016 */
[C---:B------:R-:W-:Y:S01]  /*7740*/  FFMA R25, R13.reuse, R9, R32 ;  /* 0x000000090d197223 */ /* 0x040fe20000000020 */
[----:B------:R-:W-:Y:S01]  /*7750*/  FFMA R22, R13, R10, R17 ;  /* 0x0000000a0d167223 */ /* 0x000fe20000000011 */
[----:B------:R-:W-:-:S04]  /*7760*/  IMAD.WIDE.U32 R32, R33, 0x4, R6 ;  /* 0x0000000421207825 */ /* 0x000fc800078e0006 */
[C---:B------:R-:W-:Y:S01]  /*7770*/  FFMA R16, R14.reuse, R8, R19 ;  /* 0x000000080e107223 */ /* 0x040fe20000000013 */
[C---:B------:R-:W-:Y:S01]  /*7780*/  FFMA R18, R14.reuse, R9, R18 ;  /* 0x000000090e127223 */ /* 0x040fe20000000012 */
[C---:B------:R-:W-:Y:S01]  /*7790*/  FFMA R19, R14.reuse, R10, R25 ;  /* 0x0000000a0e137223 */ /* 0x040fe20000000019 */
[----:B------:R-:W-:Y:S01]  /*77a0*/  FFMA R22, R14, R11, R22 ;  /* 0x0000000b0e167223 */ /* 0x000fe20000000016 */
        /* <DEDUP_REMOVED lines=11> */
[----:B------:R-:W0:Y:S02]  /*7860*/  LDS.128 R8, [R3+0x3f70] ;  /* 0x003f700003087984 */ /* 0x000e240000000c00 */
[-C--:B0-----:R-:W-:Y:S01]  /*7870*/  FFMA R29, R15, R8.reuse, R16 ;  /* 0x000000080f1d7223 */ /* 0x081fe20000000010 */
[----:B--2---:R-:W-:-:S02]  /*7880*/  FFMA R33, R12, R8, R17 ;  /* 0x000000080c217223 */ /* 0x004fc40000000011 */
[----:B------:R-:W0:Y:S01]  /*7890*/  LDS.64 R16, [R3+0x3f80] ;  /* 0x003f800003107984 */ /* 0x000e220000000a00 */
[C---:B------:R-:W-:Y:S01]  /*78a0*/  FFMA R35, R15.reuse, R9, R18 ;  /* 0x000000090f237223 */ /* 0x040fe20000000012 */
[CC--:B------:R-:W-:Y:S01]  /*78b0*/  FFMA R19, R15.reuse, R10.reuse, R19 ;  /* 0x0000000a0f137223 */ /* 0x0c0fe20000000013 */
[----:B------:R-:W-:Y:S01]  /*78c0*/  FFMA R31, R15, R11, R22 ;  /* 0x0000000b0f1f7223 */ /* 0x000fe20000000016 */
[-C--:B------:R-:W-:Y:S01]  /*78d0*/  FFMA R15, R12, R9.reuse, R23 ;  /* 0x000000090c0f7223 */ /* 0x080fe20000000017 */
[CC--:B------:R-:W-:Y:S01]  /*78e0*/  FFMA R18, R20.reuse, R9.reuse, R29 ;  /* 0x0000000914127223 */ /* 0x0c0fe2000000001d */
[-C--:B------:R-:W-:Y:S01]  /*78f0*/  FFMA R8, R20, R10.reuse, R35 ;  /* 0x0000000a14087223 */ /* 0x080fe20000000023 */
[-C--:B------:R-:W-:Y:S02]  /*7900*/  FFMA R27, R12, R10.reuse, R27 ;  /* 0x0000000a0c1b7223 */ /* 0x080fe4000000001b */
        /* <DEDUP_REMOVED lines=18> */
[----:B------:R-:W-:Y:S02]  /*7a30*/  FFMA R21, R13, R16, R26 ;  /* 0x000000100d157223 */ /* 0x000fe4000000001a */
[----:B------:R-:W2:Y:S01]  /*7a40*/  LDG.E.CONSTANT R16, desc[UR12][R28.64] ;  /* 0x0000000c1c107981 */ /* 0x000ea2000c1e9900 */
[C---:B-1----:R-:W-:Y:S01]  /*7a50*/  FFMA R17, R12.reuse, R18, R23 ;  /* 0x000000120c117223 */ /* 0x042fe20000000017 */
[----:B------:R-:W-:-:S03]  /*7a60*/  FFMA R23, R12, R19, R20 ;  /* 0x000000130c177223 */ /* 0x000fc60000000014 */
[----:B------:R-:W-:Y:S02]  /*7a70*/  FFMA R18, R14, R19, R17 ;  /* 0x000000130e127223 */ /* 0x000fe40000000011 */
[----:B------:R-:W3:Y:S01]  /*7a80*/  LDG.E.CONSTANT R17, desc[UR12][R28.64+0x80] ;  /* 0x0000800c1c117981 */ /* 0x000ee2000c1e9900 */
[C---:B0-----:R-:W-:Y:S01]  /*7a90*/  FFMA R20, R12.reuse, R8, R27 ;  /* 0x000000080c147223 */ /* 0x041fe2000000001b */
        /* <DEDUP_REMOVED lines=166> */
[C---:B------:R-:W-:Y:S01]  /*8500*/  FFMA R14, R17.reuse, R15, R8 ;  /* 0x0000000f110e7223 */ /* 0x040fe20000000008 */
[CC--:B------:R-:W-:Y:S01]  /*8510*/  FFMA R15, R24.reuse, R18.reuse, R9 ;  /* 0x00000012180f7223 */ /* 0x0c0fe20000000009 */
[----:B------:R-:W-:Y:S01]  /*8520*/  FFMA R24, R24, R19, R10 ;  /* 0x0000001318187223 */ /* 0x000fe2000000000a */
[----:B------:R-:W0:Y:S04]  /*8530*/  LDS.64 R20, [R3+0x4798] ;  /* 0x0047980003147984 */ /* 0x000e280000000a00 */
[----:B------:R-:W1:Y:S01]  /*8540*/  LDS.128 R8, [R3+0x47a0] ;  /* 0x0047a00003087984 */ /* 0x000e620000000c00 */
[----:B------:R-:W-:Y:S01]  /*8550*/  IADD3 R27, PT, PT, R2, 0x1680, RZ ;  /* 0x00001680021b7810 */ /* 0x000fe20007ffe0ff */
[-C--:B------:R-:W-:Y:S01]  /*8560*/  FFMA R28, R16, R18.reuse, R23 ;  /* 0x00000012101c7223 */ /* 0x080fe20000000017 */
[----:B------:R-:W-:-:S03]  /*8570*/  FFMA R23, R17, R18, R26 ;  /* 0x0000001211177223 */ /* 0x000fc6000000001a */
[----:B------:R-:W-:-:S04]  /*8580*/  IMAD.WIDE.U32 R26, R27, 0x4, R6 ;  /* 0x000000041b1a7825 */ /* 0x000fc800078e0006 */
[----:B------:R-:W-:Y:S01]  /*8590*/  FFMA R19, R17, R19, R28 ;  /* 0x0000001311137223 */ /* 0x000fe2000000001c */
        /* <DEDUP_REMOVED lines=9> */
[C---:B------:R-:W-:Y:S01]  /*8630*/  FFMA R24, R16.reuse, R8, R25 ;  /* 0x0000000810187223 */ /* 0x040fe20000000019 */
[----:B------:R-:W4:Y:S01]  /*8640*/  LDG.E.CONSTANT R22, desc[UR12][R26.64+0x200] ;  /* 0x0002000c1a167981 */ /* 0x000f22000c1e9900 */
[----:B------:R-:W-:-:S03]  /*8650*/  FFMA R28, R16, R10, R29 ;  /* 0x0000000a101c7223 */ /* 0x000fc6000000001d */
[----:B------:R-:W4:Y:S01]  /*8660*/  LDG.E.CONSTANT R16, desc[UR12][R26.64+0x180] ;  /* 0x0001800c1a107981 */ /* 0x000f22000c1e9900 */
        /* <DEDUP_REMOVED lines=17> */
[C---:B------:R-:W-:Y:S02]  /*8780*/  FFMA R13, R12.reuse, R8, R29 ;  /* 0x000000080c0d7223 */ /* 0x040fe4000000001d */
[----:B------:R-:W2:Y:S01]  /*8790*/  LDG.E.CONSTANT R23, desc[UR12][R26.64+0x280] ;  /* 0x0002800c1a177981 */ /* 0x000ea2000c1e9900 */
[----:B------:R-:W-:Y:S01]  /*87a0*/  FFMA R14, R12, R9, R14 ;  /* 0x000000090c0e7223 */ /* 0x000fe2000000000e */
[-C--:B-1----:R-:W-:Y:S01]  /*87b0*/  FFMA R8, R18, R10.reuse, R25 ;  /* 0x0000000a12087223 */ /* 0x082fe20000000019 */
[----:B------:R-:W-:Y:S01]  /*87c0*/  FFMA R9, R16, R10, R17 ;  /* 0x0000000a10097223 */ /* 0x000fe20000000011 */
[-C--:B------:R-:W-:Y:S01]  /*87d0*/  FFMA R24, R18, R11.reuse, R24 ;  /* 0x0000000b12187223 */ /* 0x080fe20000000018 */
[-C--:B------:R-:W-:Y:S01]  /*87e0*/  FFMA R25, R16, R11.reuse, R19 ;  /* 0x0000000b10197223 */ /* 0x080fe20000000013 */
[-C--:B------:R-:W-:Y:S01]  /*87f0*/  FFMA R17, R15, R11.reuse, R8 ;  /* 0x0000000b0f117223 */ /* 0x080fe20000000008 */
[----:B------:R-:W-:-:S02]  /*8800*/  FFMA R32, R22, R11, R9 ;  /* 0x0000000b16207223 */ /* 0x000fc40000000009 */
[----:B------:R-:W0:Y:S02]  /*8810*/  LDS.128 R8, [R3+0x4970] ;  /* 0x0049700003087984 */ /* 0x000e240000000c00 */
[----:B0-----:R-:W-:-:S04]  /*8820*/  FFMA R19, R18, R9, R20 ;  /* 0x0000000912137223 */ /* 0x001fc80000000014 */
[----:B------:R-:W-:Y:S02]  /*8830*/  FFMA R30, R15, R10, R19 ;  /* 0x0000000a0f1e7223 */ /* 0x000fe40000000013 */
[----:B------:R-:W3:Y:S01]  /*8840*/  LDG.E.CONSTANT R19, desc[UR12][R26.64+0x300] ;  /* 0x0003000c1a137981 */ /* 0x000ee2000c1e9900 */
[----:B------:R-:W-:-:S03]  /*8850*/  FFMA R28, R18, R8, R21 ;  /* 0x00000008121c7223 */ /* 0x000fc60000000015 */
[----:B------:R-:W4:Y:S01]  /*8860*/  LDG.E.CONSTANT R18, desc[UR12][R26.64+0x380] ;  /* 0x0003800c1a127981 */ /* 0x000f22000c1e9900 */
[C---:B------:R-:W-:Y:S01]  /*8870*/  FFMA R24, R15.reuse, R8, R24 ;  /* 0x000000080f187223 */ /* 0x040fe20000000018 */
[----:B------:R-:W-:-:S03]  /*8880*/  FFMA R29, R15, R9, R28 ;  /* 0x000000090f1d7223 */ /* 0x000fc6000000001c */
[-C--:B------:R-:W-:Y:S02]  /*8890*/  FFMA R28, R12, R9.reuse, R24 ;  /* 0x000000090c1c7223 */ /* 0x080fe40000000018 */
[----:B------:R0:W4:Y:S01]  /*88a0*/  LDG.E.CONSTANT R24, desc[UR12][R26.64+0x400] ;  /* 0x0004000c1a187981 */ /* 0x000122000c1e9900 */
[C---:B------:R-:W-:Y:S01]  /*88b0*/  FFMA R13, R16.reuse, R8, R13 ;  /* 0x00000008100d7223 */ /* 0x040fe2000000000d */
[----:B------:R-:W-:-:S03]  /*88c0*/  FFMA R15, R16, R9, R14 ;  /* 0x00000009100f7223 */ /* 0x000fc6000000000e */
[----:B------:R-:W-:Y:S01]  /*88d0*/  FFMA R13, R22, R9, R13 ;  /* 0x00000009160d7223 */ /* 0x000fe2000000000d */
[-C--:B------:R-:W-:Y:S01]  /*88e0*/  FFMA R21, R12, R8.reuse, R17 ;  /* 0x000000080c157223 */ /* 0x080fe20000000011 */
[----:B------:R-:W-:Y:S01]  /*88f0*/  FFMA R34, R22, R8, R25 ;  /* 0x0000000816227223 */ /* 0x000fe20000000019 */
[C---:B------:R-:W-:Y:S01]  /*8900*/  FFMA R17, R12.reuse, R10, R29 ;  /* 0x0000000a0c117223 */ /* 0x040fe2000000001d */
[----:B------:R-:W-:Y:S01]  /*8910*/  FFMA R30, R12, R11, R30 ;  /* 0x0000000b0c1e7223 */ /* 0x000fe2000000001e */
[C---:B------:R-:W-:Y:S02]  /*8920*/  IADD3 R31, PT, PT, R2.reuse, 0x1800, RZ ;  /* 0x00001800021f7810 */ /* 0x040fe40007ffe0ff */
[----:B------:R-:W-:Y:S01]  /*8930*/  IADD3 R33, PT, PT, R2, 0x1820, RZ ;  /* 0x0000182002217810 */ /* 0x000fe20007ffe0ff */
[C---:B--2---:R-:W-:Y:S01]  /*8940*/  FFMA R20, R23.reuse, R8, R32 ;  /* 0x0000000817147223 */ /* 0x044fe20000000020 */
[-C--:B------:R-:W-:Y:S01]  /*8950*/  FFMA R8, R22, R10.reuse, R15 ;  /* 0x0000000a16087223 */ /* 0x080fe2000000000f */
[----:B------:R-:W-:-:S02]  /*8960*/  FFMA R32, R23, R10, R13 ;  /* 0x0000000a17207223 */ /* 0x000fc4000000000d */
[----:B------:R-:W1:Y:S01]  /*8970*/  LDS.128 R12, [R3+0x4a50] ;  /* 0x004a5000030c7984 */ /* 0x000e620000000c00 */
[C---:B------:R-:W-:Y:S01]  /*8980*/  FFMA R34, R23.reuse, R9, R34 ;  /* 0x0000000917227223 */ /* 0x040fe20000000022 */
[----:B------:R-:W-:Y:S01]  /*8990*/  FFMA R8, R23, R11, R8 ;  /* 0x0000000b17087223 */ /* 0x000fe20000000008 */
[C---:B-1----:R-:W-:Y:S01]  /*89a0*/  FFMA R9, R16.reuse, R12, R21 ;  /* 0x0000000c10097223 */ /* 0x042fe20000000015 */
[C---:B------:R-:W-:Y:S01]  /*89b0*/  FFMA R11, R16.reuse, R14, R17 ;  /* 0x0000000e100b7223 */ /* 0x040fe20000000011 */
[-C--:B0-----:R-:W-:Y:S02]  /*89c0*/  FFMA R27, R16, R13.reuse, R28 ;  /* 0x0000000d101b7223 */ /* 0x081fe4000000001c */
[-C--:B------:R-:W-:Y:S01]  /*89d0*/  FFMA R10, R22, R13.reuse, R9 ;  /* 0x0000000d160a7223 */ /* 0x080fe20000000009 */
[C---:B---3--:R-:W-:Y:S01]  /*89e0*/  FFMA R29, R19.reuse, R12, R20 ;  /* 0x0000000c131d7223 */ /* 0x048fe20000000014 */
[-C--:B------:R-:W-:Y:S01]  /*89f0*/  FFMA R9, R19, R13.reuse, R34 ;  /* 0x0000000d13097223 */ /* 0x080fe20000000022 */
[----:B------:R-:W0:Y:S02]  /*8a00*/  LDS.64 R20, [R3+0x4a60] ;  /* 0x004a600003147984 */ /* 0x000e240000000a00 */
[----:B----4-:R-:W-:-:S02]  /*8a10*/  FFMA R17, R18, R13, R29 ;  /* 0x0000000d12117223 */ /* 0x010fc4000000001d */
[----:B------:R-:W1:Y:S01]  /*8a20*/  LDS.64 R12, [R3+0x4b38] ;  /* 0x004b3800030c7984 */ /* 0x000e620000000a00 */
[----:B------:R-:W-:Y:S01]  /*8a30*/  IADD3 R29, PT, PT, R2, 0x17a0, RZ ;  /* 0x000017a0021d7810 */ /* 0x000fe20007ffe0ff */
[-C--:B------:R-:W-:Y:S01]  /*8a40*/  FFMA R25, R16, R15.reuse, R30 ;  /* 0x0000000f10197223 */ /* 0x080fe2000000001e */
[----:B------:R-:W-:Y:S01]  /*8a50*/  FFMA R10, R23, R14, R10 ;  /* 0x0000000e170a7223 */ /* 0x000fe2000000000a */
[----:B------:R-:W-:Y:S02]  /*8a60*/  FFMA R26, R22, R15, R11 ;  /* 0x0000000f161a7223 */ /* 0x000fe4000000000b */
[----:B------:R-:W-:-:S04]  /*8a70*/  IMAD.WIDE.U32 R28, R29, 0x4, R6 ;  /* 0x000000041d1c7825 */ /* 0x000fc800078e0006 */
[C---:B------:R-:W-:Y:S01]  /*8a80*/  FFMA R11, R19.reuse, R15, R8 ;  /* 0x0000000f130b7223 */ /* 0x040fe20000000008 */
[-C--:B------:R-:W-:Y:S01]  /*8a90*/  FFMA R16, R22, R14.reuse, R27 ;  /* 0x0000000e16107223 */ /* 0x080fe2000000001b */
[-C--:B------:R-:W-:Y:S01]  /*8aa0*/  FFMA R9, R18, R14.reuse, R9 ;  /* 0x0000000e12097223 */ /* 0x080fe20000000009 */
[CC--:B------:R-:W-:Y:S01]  /*8ab0*/  FFMA R27, R19.reuse, R14.reuse, R32 ;  /* 0x0000000e131b7223 */ /* 0x0c0fe20000000020 */
[----:B------:R-:W-:Y:S01]  /*8ac0*/  FFMA R17, R24, R14, R17 ;  /* 0x0000000e18117223 */ /* 0x000fe20000000011 */
[----:B0-----:R-:W-:Y:S01]  /*8ad0*/  FFMA R8, R22, R20, R25 ;  /* 0x0000001416087223 */ /* 0x001fe20000000019 */
[----:B-1----:R-:W-:Y:S02]  /*8ae0*/  FFMA R25, R19, R12, R10 ;  /* 0x0000000c13197223 */ /* 0x002fe4000000000a */
[----:B------:R-:W2:Y:S01]  /*8af0*/  LDG.E.CONSTANT R12, desc[UR12][R28.64] ;  /* 0x0000000c1c0c7981 */ /* 0x000ea2000c1e9900 */
[CC--:B------:R-:W-:Y:S01]  /*8b00*/  FFMA R22, R23.reuse, R20.reuse, R26 ;  /* 0x0000001417167223 */ /* 0x0c0fe2000000001a */
[C---:B------:R-:W-:Y:S01]  /*8b10*/  FFMA R26, R23.reuse, R21, R8 ;  /* 0x00000015171a7223 */ /* 0x040fe20000000008 */
[----:B------:R-:W-:Y:S01]  /*8b20*/  FFMA R8, R18, R20, R11 ;  /* 0x0000001412087223 */ /* 0x000fe2000000000b */
[-C--:B------:R-:W-:Y:S01]  /*8b30*/  FFMA R14, R23, R15.reuse, R16 ;  /* 0x0000000f170e7223 */ /* 0x080fe20000000010 */
[----:B------:R-:W-:-:S02]  /*8b40*/  FFMA R16, R24, R15, R9 ;  /* 0x0000000f18107223 */ /* 0x000fc40000000009 */
[----:B------:R-:W-:Y:S02]  /*8b50*/  FFMA R21, R24, R21, R8 ;  /* 0x0000001518157223 */ /* 0x000fe40000000008 */
[----:B------:R-:W0:Y:S01]  /*8b60*/  LDS.128 R8, [R3+0x4b40] ;  /* 0x004b400003087984 */ /* 0x000e220000000c00 */
[-C--:B------:R-:W-:Y:S01]  /*8b70*/  FFMA R23, R19, R13.reuse, R14 ;  /* 0x0000000d13177223 */ /* 0x080fe2000000000e */
[----:B------:R-:W-:Y:S02]  /*8b80*/  FFMA R25, R18, R13, R25 ;  /* 0x0000000d12197223 */ /* 0x000fe40000000019 */
[----:B------:R-:W3:Y:S01]  /*8b90*/  LDG.E.CONSTANT R13, desc[UR12][R28.64+0x80] ;  /* 0x0000800c1c0d7981 */ /* 0x000ee2000c1e9900 */
[----:B------:R-:W-:-:S03]  /*8ba0*/  IMAD.WIDE.U32 R30, R31, 0x4, R6 ;  /* 0x000000041f1e7825 */ /* 0x000fc600078e0006 */
[----:B------:R-:W4:Y:S01]  /*8bb0*/  LDG.E.CONSTANT R14, desc[UR12][R28.64+0x100] ;  /* 0x0001000c1c0e7981 */ /* 0x000f22000c1e9900 */
[----:B------:R-:W-:-:S03]  /*8bc0*/  FFMA R27, R18, R15, R27 ;  /* 0x0000000f121b7223 */ /* 0x000fc6000000001b */
[----:B------:R1:W4:Y:S01]  /*8bd0*/  LDG.E.CONSTANT R15, desc[UR12][R30.64] ;  /* 0x0000000c1e0f7981 */ /* 0x000322000c1e9900 */
[----:B------:R-:W-:Y:S01]  /*8be0*/  FFMA R27, R24, R20, R27 ;  /* 0x00000014181b7223 */ /* 0x000fe2000000001b */
[----:B------:R-:W-:-:S04]  /*8bf0*/  IMAD.WIDE.U32 R32, R33, 0x4, R6 ;  /* 0x0000000421207825 */ /* 0x000fc800078e0006 */
[-C--:B0-----:R-:W-:Y:S01]  /*8c00*/  FFMA R20, R19, R8.reuse, R22 ;  /* 0x0000000813147223 */ /* 0x081fe20000000016 */
[----:B------:R-:W-:-:S03]  /*8c10*/  FFMA R22, R18, R8, R23 ;  /* 0x0000000812167223 */ /* 0x000fc60000000017 */
[-C--:B------:R-:W-:Y:S02]  /*8c20*/  FFMA R23, R18, R9.reuse, R20 ;  /* 0x0000000912177223 */ /* 0x080fe40000000014 */
[----:B------:R0:W4:Y:S01]  /*8c30*/  LDG.E.CONSTANT R20, desc[UR12][R32.64] ;  /* 0x0000000c20147981 */ /* 0x000122000c1e9900 */
[----:B------:R-:W-:Y:S01]  /*8c40*/  FFMA R19, R19, R9, R26 ;  /* 0x0000000913137223 */ /* 0x000fe2000000001a */
[----:B------:R-:W-:-:S03]  /*8c50*/  FFMA R25, R24, R8, R25 ;  /* 0x0000000818197223 */ /* 0x000fc60000000019 */
[-C--:B------:R-:W-:Y:S01]  /*8c60*/  FFMA R18, R18, R10.reuse, R19 ;  /* 0x0000000a12127223 */ /* 0x080fe20000000013 */
[C---:B------:R-:W-:Y:S01]  /*8c70*/  FFMA R22, R24.reuse, R9, R22 ;  /* 0x0000000918167223 */ /* 0x040fe20000000016 */
[C---:B------:R-:W-:Y:S02]  /*8c80*/  FFMA R23, R24.reuse, R10, R23 ;  /* 0x0000000a18177223 */ /* 0x040fe40000000017 */
[----:B------:R-:W-:Y:S02]  /*8c90*/  FFMA R24, R24, R11, R18 ;  /* 0x0000000b18187223 */ /* 0x000fe40000000012 */
[----:B------:R-:W2:Y:S04]  /*8ca0*/  LDS.128 R8, [R3+0x4c20] ;  /* 0x004c200003087984 */ /* 0x000ea80000000c00 */
[----:B------:R-:W3:Y:S01]  /*8cb0*/  LDS.64 R18, [R3+0x4c30] ;  /* 0x004c300003127984 */ /* 0x000ee20000000a00 */
[----:B-1----:R-:W-:-:S05]  /*8cc0*/  IADD3 R31, PT, PT, R2, 0x1840, RZ ;  /* 0x00001840021f7810 */ /* 0x002fca0007ffe0ff */
[----:B------:R-:W-:Y:S01]  /*8cd0*/  IMAD.WIDE.U32 R30, R31, 0x4, R6 ;  /* 0x000000041f1e7825 */ /* 0x000fe200078e0006 */
[----:B0-----:R-:W-:-:S03]  /*8ce0*/  IADD3 R33, PT, PT, R2, 0x1880, RZ ;  /* 0x0000188002217810 */ /* 0x001fc60007ffe0ff */
[C---:B--2---:R-:W-:Y:S01]  /*8cf0*/  FFMA R8, R12.reuse, R8, R17 ;  /* 0x000000080c087223 */ /* 0x044fe20000000011 */
[C---:B------:R-:W-:Y:S02]  /*8d00*/  FFMA R26, R12.reuse, R9, R16 ;  /* 0x000000090c1a7223 */ /* 0x040fe40000000010 */
[----:B------:R-:W0:Y:S01]  /*8d10*/  LDS.64 R16, [R3+0x4d08] ;  /* 0x004d080003107984 */ /* 0x000e220000000a00 */
[C---:B------:R-:W-:Y:S01]  /*8d20*/  FFMA R21, R12.reuse, R11, R21 ;  /* 0x0000000b0c157223 */ /* 0x040fe20000000015 */
[C---:B---3--:R-:W-:Y:S01]  /*8d30*/  FFMA R29, R13.reuse, R9, R8 ;  /* 0x000000090d1d7223 */ /* 0x048fe20000000008 */
[-C--:B------:R-:W-:Y:S01]  /*8d40*/  FFMA R8, R12, R10.reuse, R27 ;  /* 0x0000000a0c087223 */ /* 0x080fe2000000001b */
[C---:B------:R-:W-:Y:S01]  /*8d50*/  FFMA R9, R13.reuse, R10, R26 ;  /* 0x0000000a0d097223 */ /* 0x040fe2000000001a */
[C---:B------:R-:W-:Y:S01]  /*8d60*/  FFMA R26, R13.reuse, R18, R21 ;  /* 0x000000120d1a7223 */ /* 0x040fe20000000015 */
[C---:B----4-:R-:W-:Y:S01]  /*8d70*/  FFMA R10, R14.reuse, R10, R29 ;  /* 0x0000000a0e0a7223 */ /* 0x050fe2000000001d */
[-C--:B------:R-:W-:Y:S01]  /*8d80*/  FFMA R27, R13, R11.reuse, R8 ;  /* 0x0000000b0d1b7223 */ /* 0x080fe20000000008 */
[----:B------:R1:W2:Y:S01]  /*8d90*/  LDG.E.CONSTANT R21, desc[UR12][R30.64] ;  /* 0x0000000c1e157981 */ /* 0x0002a2000c1e9900 */
[----:B------:R-:W-:-:S02]  /*8da0*/  FFMA R28, R14, R11, R9 ;  /* 0x0000000b0e1c7223 */ /* 0x000fc40000000009 */
[----:B------:R-:W-:Y:S01]  /*8db0*/  FFMA R18, R14, R18, R27 ;  /* 0x000000120e127223 */ /* 0x000fe2000000001b */
[CC--:B0-----:R-:W-:Y:S02]  /*8dc0*/  FFMA R27, R15.reuse, R16.reuse, R10 ;  /* 0x000000100f1b7223 */ /* 0x0c1fe4000000000a */
[----:B------:R-:W0:Y:S01]  /*8dd0*/  LDS.128 R8, [R3+0x4d10] ;  /* 0x004d100003087984 */ /* 0x000e220000000c00 */
[----:B------:R-:W-:Y:S01]  /*8de0*/  FFMA R32, R12, R16, R25 ;  /* 0x000000100c207223 */ /* 0x000fe20000000019 */
[-C--:B------:R-:W-:Y:S01]  /*8df0*/  FFMA R25, R15, R17.reuse, R28 ;  /* 0x000000110f197223 */ /* 0x080fe2000000001c */
[----:B------:R-:W-:Y:S01]  /*8e00*/  FFMA R28, R20, R17, R27 ;  /* 0x00000011141c7223 */ /* 0x000fe2000000001b */
[----:B------:R-:W-:Y:S01]  /*8e10*/  IADD3 R27, PT, PT, R2, 0x1860, RZ ;  /* 0x00001860021b7810 */ /* 0x000fe20007ffe0ff */
[----:B------:R-:W-:Y:S01]  /*8e20*/  FFMA R26, R14, R19, R26 ;  /* 0x000000130e1a7223 */ /* 0x000fe2000000001a */
[----:B------:R-:W-:-:S03]  /*8e30*/  FFMA R22, R12, R17, R22 ;  /* 0x000000110c167223 */ /* 0x000fc60000000016 */
[----:B-1----:R-:W-:-:S04]  /*8e40*/  IMAD.WIDE.U32 R30, R27, 0x4, R6 ;  /* 0x000000041b1e7825 */ /* 0x002fc800078e0006 */
[C---:B------:R-:W-:Y:S01]  /*8e50*/  FFMA R19, R13.reuse, R17, R32 ;  /* 0x000000110d137223 */ /* 0x040fe20000000020 */
[CC--:B0-----:R-:W-:Y:S01]  /*8e60*/  FFMA R16, R12.reuse, R8.reuse, R23 ;  /* 0x000000080c107223 */ /* 0x0c1fe20000000017 */
        /* <DEDUP_REMOVED lines=139> */
[----:B------:R-:W-:-:S04]  /*9720*/  FFMA R26, R17, R18, R26 ;  /* 0x00000012111a7223 */ /* 0x000fc8000000001a */
[----:B------:R-:W-:Y:S01]  /*9730*/  FFMA R25, R16, R19, R26 ;  /* 0x0000001310197223 */ /* 0x000fe2000000001a */
[----:B------:R-:W-:Y:S01]  /*9740*/  IADD3 R19, PT, PT, R2, 0x19e0, RZ ;  /* 0x000019e002137810 */ /* 0x000fe20007ffe0ff */
[----:B------:R-:W-:Y:S01]  /*9750*/  FFMA R23, R16, R18, R23 ;  /* 0x0000001210177223 */ /* 0x000fe20000000017 */
[----:B0-----:R-:W-:-:S03]  /*9760*/  FFMA R18, R22, R20, R27 ;  /* 0x0000001416127223 */ /* 0x001fc6000000001b */
[----:B------:R-:W-:-:S04]  /*9770*/  IMAD.WIDE.U32 R26, R19, 0x4, R6 ;  /* 0x00000004131a7825 */ /* 0x000fc800078e0006 */
[CC--:B------:R-:W-:Y:S01]  /*9780*/  FFMA R20, R22.reuse, R21.reuse, R12 ;  /* 0x0000001516147223 */ /* 0x0c0fe2000000000c */
[----:B------:R-:W-:Y:S02]  /*9790*/  FFMA R21, R17, R21, R18 ;  /* 0x0000001511157223 */ /* 0x000fe40000000012 */
[----:B------:R-:W2:Y:S04]  /*97a0*/  LDG.E.CONSTANT R18, desc[UR12][R26.64] ;  /* 0x0000000c1a127981 */ /* 0x000ea8000c1e9900 */
        /* <DEDUP_REMOVED lines=26> */
[C---:B------:R-:W-:Y:S02]  /*9950*/  FFMA R14, R12.reuse, R8, R23 ;  /* 0x000000080c0e7223 */ /* 0x040fe40000000017 */
[----:B------:R-:W2:Y:S01]  /*9960*/  LDG.E.CONSTANT R23, desc[UR12][R26.64+0x280] ;  /* 0x0002800c1a177981 */ /* 0x000ea2000c1e9900 */
[----:B------:R-:W-:Y:S01]  /*9970*/  FFMA R24, R12, R9, R24 ;  /* 0x000000090c187223 */ /* 0x000fe20000000018 */
[CC--:B-1----:R-:W-:Y:S01]  /*9980*/  FFMA R8, R18.reuse, R10.reuse, R21 ;  /* 0x0000000a12087223 */ /* 0x0c2fe20000000015 */
[C---:B------:R-:W-:Y:S01]  /*9990*/  FFMA R9, R19.reuse, R10, R28 ;  /* 0x0000000a13097223 */ /* 0x040fe2000000001c */
[-C--:B------:R-:W-:Y:S01]  /*99a0*/  FFMA R20, R18, R11.reuse, R20 ;  /* 0x0000000b12147223 */ /* 0x080fe20000000014 */
[-C--:B------:R-:W-:Y:S01]  /*99b0*/  FFMA R13, R19, R11.reuse, R30 ;  /* 0x0000000b130d7223 */ /* 0x080fe2000000001e */
[-C--:B------:R-:W-:Y:S01]  /*99c0*/  FFMA R21, R15, R11.reuse, R8 ;  /* 0x0000000b0f157223 */ /* 0x080fe20000000008 */
[----:B------:R-:W-:-:S02]  /*99d0*/  FFMA R32, R22, R11, R9 ;  /* 0x0000000b16207223 */ /* 0x000fc40000000009 */
[----:B------:R-:W0:Y:S02]  /*99e0*/  LDS.128 R8, [R3+0x5450] ;  /* 0x0054500003087984 */ /* 0x000e240000000c00 */
[C---:B0-----:R-:W-:Y:S01]  /*99f0*/  FFMA R30, R18.reuse, R8, R17 ;  /* 0x00000008121e7223 */ /* 0x041fe20000000011 */
[-C--:B------:R-:W-:Y:S02]  /*9a00*/  FFMA R17, R18, R9.reuse, R16 ;  /* 0x0000000912117223 */ /* 0x080fe40000000010 */
[----:B------:R-:W3:Y:S01]  /*9a10*/  LDG.E.CONSTANT R18, desc[UR12][R26.64+0x300] ;  /* 0x0003000c1a127981 */ /* 0x000ee2000c1e9900 */
[CC--:B------:R-:W-:Y:S01]  /*9a20*/  FFMA R25, R15.reuse, R9.reuse, R30 ;  /* 0x000000090f197223 */ /* 0x0c0fe2000000001e */
[C---:B------:R-:W-:Y:S02]  /*9a30*/  FFMA R30, R15.reuse, R10, R17 ;  /* 0x0000000a0f1e7223 */ /* 0x040fe40000000011 */
[----:B------:R-:W4:Y:S04]  /*9a40*/  LDG.E.CONSTANT R17, desc[UR12][R26.64+0x380] ;  /* 0x0003800c1a117981 */ /* 0x000f28000c1e9900 */
[----:B------:R0:W4:Y:S01]  /*9a50*/  LDG.E.CONSTANT R16, desc[UR12][R26.64+0x400] ;  /* 0x0004000c1a107981 */ /* 0x000122000c1e9900 */
        /* <DEDUP_REMOVED lines=9> */
[C---:B--2---:R-:W-:Y:S01]  /*9af0*/  FFMA R21, R23.reuse, R8, R32 ;  /* 0x0000000817157223 */ /* 0x044fe20000000020 */
[C---:B------:R-:W-:Y:S01]  /*9b00*/  FFMA R9, R23.reuse, R9, R12 ;  /* 0x0000000917097223 */ /* 0x040fe2000000000c */
[-C--:B------:R-:W-:Y:S01]  /*9b10*/  FFMA R8, R22, R10.reuse, R13 ;  /* 0x0000000a16087223 */ /* 0x080fe2000000000d */
[----:B------:R-:W-:-:S02]  /*9b20*/  FFMA R29, R23, R10, R14 ;  /* 0x0000000a171d7223 */ /* 0x000fc4000000000e */
[----:B------:R-:W0:Y:S01]  /*9b30*/  LDS.128 R12, [R3+0x5530] ;  /* 0x00553000030c7984 */ /* 0x000e220000000c00 */
[----:B------:R-:W-:Y:S01]  /*9b40*/  FFMA R11, R23, R11, R8 ;  /* 0x0000000b170b7223 */ /* 0x000fe20000000008 */
[CC--:B0-----:R-:W-:Y:S01]  /*9b50*/  FFMA R27, R19.reuse, R12.reuse, R20 ;  /* 0x0000000c131b7223 */ /* 0x0c1fe20000000014 */
[----:B---3--:R-:W-:Y:S02]  /*9b60*/  FFMA R12, R18, R12, R21 ;  /* 0x0000000c120c7223 */ /* 0x008fe40000000015 */
[----:B------:R-:W0:Y:S01]  /*9b70*/  LDS.64 R20, [R3+0x5540] ;  /* 0x0055400003147984 */ /* 0x000e220000000a00 */
[-C--:B------:R-:W-:Y:S01]  /*9b80*/  FFMA R10, R22, R13.reuse, R27 ;  /* 0x0000000d160a7223 */ /* 0x080fe2000000001b */
[C---:B------:R-:W-:Y:S01]  /*9b90*/  FFMA R35, R19.reuse, R13, R28 ;  /* 0x0000000d13237223 */ /* 0x040fe2000000001c */
[CC--:B------:R-:W-:Y:S01]  /*9ba0*/  FFMA R31, R19.reuse, R14.reuse, R25 ;  /* 0x0000000e131f7223 */ /* 0x0c0fe20000000019 */
[----:B------:R-:W-:Y:S01]  /*9bb0*/  FFMA R33, R19, R15, R30 ;  /* 0x0000000f13217223 */ /* 0x000fe2000000001e */
[-C--:B------:R-:W-:Y:S01]  /*9bc0*/  FFMA R24, R18, R13.reuse, R9 ;  /* 0x0000000d12187223 */ /* 0x080fe20000000009 */
[----:B----4-:R-:W-:Y:S01]  /*9bd0*/  FFMA R19, R17, R13, R12 ;  /* 0x0000000d11137223 */ /* 0x010fe2000000000c */
[-C--:B------:R-:W-:Y:S01]  /*9be0*/  FFMA R25, R23, R14.reuse, R10 ;  /* 0x0000000e17197223 */ /* 0x080fe2000000000a */
[----:B------:R-:W1:Y:S01]  /*9bf0*/  LDS.64 R12, [R3+0x5618] ;  /* 0x00561800030c7984 */ /* 0x000e620000000a00 */
[-C--:B------:R-:W-:Y:S01]  /*9c00*/  FFMA R8, R22, R14.reuse, R35 ;  /* 0x0000000e16087223 */ /* 0x080fe20000000023 */
[-C--:B------:R-:W-:Y:S01]  /*9c10*/  FFMA R10, R18, R14.reuse, R29 ;  /* 0x0000000e120a7223 */ /* 0x080fe2000000001d */
[CC--:B------:R-:W-:Y:S01]  /*9c20*/  FFMA R9, R17.reuse, R14.reuse, R24 ;  /* 0x0000000e11097223 */ /* 0x0c0fe20000000018 */
[----:B------:R-:W-:Y:S01]  /*9c30*/  FFMA R19, R16, R14, R19 ;  /* 0x0000000e10137223 */ /* 0x000fe20000000013 */
[-C--:B------:R-:W-:Y:S01]  /*9c40*/  FFMA R24, R22, R15.reuse, R31 ;  /* 0x0000000f16187223 */ /* 0x080fe2000000001f */
[-C--:B------:R-:W-:Y:S01]  /*9c50*/  FFMA R26, R18, R15.reuse, R11 ;  /* 0x0000000f121a7223 */ /* 0x080fe2000000000b */
[-C--:B------:R-:W-:Y:S01]  /*9c60*/  FFMA R27, R17, R15.reuse, R10 ;  /* 0x0000000f111b7223 */ /* 0x080fe2000000000a */
[-C--:B------:R-:W-:Y:S01]  /*9c70*/  FFMA R14, R16, R15.reuse, R9 ;  /* 0x0000000f100e7223 */ /* 0x080fe20000000009 */
[----:B0-----:R-:W-:Y:S01]  /*9c80*/  FFMA R28, R22, R20, R33 ;  /* 0x00000014161c7223 */ /* 0x001fe20000000021 */
[----:B------:R-:W-:-:S02]  /*9c90*/  FFMA R22, R23, R15, R8 ;  /* 0x0000000f17167223 */ /* 0x000fc40000000008 */
[----:B------:R-:W0:Y:S01]  /*9ca0*/  LDS.128 R8, [R3+0x5620] ;  /* 0x0056200003087984 */ /* 0x000e220000000c00 */
[CC--:B------:R-:W-:Y:S01]  /*9cb0*/  FFMA R15, R23.reuse, R20.reuse, R24 ;  /* 0x00000014170f7223 */ /* 0x0c0fe20000000018 */
[-C--:B------:R-:W-:Y:S01]  /*9cc0*/  FFMA R24, R23, R21.reuse, R28 ;  /* 0x0000001517187223 */ /* 0x080fe2000000001c */
[-C--:B------:R-:W-:Y:S01]  /*9cd0*/  FFMA R23, R16, R20.reuse, R27 ;  /* 0x0000001410177223 */ /* 0x080fe2000000001b */
[----:B------:R-:W-:Y:S01]  /*9ce0*/  FFMA R26, R17, R20, R26 ;  /* 0x00000014111a7223 */ /* 0x000fe2000000001a */
[----:B------:R-:W-:Y:S01]  /*9cf0*/  IADD3 R27, PT, PT, R2, 0x1b00, RZ ;  /* 0x00001b00021b7810 */ /* 0x000fe20007ffe0ff */
[----:B-1----:R-:W-:Y:S02]  /*9d00*/  FFMA R12, R18, R12, R25 ;  /* 0x0000000c120c7223 */ /* 0x002fe40000000019 */
[----:B------:R-:W-:Y:S02]  /*9d10*/  FFMA R21, R16, R21, R26 ;  /* 0x0000001510157223 */ /* 0x000fe4000000001a */
[----:B------:R-:W-:-:S04]  /*9d20*/  IMAD.WIDE.U32 R26, R27, 0x4, R6 ;  /* 0x000000041b1a7825 */ /* 0x000fc800078e0006 */
[CC--:B------:R-:W-:Y:S01]  /*9d30*/  FFMA R25, R17.reuse, R13.reuse, R12 ;  /* 0x0000000d11197223 */ /* 0x0c0fe2000000000c */
[C---:B------:R-:W-:Y:S01]  /*9d40*/  FFMA R22, R18.reuse, R13, R22 ;  /* 0x0000000d12167223 */ /* 0x040fe20000000016 */
[----:B------:R-:W2:Y:S04]  /*9d50*/  LDG.E.CONSTANT R12, desc[UR12][R26.64] ;  /* 0x0000000c1a0c7981 */ /* 0x000ea8000c1e9900 */
[----:B------:R-:W3:Y:S01]  /*9d60*/  LDG.E.CONSTANT R13, desc[UR12][R26.64+0x100] ;  /* 0x0001000c1a0d7981 */ /* 0x000ee2000c1e9900 */
[C---:B0-----:R-:W-:Y:S01]  /*9d70*/  FFMA R20, R18.reuse, R8, R15 ;  /* 0x0000000812147223 */ /* 0x041fe2000000000f */
[----:B------:R-:W-:Y:S02]  /*9d80*/  FFMA R15, R18, R9, R24 ;  /* 0x00000009120f7223 */ /* 0x000fe40000000018 */
[----:B------:R-:W4:Y:S02]  /*9d90*/  LDG.E.CONSTANT R18, desc[UR12][R26.64+0x80] ;  /* 0x0000800c1a127981 */ /* 0x000f24000c1e9900 */
[----:B------:R-:W-:-:S02]  /*9da0*/  FFMA R24, R17, R10, R15 ;  /* 0x0000000a11187223 */ /* 0x000fc4000000000f */
        /* <DEDUP_REMOVED lines=11> */
[C---:B------:R-:W-:Y:S01]  /*9e60*/  FFMA R29, R12.reuse, R9, R14 ;  /* 0x000000090c1d7223 */ /* 0x040fe2000000000e */
[CC--:B------:R-:W-:Y:S01]  /*9e70*/  FFMA R23, R12.reuse, R10.reuse, R23 ;  /* 0x0000000a0c177223 */ /* 0x0c0fe20000000017 */
[----:B------:R-:W-:Y:S01]  /*9e80*/  FFMA R21, R12, R11, R21 ;  /* 0x0000000b0c157223 */ /* 0x000fe20000000015 */
[C---:B----4-:R-:W-:Y:S01]  /*9e90*/  FFMA R14, R18.reuse, R9, R19 ;  /* 0x00000009120e7223 */ /* 0x050fe20000000013 */
[CC--:B------:R-:W-:Y:S01]  /*9ea0*/  FFMA R32, R18.reuse, R10.reuse, R29 ;  /* 0x0000000a12207223 */ /* 0x0c0fe2000000001d */
[----:B------:R-:W0:Y:S01]  /*9eb0*/  LDS.64 R8, [R3+0x5710] ;  /* 0x0057100003087984 */ /* 0x000e220000000a00 */
[-C--:B------:R-:W-:Y:S01]  /*9ec0*/  FFMA R23, R18, R11.reuse, R23 ;  /* 0x0000000b12177223 */ /* 0x080fe20000000017 */
[C---:B---3--:R-:W-:Y:S01]  /*9ed0*/  FFMA R14, R13.reuse, R10, R14 ;  /* 0x0000000a0d0e7223 */ /* 0x048fe2000000000e */
[----:B------:R-:W-:-:S02]  /*9ee0*/  FFMA R32, R13, R11, R32 ;  /* 0x0000000b0d207223 */ /* 0x000fc40000000020 */
[----:B------:R-:W1:Y:S01]  /*9ef0*/  LDS.64 R10, [R3+0x57e8] ;  /* 0x0057e800030a7984 */ /* 0x000e620000000a00 */
[----:B0-----:R-:W-:-:S03]  /*9f00*/  FFMA R28, R18, R8, R21 ;  /* 0x00000008121c7223 */ /* 0x001fc60000000015 */
[----:B------:R-:W2:Y:S01]  /*9f10*/  LDG.E.CONSTANT R21, desc[UR12][R26.64+0x280] ;  /* 0x0002800c1a157981 */ /* 0x000ea2000c1e9900 */
[----:B------:R-:W-:Y:S01]  /*9f20*/  FFMA R28, R13, R9, R28 ;  /* 0x000000090d1c7223 */ /* 0x000fe2000000001c */
[-C--:B-1----:R-:W-:Y:S01]  /*9f30*/  FFMA R9, R15, R10.reuse, R14 ;  /* 0x0000000a0f097223 */ /* 0x082fe2000000000e */
[C---:B------:R-:W-:Y:S01]  /*9f40*/  FFMA R25, R12.reuse, R10, R25 ;  /* 0x0000000a0c197223 */ /* 0x040fe20000000019 */
[----:B------:R-:W-:Y:S01]  /*9f50*/  FFMA R24, R13, R8, R23 ;  /* 0x000000080d187223 */ /* 0x000fe20000000017 */
[-C--:B------:R-:W-:Y:S01]  /*9f60*/  FFMA R23, R12, R11.reuse, R22 ;  /* 0x0000000b0c177223 */ /* 0x080fe20000000016 */
[-C--:B------:R-:W-:Y:S01]  /*9f70*/  FFMA R19, R15, R11.reuse, R32 ;  /* 0x0000000b0f137223 */ /* 0x080fe20000000020 */
[-C--:B------:R-:W-:Y:S01]  /*9f80*/  FFMA R30, R18, R11.reuse, R25 ;  /* 0x0000000b121e7223 */ /* 0x080fe20000000019 */
[----:B------:R-:W-:Y:S01]  /*9f90*/  FFMA R22, R20, R11, R9 ;  /* 0x0000000b14167223 */ /* 0x000fe20000000009 */
[----:B------:R-:W3:Y:S04]  /*9fa0*/  LDG.E.CONSTANT R14, desc[UR12][R26.64+0x380] ;  /* 0x0003800c1a0e7981 */ /* 0x000ee8000c1e9900 */
[----:B------:R-:W0:Y:S02]  /*9fb0*/  LDS.128 R8, [R3+0x57f0] ;  /* 0x0057f00003087984 */ /* 0x000e240000000c00 */
[C---:B0-----:R-:W-:Y:S01]  /*9fc0*/  FFMA R17, R12.reuse, R8, R17 ;  /* 0x000000080c117223 */ /* 0x041fe20000000011 */
[----:B------:R-:W-:-:S02]  /*9fd0*/  FFMA R25, R12, R9, R16 ;  /* 0x000000090c197223 */ /* 0x000fc40000000010 */
[----:B------:R0:W4:Y:S02]  /*9fe0*/  LDG.E.CONSTANT R12, desc[UR12][R26.64+0x300] ;  /* 0x0003000c1a0c7981 */ /* 0x000124000c1e9900 */
[C---:B------:R-:W-:Y:S01]  /*9ff0*/  FFMA R32, R18.reuse, R10, R25 ;  /* 0x0000000a12207223 */ /* 0x040fe20000000019 */
[CC--:B------:R-:W-:Y:S01]  /*a000*/  FFMA R16, R13.reuse, R8.reuse, R30 ;  /* 0x000000080d107223 */ /* 0x0c0fe2000000001e */
[C---:B------:R-:W-:Y:S01]  /*a010*/  FFMA R34, R18.reuse, R8, R23 ;  /* 0x0000000812227223 */ /* 0x040fe20000000017 */
[----:B------:R-:W-:Y:S01]  /*a020*/  FFMA R23, R18, R9, R17 ;  /* 0x0000000912177223 */ /* 0x000fe20000000011 */
[----:B------:R-:W-:Y:S01]  /*a030*/  FFMA R30, R13, R11, R32 ;  /* 0x0000000b0d1e7223 */ /* 0x000fe20000000020 */
[----:B------:R-:W-:-:S04]  /*a040*/  IMAD.WIDE.U32 R32, R33, 0x4, R6 ;  /* 0x0000000421207825 */ /* 0x000fc800078e0006 */
[CC--:B------:R-:W-:Y:S01]  /*a050*/  FFMA R18, R13.reuse, R9.reuse, R34 ;  /* 0x000000090d127223 */ /* 0x0c0fe20000000022 */
[----:B------:R-:W-:Y:S02]  /*a060*/  FFMA R23, R13, R10, R23 ;  /* 0x0000000a0d177223 */ /* 0x000fe40000000017 */
[----:B------:R1:W3:Y:S01]  /*a070*/  LDG.E.CONSTANT R13, desc[UR12][R32.64] ;  /* 0x0000000c200d7981 */ /* 0x0002e2000c1e9900 */
[C---:B------:R-:W-:Y:S01]  /*a080*/  FFMA R25, R15.reuse, R9, R28 ;  /* 0x000000090f197223 */ /* 0x040fe2000000001c */
[-C--:B------:R-:W-:Y:S01]  /*a090*/  FFMA R24, R15, R8.reuse, R24 ;  /* 0x000000080f187223 */ /* 0x080fe20000000018 */
[----:B------:R-:W-:-:S03]  /*a0a0*/  FFMA R28, R20, R8, R19 ;  /* 0x00000008141c7223 */ /* 0x000fc60000000013 */
[CC--:B------:R-:W-:Y:S01]  /*a0b0*/  FFMA R19, R20.reuse, R9.reuse, R24 ;  /* 0x0000000914137223 */ /* 0x0c0fe20000000018 */
[C---:B--2---:R-:W-:Y:S01]  /*a0c0*/  FFMA R17, R21.reuse, R8, R22 ;  /* 0x0000000815117223 */ /* 0x044fe20000000016 */
[-C--:B------:R-:W-:Y:S01]  /*a0d0*/  FFMA R8, R20, R10.reuse, R25 ;  /* 0x0000000a14087223 */ /* 0x080fe20000000019 */
[C---:B0-----:R-:W-:Y:S01]  /*a0e0*/  FFMA R27, R21.reuse, R9, R28 ;  /* 0x00000009151b7223 */ /* 0x041fe2000000001c */
[C---:B------:R-:W-:Y:S02]  /*a0f0*/  FFMA R19, R21.reuse, R10, R19 ;  /* 0x0000000a15137223 */ /* 0x040fe40000000013 */
[----:B------:R-:W-:Y:S02]  /*a100*/  FFMA R25, R21, R11, R8 ;  /* 0x0000000b15197223 */ /* 0x000fe40000000008 */
[----:B------:R-:W0:Y:S02]  /*a110*/  LDS.128 R8, [R3+0x58d0] ;  /* 0x0058d00003087984 */ /* 0x000e240000000c00 */
[-C--:B0-----:R-:W-:Y:S01]  /*a120*/  FFMA R29, R15, R8.reuse, R16 ;  /* 0x000000080f1d7223 */ /* 0x081fe20000000010 */
[----:B----4-:R-:W-:-:S02]  /*a130*/  FFMA R35, R12, R8, R17 ;  /* 0x000000080c237223 */ /* 0x010fc40000000011 */
[----:B------:R-:W0:Y:S01]  /*a140*/  LDS.64 R16, [R3+0x58e0] ;  /* 0x0058e00003107984 */ /* 0x000e220000000a00 */
[CC--:B------:R-:W-:Y:S01]  /*a150*/  FFMA R37, R15.reuse, R9.reuse, R18 ;  /* 0x000000090f257223 */ /* 0x0c0fe20000000012 */
[-C--:B------:R-:W-:Y:S01]  /*a160*/  FFMA R18, R20, R9.reuse, R29 ;  /* 0x0000000914127223 */ /* 0x080fe2000000001d */
[-C--:B------:R-:W-:Y:S01]  /*a170*/  FFMA R27, R12, R9.reuse, R27 ;  /* 0x000000090c1b7223 */ /* 0x080fe2000000001b */
[----:B---3--:R-:W-:Y:S01]  /*a180*/  FFMA R24, R14, R9, R35 ;  /* 0x000000090e187223 */ /* 0x008fe20000000023 */
[-C--:B------:R-:W-:Y:S01]  /*a190*/  FFMA R31, R15, R10.reuse, R23 ;  /* 0x0000000a0f1f7223 */ /* 0x080fe20000000017 */
[-C--:B------:R-:W-:Y:S01]  /*a1a0*/  FFMA R23, R21, R10.reuse, R18 ;  /* 0x0000000a15177223 */ /* 0x080fe20000000012 */
[-C--:B------:R-:W-:Y:S01]  /*a1b0*/  FFMA R9, R12, R10.reuse, R19 ;  /* 0x0000000a0c097223 */ /* 0x080fe20000000013 */
[-C--:B-1----:R-:W-:Y:S01]  /*a1c0*/  FFMA R33, R15, R11.reuse, R30 ;  /* 0x0000000b0f217223 */ /* 0x082fe2000000001e */
[----:B------:R-:W1:Y:S01]  /*a1d0*/  LDS.64 R18, [R3+0x59b8] ;  /* 0x0059b80003127984 */ /* 0x000e620000000a00 */
[-C--:B------:R-:W-:Y:S01]  /*a1e0*/  FFMA R8, R20, R10.reuse, R37 ;  /* 0x0000000a14087223 */ /* 0x080fe20000000025 */
[-C--:B------:R-:W-:Y:S01]  /*a1f0*/  FFMA R22, R14, R10.reuse, R27 ;  /* 0x0000000a0e167223 */ /* 0x080fe2000000001b */
[C---:B------:R-:W-:Y:S01]  /*a200*/  FFMA R15, R13.reuse, R10, R24 ;  /* 0x0000000a0d0f7223 */ /* 0x040fe20000000018 */
[-C--:B------:R-:W-:Y:S01]  /*a210*/  FFMA R10, R20, R11.reuse, R31 ;  /* 0x0000000b140a7223 */ /* 0x080fe2000000001f */
[-C--:B------:R-:W-:Y:S01]  /*a220*/  FFMA R25, R12, R11.reuse, R25 ;  /* 0x0000000b0c197223 */ /* 0x080fe20000000019 */
[-C--:B------:R-:W-:Y:S01]  /*a230*/  FFMA R26, R14, R11.reuse, R9 ;  /* 0x0000000b0e1a7223 */ /* 0x080fe20000000009 */
[-C--:B------:R-:W-:Y:S01]  /*a240*/  FFMA R22, R13, R11.reuse, R22 ;  /* 0x0000000b0d167223 */ /* 0x080fe20000000016 */
[-C--:B0-----:R-:W-:Y:S01]  /*a250*/  FFMA R24, R20, R16.reuse, R33 ;  /* 0x0000001014187223 */ /* 0x081fe20000000021 */
[C---:B------:R-:W-:Y:S01]  /*a260*/  FFMA R20, R21.reuse, R11, R8 ;  /* 0x0000000b15147223 */ /* 0x040fe20000000008 */
[----:B------:R-:W-:-:S02]  /*a270*/  FFMA R27, R21, R16, R10 ;  /* 0x00000010151b7223 */ /* 0x000fc4000000000a */
[----:B------:R-:W0:Y:S01]  /*a280*/  LDS.128 R8, [R3+0x59c0] ;  /* 0x0059c00003087984 */ /* 0x000e220000000c00 */
[----:B------:R-:W-:Y:S01]  /*a290*/  FFMA R28, R14, R16, R25 ;  /* 0x000000100e1c7223 */ /* 0x000fe20000000019 */
[----:B------:R-:W-:-:S03]  /*a2a0*/  IADD3 R29, PT, PT, R2, 0x1c20, RZ ;  /* 0x00001c20021d7810 */ /* 0x000fc60007ffe0ff */
[----:B------:R-:W-:Y:S02]  /*a2b0*/  FFMA R25, R13, R17, R28 ;  /* 0x000000110d197223 */ /* 0x000fe4000000001c */
[----:B------:R-:W-:-:S04]  /*a2c0*/  IMAD.WIDE.U32 R28, R29, 0x4, R6 ;  /* 0x000000041d1c7825 */ /* 0x000fc800078e0006 */
[----:B------:R-:W-:Y:S01]  /*a2d0*/  FFMA R24, R21, R17, R24 ;  /* 0x0000001115187223 */ /* 0x000fe20000000018 */
[----:B-1----:R-:W-:Y:S01]  /*a2e0*/  FFMA R17, R12, R18, R23 ;  /* 0x000000120c117223 */ /* 0x002fe20000000017 */
[----:B------:R-:W-:Y:S02]  /*a2f0*/  FFMA R21, R13, R16, R26 ;  /* 0x000000100d157223 */ /* 0x000fe4000000001a */
[----:B------:R-:W2:Y:S01]  /*a300*/  LDG.E.CONSTANT R16, desc[UR12][R28.64] ;  /* 0x0000000c1c107981 */ /* 0x000ea2000c1e9900 */
[-C--:B------:R-:W-:Y:S01]  /*a310*/  FFMA R18, R14, R19.reuse, R17 ;  /* 0x000000130e127223 */ /* 0x080fe20000000011 */
[C---:B------:R-:W-:Y:S02]  /*a320*/  FFMA R23, R12.reuse, R19, R20 ;  /* 0x000000130c177223 */ /* 0x040fe40000000014 */
        /* <DEDUP_REMOVED lines=90> */
[----:B------:R-:W2:Y:S01]  /*a8d0*/  LDG.E.CONSTANT R18, desc[UR12][R26.64] ;  /* 0x0000000c1a127981 */ /* 0x000ea2000c1e9900 */
[----:B-1----:R-:W-:-:S03]  /*a8e0*/  FFMA R28, R22, R8, R15 ;  /* 0x00000008161c7223 */ /* 0x002fc6000000000f */
[----:B------:R-:W3:Y:S04]  /*a8f0*/  LDG.E.CONSTANT R12, desc[UR12][R26.64+0x100] ;  /* 0x0001000c1a0c7981 */ /* 0x000ee8000c1e9900 */
        /* <DEDUP_REMOVED lines=17> */
[CC--:B------:R-:W-:Y:S01]  /*aa10*/  FFMA R29, R15.reuse, R11.reuse, R24 ;  /* 0x0000000b0f1d7223 */ /* 0x0c0fe20000000018 */
[-C--:B------:R-:W-:Y:S01]  /*aa20*/  FFMA R25, R18, R11.reuse, R25 ;  /* 0x0000000b12197223 */ /* 0x080fe20000000019 */
        /* <DEDUP_REMOVED lines=30> */
[C---:B------:R-:W-:Y:S01]  /*ac10*/  FFMA R15, R19.reuse, R9, R12 ;  /* 0x00000009130f7223 */ /* 0x040fe2000000000c */
[C---:B--2---:R-:W-:Y:S01]  /*ac20*/  FFMA R20, R24.reuse, R8, R25 ;  /* 0x0000000818147223 */ /* 0x044fe20000000019 */
[-C--:B------:R-:W-:Y:S02]  /*ac30*/  FFMA R8, R19, R10.reuse, R13 ;  /* 0x0000000a13087223 */ /* 0x080fe4000000000d */
[C---:B------:R-:W-:Y:S02]  /*ac40*/  FFMA R10, R24.reuse, R10, R15 ;  /* 0x0000000a180a7223 */ /* 0x040fe4000000000f */
[----:B------:R-:W0:Y:S01]  /*ac50*/  LDS.128 R12, [R3+0x6010] ;  /* 0x00601000030c7984 */ /* 0x000e220000000c00 */
[C---:B------:R-:W-:Y:S01]  /*ac60*/  FFMA R8, R24.reuse, R11, R8 ;  /* 0x0000000b18087223 */ /* 0x040fe20000000008 */
[----:B------:R-:W-:Y:S01]  /*ac70*/  FFMA R32, R24, R9, R32 ;  /* 0x0000000918207223 */ /* 0x000fe20000000020 */
[-C--:B0-----:R-:W-:Y:S01]  /*ac80*/  FFMA R26, R22, R12.reuse, R21 ;  /* 0x0000000c161a7223 */ /* 0x081fe20000000015 */
[----:B----4-:R-:W-:-:S02]  /*ac90*/  FFMA R11, R17, R12, R20 ;  /* 0x0000000c110b7223 */ /* 0x010fc40000000014 */
[----:B------:R-:W0:Y:S01]  /*aca0*/  LDS.64 R20, [R3+0x6020] ;  /* 0x0060200003147984 */ /* 0x000e220000000a00 */
[CC--:B------:R-:W-:Y:S01]  /*acb0*/  FFMA R12, R22.reuse, R14.reuse, R23 ;  /* 0x0000000e160c7223 */ /* 0x0c0fe20000000017 */
[-C--:B------:R-:W-:Y:S01]  /*acc0*/  FFMA R23, R19, R13.reuse, R26 ;  /* 0x0000000d13177223 */ /* 0x080fe2000000001a */
[CC--:B------:R-:W-:Y:S01]  /*acd0*/  FFMA R25, R22.reuse, R13.reuse, R28 ;  /* 0x0000000d16197223 */ /* 0x0c0fe2000000001c */
[----:B------:R-:W-:Y:S01]  /*ace0*/  FFMA R29, R17, R13, R32 ;  /* 0x0000000d111d7223 */ /* 0x000fe20000000020 */
[----:B------:R-:W-:Y:S01]  /*acf0*/  FFMA R9, R22, R15, R30 ;  /* 0x0000000f16097223 */ /* 0x000fe2000000001e */
[-C--:B------:R-:W-:Y:S01]  /*ad00*/  FFMA R26, R24, R14.reuse, R23 ;  /* 0x0000000e181a7223 */ /* 0x080fe20000000017 */
[C---:B---3--:R-:W-:Y:S01]  /*ad10*/  FFMA R13, R16.reuse, R13, R11 ;  /* 0x0000000d100d7223 */ /* 0x048fe2000000000b */
[----:B------:R-:W1:Y:S01]  /*ad20*/  LDS.64 R22, [R3+0x60f8] ;  /* 0x0060f80003167984 */ /* 0x000e620000000a00 */
[-C--:B------:R-:W-:Y:S01]  /*ad30*/  FFMA R25, R19, R14.reuse, R25 ;  /* 0x0000000e13197223 */ /* 0x080fe20000000019 */
[-C--:B------:R-:W-:Y:S01]  /*ad40*/  FFMA R27, R17, R14.reuse, R10 ;  /* 0x0000000e111b7223 */ /* 0x080fe2000000000a */
[-C--:B------:R-:W-:Y:S01]  /*ad50*/  FFMA R11, R16, R14.reuse, R29 ;  /* 0x0000000e100b7223 */ /* 0x080fe2000000001d */
[CC--:B------:R-:W-:Y:S01]  /*ad60*/  FFMA R29, R19.reuse, R15.reuse, R12 ;  /* 0x0000000f131d7223 */ /* 0x0c0fe2000000000c */
[----:B------:R-:W-:Y:S01]  /*ad70*/  FFMA R13, R18, R14, R13 ;  /* 0x0000000e120d7223 */ /* 0x000fe2000000000d */
[-C--:B------:R-:W-:Y:S01]  /*ad80*/  FFMA R12, R24, R15.reuse, R25 ;  /* 0x0000000f180c7223 */ /* 0x080fe20000000019 */
[-C--:B------:R-:W-:Y:S01]  /*ad90*/  FFMA R25, R16, R15.reuse, R27 ;  /* 0x0000000f10197223 */ /* 0x080fe2000000001b */
[-C--:B------:R-:W-:Y:S01]  /*ada0*/  FFMA R14, R18, R15.reuse, R11 ;  /* 0x0000000f120e7223 */ /* 0x080fe2000000000b */
[-C--:B0-----:R-:W-:Y:S01]  /*adb0*/  FFMA R10, R19, R20.reuse, R9 ;  /* 0x00000014130a7223 */ /* 0x081fe20000000009 */
[----:B------:R-:W-:Y:S01]  /*adc0*/  FFMA R19, R17, R15, R8 ;  /* 0x0000000f11137223 */ /* 0x000fe20000000008 */
[----:B------:R-:W-:-:S02]  /*add0*/  FFMA R15, R24, R20, R29 ;  /* 0x00000014180f7223 */ /* 0x000fc4000000001d */
[----:B------:R-:W-:Y:S02]  /*ade0*/  FFMA R24, R24, R21, R10 ;  /* 0x0000001518187223 */ /* 0x000fe4000000000a */
[----:B------:R-:W0:Y:S01]  /*adf0*/  LDS.128 R8, [R3+0x6100] ;  /* 0x0061000003087984 */ /* 0x000e220000000c00 */
[----:B------:R-:W-:Y:S01]  /*ae00*/  IADD3 R27, PT, PT, R2, 0x1e60, RZ ;  /* 0x00001e60021b7810 */ /* 0x000fe20007ffe0ff */
[-C--:B------:R-:W-:Y:S01]  /*ae10*/  FFMA R28, R16, R20.reuse, R19 ;  /* 0x00000014101c7223 */ /* 0x080fe20000000013 */
[----:B------:R-:W-:Y:S01]  /*ae20*/  FFMA R19, R18, R20, R25 ;  /* 0x0000001412137223 */ /* 0x000fe20000000019 */
[----:B-1----:R-:W-:Y:S02]  /*ae30*/  FFMA R25, R17, R22, R26 ;  /* 0x0000001611197223 */ /* 0x002fe4000000001a */
[----:B------:R-:W-:-:S04]  /*ae40*/  IMAD.WIDE.U32 R26, R27, 0x4, R6 ;  /* 0x000000041b1a7825 */ /* 0x000fc800078e0006 */
[----:B------:R-:W-:Y:S01]  /*ae50*/  FFMA R21, R18, R21, R28 ;  /* 0x0000001512157223 */ /* 0x000fe2000000001c */
[----:B------:R-:W2:Y:S01]  /*ae60*/  LDG.E.CONSTANT R20, desc[UR12][R26.64] ;  /* 0x0000000c1a147981 */ /* 0x000ea2000c1e9900 */
[----:B------:R-:W-:-:S03]  /*ae70*/  FFMA R29, R17, R23, R12 ;  /* 0x00000017111d7223 */ /* 0x000fc6000000000c */
[----:B------:R-:W3:Y:S01]  /*ae80*/  LDG.E.CONSTANT R12, desc[UR12][R26.64+0x100] ;  /* 0x0001000c1a0c7981 */ /* 0x000ee2000c1e9900 */
[----:B0-----:R-:W-:-:S03]  /*ae90*/  FFMA R28, R17, R8, R15 ;  /* 0x00000008111c7223 */ /* 0x001fc6000000000f */
[----:B------:R-:W4:Y:S01]  /*aea0*/  LDG.E.CONSTANT R15, desc[UR12][R26.64+0x80] ;  /* 0x0000800c1a0f7981 */ /* 0x000f22000c1e9900 */
[----:B------:R-:W-:Y:S01]  /*aeb0*/  FFMA R17, R17, R9, R24 ;  /* 0x0000000911117223 */ /* 0x000fe20000000018 */
[----:B------:R-:W-:-:S03]  /*aec0*/  FFMA R25, R16, R23, R25 ;  /* 0x0000001710197223 */ /* 0x000fc60000000019 */
[C---:B------:R-:W-:Y:S02]  /*aed0*/  FFMA R24, R16.reuse, R10, R17 ;  /* 0x0000000a10187223 */ /* 0x040fe40000000011 */
[----:B------:R-:W3:Y:S01]  /*aee0*/  LDG.E.CONSTANT R17, desc[UR12][R26.64+0x180] ;  /* 0x0001800c1a117981 */ /* 0x000ee2000c1e9900 */
[CC--:B------:R-:W-:Y:S01]  /*aef0*/  FFMA R22, R16.reuse, R8.reuse, R29 ;  /* 0x0000000810167223 */ /* 0x0c0fe2000000001d */
[-C--:B------:R-:W-:Y:S02]  /*af00*/  FFMA R23, R16, R9.reuse, R28 ;  /* 0x0000000910177223 */ /* 0x080fe4000000001c */
[----:B------:R-:W3:Y:S01]  /*af10*/  LDG.E.CONSTANT R16, desc[UR12][R26.64+0x200] ;  /* 0x0002000c1a107981 */ /* 0x000ee2000c1e9900 */
        /* <DEDUP_REMOVED lines=9> */
[C---:B----4-:R-:W-:Y:S01]  /*afb0*/  FFMA R9, R15.reuse, R9, R8 ;  /* 0x000000090f097223 */ /* 0x050fe20000000008 */
[CC--:B------:R-:W-:Y:S01]  /*afc0*/  FFMA R13, R15.reuse, R10.reuse, R14 ;  /* 0x0000000a0f0d7223 */ /* 0x0c0fe2000000000e */
[CC--:B------:R-:W-:Y:S02]  /*afd0*/  FFMA R19, R15.reuse, R11.reuse, R28 ;  /* 0x0000000b0f137223 */ /* 0x0c0fe4000000001c */
[C---:B---3--:R-:W-:Y:S01]  /*afe0*/  FFMA R24, R12.reuse, R10, R9 ;  /* 0x0000000a0c187223 */ /* 0x048fe20000000009 */
[C---:B------:R-:W-:Y:S01]  /*aff0*/  FFMA R30, R12.reuse, R11, R13 ;  /* 0x0000000b0c1e7223 */ /* 0x040fe2000000000d */
[----:B------:R-:W0:Y:S04]  /*b000*/  LDS.64 R8, [R3+0x61f0] ;  /* 0x0061f00003087984 */ /* 0x000e280000000a00 */
[----:B------:R-:W1:Y:S01]  /*b010*/  LDS.64 R10, [R3+0x62c8] ;  /* 0x0062c800030a7984 */ /* 0x000e620000000a00 */
[-C--:B0-----:R-:W-:Y:S01]  /*b020*/  FFMA R28, R15, R8.reuse, R21 ;  /* 0x000000080f1c7223 */ /* 0x081fe20000000015 */
[----:B------:R-:W-:Y:S01]  /*b030*/  FFMA R14, R12, R8, R19 ;  /* 0x000000080c0e7223 */ /* 0x000fe20000000013 */
[CC--:B-1----:R-:W-:Y:S01]  /*b040*/  FFMA R8, R20.reuse, R10.reuse, R25 ;  /* 0x0000000a14087223 */ /* 0x0c2fe20000000019 */
[----:B------:R-:W-:Y:S01]  /*b050*/  FFMA R21, R17, R10, R24 ;  /* 0x0000000a11157223 */ /* 0x000fe20000000018 */
[----:B------:R-:W-:-:S02]  /*b060*/  FFMA R24, R20, R11, R22 ;  /* 0x0000000b14187223 */ /* 0x000fc40000000016 */
[----:B------:R-:W2:Y:S01]  /*b070*/  LDG.E.CONSTANT R22, desc[UR12][R26.64+0x280] ;  /* 0x0002800c1a167981 */ /* 0x000ea2000c1e9900 */
[----:B------:R-:W-:Y:S01]  /*b080*/  FFMA R28, R12, R9, R28 ;  /* 0x000000090c1c7223 */ /* 0x000fe2000000001c */
[-C--:B------:R-:W-:Y:S01]  /*b090*/  FFMA R25, R15, R11.reuse, R8 ;  /* 0x0000000b0f197223 */ /* 0x080fe20000000008 */
[-C--:B------:R-:W-:Y:S01]  /*b0a0*/  FFMA R13, R17, R11.reuse, R30 ;  /* 0x0000000b110d7223 */ /* 0x080fe2000000001e */
[----:B------:R-:W-:Y:S02]  /*b0b0*/  FFMA R21, R16, R11, R21 ;  /* 0x0000000b10157223 */ /* 0x000fe40000000015 */
[----:B------:R-:W0:Y:S02]  /*b0c0*/  LDS.128 R8, [R3+0x62d0] ;  /* 0x0062d00003087984 */ /* 0x000e240000000c00 */
[----:B0-----:R-:W-:Y:S02]  /*b0d0*/  FFMA R19, R20, R9, R18 ;  /* 0x0000000914137223 */ /* 0x001fe40000000012 */
[----:B------:R-:W3:Y:S02]  /*b0e0*/  LDG.E.CONSTANT R18, desc[UR12][R26.64+0x380] ;  /* 0x0003800c1a127981 */ /* 0x000ee4000c1e9900 */
[----:B------:R-:W-:-:S02]  /*b0f0*/  FFMA R32, R15, R10, R19 ;  /* 0x0000000a0f207223 */ /* 0x000fc40000000013 */
[----:B------:R-:W4:Y:S01]  /*b100*/  LDG.E.CONSTANT R19, desc[UR12][R26.64+0x300] ;  /* 0x0003000c1a137981 */ /* 0x000f22000c1e9900 */
[-C--:B------:R-:W-:Y:S01]  /*b110*/  FFMA R30, R20, R8.reuse, R23 ;  /* 0x00000008141e7223 */ /* 0x080fe20000000017 */
[----:B------:R-:W-:-:S03]  /*b120*/  FFMA R24, R15, R8, R24 ;  /* 0x000000080f187223 */ /* 0x000fc60000000018 */
[-C--:B------:R-:W-:Y:S01]  /*b130*/  FFMA R23, R15, R9.reuse, R30 ;  /* 0x000000090f177223 */ /* 0x080fe2000000001e */
[-C--:B------:R-:W-:Y:S02]  /*b140*/  FFMA R30, R12, R9.reuse, R24 ;  /* 0x000000090c1e7223 */ /* 0x080fe40000000018 */
[----:B------:R4:W3:Y:S01]  /*b150*/  LDG.E.CONSTANT R24, desc[UR12][R26.64+0x400] ;  /* 0x0004000c1a187981 */ /* 0x0008e2000c1e9900 */
[CC--:B------:R-:W-:Y:S01]  /*b160*/  FFMA R14, R17.reuse, R8.reuse, R14 ;  /* 0x00000008110e7223 */ /* 0x0c0fe2000000000e */
[-C--:B------:R-:W-:Y:S01]  /*b170*/  FFMA R13, R16, R8.reuse, R13 ;  /* 0x00000008100d7223 */ /* 0x080fe2000000000d */
[----:B------:R-:W-:Y:S01]  /*b180*/  FFMA R15, R17, R9, R28 ;  /* 0x00000009110f7223 */ /* 0x000fe2000000001c */
[C---:B------:R-:W-:Y:S01]  /*b190*/  FFMA R20, R12.reuse, R8, R25 ;  /* 0x000000080c147223 */ /* 0x040fe20000000019 */
[C---:B------:R-:W-:Y:S01]  /*b1a0*/  FFMA R23, R12.reuse, R10, R23 ;  /* 0x0000000a0c177223 */ /* 0x040fe20000000017 */
[----:B------:R-:W-:Y:S01]  /*b1b0*/  FFMA R32, R12, R11, R32 ;  /* 0x0000000b0c207223 */ /* 0x000fe20000000020 */
[----:B------:R-:W-:Y:S01]  /*b1c0*/  IADD3 R31, PT, PT, R2, 0x2000, RZ ;  /* 0x00002000021f7810 */ /* 0x000fe20007ffe0ff */
[----:B--2---:R-:W-:Y:S01]  /*b1d0*/  FFMA R34, R22, R8, R21 ;  /* 0x0000000816227223 */ /* 0x004fe20000000015 */
[-C--:B------:R-:W-:Y:S01]  /*b1e0*/  FFMA R21, R16, R9.reuse, R14 ;  /* 0x0000000910157223 */ /* 0x080fe2000000000e */
[----:B------:R-:W-:Y:S01]  /*b1f0*/  FFMA R28, R22, R9, R13 ;  /* 0x00000009161c7223 */ /* 0x000fe2000000000d */
[----:B------:R-:W-:-:S02]  /*b200*/  FFMA R8, R16, R10, R15 ;  /* 0x0000000a10087223 */ /* 0x000fc4000000000f */
[----:B------:R-:W0:Y:S01]  /*b210*/  LDS.128 R12, [R3+0x63b0] ;  /* 0x0063b000030c7984 */ /* 0x000e220000000c00 */
[C---:B------:R-:W-:Y:S01]  /*b220*/  FFMA R10, R22.reuse, R10, R21 ;  /* 0x0000000a160a7223 */ /* 0x040fe20000000015 */
[----:B------:R-:W-:Y:S01]  /*b230*/  FFMA R8, R22, R11, R8 ;  /* 0x0000000b16087223 */ /* 0x000fe20000000008 */
[C---:B0-----:R-:W-:Y:S02]  /*b240*/  FFMA R9, R17.reuse, R12, R20 ;  /* 0x0000000c11097223 */ /* 0x041fe40000000014 */
[----:B------:R-:W0:Y:S01]  /*b250*/  LDS.64 R20, [R3+0x63c0] ;  /* 0x0063c00003147984 */ /* 0x000e220000000a00 */
[C---:B------:R-:W-:Y:S01]  /*b260*/  FFMA R11, R17.reuse, R13, R30 ;  /* 0x0000000d110b7223 */ /* 0x040fe2000000001e */
[----:B------:R-:W-:Y:S01]  /*b270*/  FFMA R23, R17, R14, R23 ;  /* 0x0000000e11177223 */ /* 0x000fe20000000017 */
[----:B----4-:R-:W-:Y:S01]  /*b280*/  FFMA R27, R19, R12, R34 ;  /* 0x0000000c131b7223 */ /* 0x010fe20000000022 */
[----:B------:R-:W-:Y:S01]  /*b290*/  FFMA R25, R17, R15, R32 ;  /* 0x0000000f11197223 */ /* 0x000fe20000000020 */
[-C--:B------:R-:W-:Y:S01]  /*b2a0*/  FFMA R9, R16, R13.reuse, R9 ;  /* 0x0000000d10097223 */ /* 0x080fe20000000009 */
[-C--:B------:R-:W-:Y:S01]  /*b2b0*/  FFMA R17, R19, R13.reuse, R28 ;  /* 0x0000000d13117223 */ /* 0x080fe2000000001c */
[----:B---3--:R-:W-:-:S02]  /*b2c0*/  FFMA R27, R18, R13, R27 ;  /* 0x0000000d121b7223 */ /* 0x008fc4000000001b */
[----:B------:R-:W1:Y:S01]  /*b2d0*/  LDS.64 R12, [R3+0x6498] ;  /* 0x00649800030c7984 */ /* 0x000e620000000a00 */
[-C--:B------:R-:W-:Y:S01]  /*b2e0*/  FFMA R29, R18, R14.reuse, R17 ;  /* 0x0000000e121d7223 */ /* 0x080fe20000000011 */
[-C--:B------:R-:W-:Y:S01]  /*b2f0*/  FFMA R26, R22, R14.reuse, R9 ;  /* 0x0000000e161a7223 */ /* 0x080fe20000000009 */
[CC--:B------:R-:W-:Y:S01]  /*b300*/  FFMA R9, R19.reuse, R14.reuse, R10 ;  /* 0x0000000e13097223 */ /* 0x0c0fe2000000000a */
[CC--:B------:R-:W-:Y:S01]  /*b310*/  FFMA R11, R16.reuse, R14.reuse, R11 ;  /* 0x0000000e100b7223 */ /* 0x0c0fe2000000000b */
[-C--:B------:R-:W-:Y:S01]  /*b320*/  FFMA R23, R16, R15.reuse, R23 ;  /* 0x0000000f10177223 */ /* 0x080fe20000000017 */
[----:B------:R-:W-:Y:S01]  /*b330*/  FFMA R17, R24, R14, R27 ;  /* 0x0000000e18117223 */ /* 0x000fe2000000001b */
[-C--:B------:R-:W-:Y:S01]  /*b340*/  FFMA R9, R18, R15.reuse, R9 ;  /* 0x0000000f12097223 */ /* 0x080fe20000000009 */
[-C--:B------:R-:W-:Y:S01]  /*b350*/  FFMA R14, R22, R15.reuse, R11 ;  /* 0x0000000f160e7223 */ /* 0x080fe2000000000b */
[-C--:B0-----:R-:W-:Y:S01]  /*b360*/  FFMA R10, R16, R20.reuse, R25 ;  /* 0x00000014100a7223 */ /* 0x081fe20000000019 */
[-C--:B------:R-:W-:Y:S01]  /*b370*/  FFMA R16, R24, R15.reuse, R29 ;  /* 0x0000000f18107223 */ /* 0x080fe2000000001d */
[----:B------:R-:W-:Y:S01]  /*b380*/  FFMA R25, R19, R15, R8 ;  /* 0x0000000f13197223 */ /* 0x000fe20000000008 */
[----:B------:R-:W-:Y:S01]  /*b390*/  IADD3 R29, PT, PT, R2, 0x1f80, RZ ;  /* 0x00001f80021d7810 */ /* 0x000fe20007ffe0ff */
[----:B------:R-:W-:-:S02]  /*b3a0*/  FFMA R15, R22, R20, R23 ;  /* 0x00000014160f7223 */ /* 0x000fc40000000017 */
[----:B------:R-:W-:Y:S02]  /*b3b0*/  FFMA R25, R18, R20, R25 ;  /* 0x0000001412197223 */ /* 0x000fe40000000019 */
[----:B------:R-:W-:-:S04]  /*b3c0*/  IMAD.WIDE.U32 R28, R29, 0x4, R6 ;  /* 0x000000041d1c7825 */ /* 0x000fc800078e0006 */
[-C--:B------:R-:W-:Y:S01]  /*b3d0*/  FFMA R22, R22, R21.reuse, R10 ;  /* 0x0000001516167223 */ /* 0x080fe2000000000a */
[C---:B------:R-:W-:Y:S01]  /*b3e0*/  FFMA R21, R24.reuse, R21, R25 ;  /* 0x0000001518157223 */ /* 0x040fe20000000019 */
[----:B------:R-:W-:Y:S01]  /*b3f0*/  FFMA R27, R24, R20, R9 ;  /* 0x00000014181b7223 */ /* 0x000fe20000000009 */
[C---:B-1----:R-:W-:Y:S01]  /*b400*/  FFMA R25, R19.reuse, R12, R26 ;  /* 0x0000000c13197223 */ /* 0x042fe2000000001a */
[----:B------:R-:W0:Y:S04]  /*b410*/  LDS.128 R8, [R3+0x64a0] ;  /* 0x0064a00003087984 */ /* 0x000e280000000c00 */
[----:B------:R-:W2:Y:S01]  /*b420*/  LDG.E.CONSTANT R12, desc[UR12][R28.64] ;  /* 0x0000000c1c0c7981 */ /* 0x000ea2000c1e9900 */
[-C--:B------:R-:W-:Y:S01]  /*b430*/  FFMA R23, R19, R13.reuse, R14 ;  /* 0x0000000d13177223 */ /* 0x080fe2000000000e */
[----:B------:R-:W-:-:S02]  /*b440*/  FFMA R25, R18, R13, R25 ;  /* 0x0000000d12197223 */ /* 0x000fc40000000019 */
[----:B------:R-:W3:Y:S04]  /*b450*/  LDG.E.CONSTANT R13, desc[UR12][R28.64+0x80] ;  /* 0x0000800c1c0d7981 */ /* 0x000ee8000c1e9900 */
[----:B------:R-:W4:Y:S01]  /*b460*/  LDG.E.CONSTANT R14, desc[UR12][R28.64+0x100] ;  /* 0x0001000c1c0e7981 */ /* 0x000f22000c1e9900 */
[----:B------:R-:W-:-:S04]  /*b470*/  IMAD.WIDE.U32 R30, R31, 0x4, R6 ;  /* 0x000000041f1e7825 */ /* 0x000fc800078e0006 */
[CC--:B0-----:R-:W-:Y:S02]  /*b480*/  FFMA R20, R19.reuse, R8.reuse, R15 ;  /* 0x0000000813147223 */ /* 0x0c1fe4000000000f */
[----:B------:R-:W4:Y:S01]  /*b490*/  LDG.E.CONSTANT R15, desc[UR12][R28.64+0x180] ;  /* 0x0001800c1c0f7981 */ /* 0x000f22000c1e9900 */
[-C--:B------:R-:W-:Y:S01]  /*b4a0*/  FFMA R19, R19, R9.reuse, R22 ;  /* 0x0000000913137223 */ /* 0x080fe20000000016 */
[C---:B------:R-:W-:Y:S01]  /*b4b0*/  FFMA R22, R18.reuse, R8, R23 ;  /* 0x0000000812167223 */ /* 0x040fe20000000017 */
[CC--:B------:R-:W-:Y:S02]  /*b4c0*/  FFMA R23, R18.reuse, R9.reuse, R20 ;  /* 0x0000000912177223 */ /* 0x0c0fe40000000014 */
[----:B------:R0:W4:Y:S01]  /*b4d0*/  LDG.E.CONSTANT R20, desc[UR12][R30.64] ;  /* 0x0000000c1e147981 */ /* 0x000122000c1e9900 */
[----:B------:R-:W-:Y:S01]  /*b4e0*/  FFMA R18, R18, R10, R19 ;  /* 0x0000000a12127223 */ /* 0x000fe20000000013 */
[C---:B------:R-:W-:Y:S01]  /*b4f0*/  FFMA R25, R24.reuse, R8, R25 ;  /* 0x0000000818197223 */ /* 0x040fe20000000019 */
[C---:B------:R-:W-:Y:S01]  /*b500*/  FFMA R22, R24.reuse, R9, R22 ;  /* 0x0000000918167223 */ /* 0x040fe20000000016 */
[C---:B------:R-:W-:Y:S01]  /*b510*/  FFMA R23, R24.reuse, R10, R23 ;  /* 0x0000000a18177223 */ /* 0x040fe20000000017 */
[----:B------:R-:W-:-:S02]  /*b520*/  FFMA R24, R24, R11, R18 ;  /* 0x0000000b18187223 */ /* 0x000fc40000000012 */
[----:B------:R-:W2:Y:S04]  /*b530*/  LDS.128 R8, [R3+0x6580] ;  /* 0x0065800003087984 */ /* 0x000ea80000000c00 */
[----:B------:R-:W1:Y:S01]  /*b540*/  LDS.64 R18, [R3+0x6590] ;  /* 0x0065900003127984 */ /* 0x000e620000000a00 */
[----:B0-----:R-:W-:-:S05]  /*b550*/  IADD3 R31, PT, PT, R2, 0x2020, RZ ;  /* 0x00002020021f7810 */ /* 0x001fca0007ffe0ff */
[----:B------:R-:W-:Y:S01]  /*b560*/  IMAD.WIDE.U32 R30, R31, 0x4, R6 ;  /* 0x000000041f1e7825 */ /* 0x000fe200078e0006 */
[----:B------:R-:W-:-:S03]  /*b570*/  IADD3 R33, PT, PT, R2, 0x2060, RZ ;  /* 0x0000206002217810 */ /* 0x000fc60007ffe0ff */
[C---:B--2---:R-:W-:Y:S01]  /*b580*/  FFMA R8, R12.reuse, R8, R17 ;  /* 0x000000080c087223 */ /* 0x044fe20000000011 */
[C---:B------:R-:W-:Y:S02]  /*b590*/  FFMA R26, R12.reuse, R9, R16 ;  /* 0x000000090c1a7223 */ /* 0x040fe40000000010 */
[----:B------:R-:W0:Y:S01]  /*b5a0*/  LDS.64 R16, [R3+0x6668] ;  /* 0x0066680003107984 */ /* 0x000e220000000a00 */
[C---:B------:R-:W-:Y:S01]  /*b5b0*/  FFMA R21, R12.reuse, R11, R21 ;  /* 0x0000000b0c157223 */ /* 0x040fe20000000015 */
[C---:B---3--:R-:W-:Y:S01]  /*b5c0*/  FFMA R29, R13.reuse, R9, R8 ;  /* 0x000000090d1d7223 */ /* 0x048fe20000000008 */
[-C--:B------:R-:W-:Y:S01]  /*b5d0*/  FFMA R8, R12, R10.reuse, R27 ;  /* 0x0000000a0c087223 */ /* 0x080fe2000000001b */
[C---:B------:R-:W-:Y:S01]  /*b5e0*/  FFMA R9, R13.reuse, R10, R26 ;  /* 0x0000000a0d097223 */ /* 0x040fe2000000001a */
[C---:B-1----:R-:W-:Y:S01]  /*b5f0*/  FFMA R26, R13.reuse, R18, R21 ;  /* 0x000000120d1a7223 */ /* 0x042fe20000000015 */
        /* <DEDUP_REMOVED lines=14> */
[----:B------:R-:W-:Y:S01]  /*b6e0*/  FFMA R19, R13, R17, R32 ;  /* 0x000000110d137223 */ /* 0x000fe20000000020 */
[----:B------:R-:W-:-:S04]  /*b6f0*/  IMAD.WIDE.U32 R32, R33, 0x4, R6 ;  /* 0x0000000421207825 */ /* 0x000fc800078e0006 */
        /* <DEDUP_REMOVED lines=28> */
[----:B---3--:R-:W-:-:S02]  /*b8c0*/  FFMA R33, R12, R8, R17 ;  /* 0x000000080c217223 */ /* 0x008fc40000000011 */
[----:B------:R-:W0:Y:S01]  /*b8d0*/  LDS.64 R16, [R3+0x6760] ;  /* 0x0067600003107984 */ /* 0x000e220000000a00 */
[-C--:B------:R-:W-:Y:S01]  /*b8e0*/  FFMA R8, R20, R9.reuse, R29 ;  /* 0x0000000914087223 */ /* 0x080fe2000000001d */
[-C--:B------:R-:W-:Y:S01]  /*b8f0*/  FFMA R15, R12, R9.reuse, R25 ;  /* 0x000000090c0f7223 */ /* 0x080fe20000000019 */
[-C--:B------:R-:W-:Y:S02]  /*b900*/  FFMA R22, R20, R10.reuse, R35 ;  /* 0x0000000a14167223 */ /* 0x080fe40000000023 */
[-C--:B------:R-:W-:Y:S01]  /*b910*/  FFMA R25, R21, R10.reuse, R8 ;  /* 0x0000000a15197223 */ /* 0x080fe20000000008 */
[C---:B----4-:R-:W-:Y:S01]  /*b920*/  FFMA R18, R14.reuse, R9, R33 ;  /* 0x000000090e127223 */ /* 0x050fe20000000021 */
[-C--:B------:R-:W-:Y:S01]  /*b930*/  FFMA R8, R14, R10.reuse, R15 ;  /* 0x0000000a0e087223 */ /* 0x080fe2000000000f */
[-C--:B------:R-:W-:Y:S02]  /*b940*/  FFMA R27, R12, R10.reuse, R27 ;  /* 0x0000000a0c1b7223 */ /* 0x080fe4000000001b */
[----:B------:R-:W-:Y:S01]  /*b950*/  FFMA R15, R13, R10, R18 ;  /* 0x0000000a0d0f7223 */ /* 0x000fe20000000012 */
[----:B------:R-:W-:-:S02]  /*b960*/  FFMA R10, R20, R11, R19 ;  /* 0x0000000b140a7223 */ /* 0x000fc40000000013 */
[----:B------:R-:W1:Y:S01]  /*b970*/  LDS.64 R18, [R3+0x6838] ;  /* 0x0068380003127984 */ /* 0x000e620000000a00 */
[-C--:B------:R-:W-:Y:S01]  /*b980*/  FFMA R26, R14, R11.reuse, R27 ;  /* 0x0000000b0e1a7223 */ /* 0x080fe2000000001b */
[-C--:B------:R-:W-:Y:S01]  /*b990*/  FFMA R22, R21, R11.reuse, R22 ;  /* 0x0000000b15167223 */ /* 0x080fe20000000016 */
[-C--:B------:R-:W-:Y:S01]  /*b9a0*/  FFMA R23, R12, R11.reuse, R23 ;  /* 0x0000000b0c177223 */ /* 0x080fe20000000017 */
[-C--:B0-----:R-:W-:Y:S01]  /*b9b0*/  FFMA R24, R20, R16.reuse, R31 ;  /* 0x0000001014187223 */ /* 0x081fe2000000001f */
[----:B------:R-:W-:Y:S01]  /*b9c0*/  FFMA R20, R13, R11, R8 ;  /* 0x0000000b0d147223 */ /* 0x000fe20000000008 */
        /* <DEDUP_REMOVED lines=8> */
[----:B-1----:R-:W-:Y:S01]  /*ba50*/  FFMA R17, R12, R18, R25 ;  /* 0x000000120c117223 */ /* 0x002fe20000000019 */
[----:B------:R-:W2:Y:S03]  /*ba60*/  LDG.E.CONSTANT R16, desc[UR12][R28.64] ;  /* 0x0000000c1c107981 */ /* 0x000ea6000c1e9900 */
[-C--:B------:R-:W-:Y:S02]  /*ba70*/  FFMA R18, R14, R19.reuse, R17 ;  /* 0x000000130e127223 */ /* 0x080fe40000000011 */
[----:B------:R-:W3:Y:S01]  /*ba80*/  LDG.E.CONSTANT R17, desc[UR12][R28.64+0x80] ;  /* 0x0000800c1c117981 */ /* 0x000ee2000c1e9900 */
[C---:B------:R-:W-:Y:S01]  /*ba90*/  FFMA R25, R12.reuse, R19, R22 ;  /* 0x000000130c197223 */ /* 0x040fe20000000016 */
[C---:B0-----:R-:W-:Y:S01]  /*baa0*/  FFMA R26, R12.reuse, R8, R27 ;  /* 0x000000080c1a7223 */ /* 0x041fe2000000001b */
[----:B------:R-:W-:-:S02]  /*bab0*/  FFMA R19, R12, R9, R24 ;  /* 0x000000090c137223 */ /* 0x000fc40000000018 */
[----:B------:R-:W4:Y:S01]  /*bac0*/  LDG.E.CONSTANT R12, desc[UR12][R28.64+0x100] ;  /* 0x0001000c1c0c7981 */ /* 0x000f22000c1e9900 */
[C---:B------:R-:W-:Y:S01]  /*bad0*/  FFMA R22, R14.reuse, R8, R25 ;  /* 0x000000080e167223 */ /* 0x040fe20000000019 */
[C---:B------:R-:W-:Y:S01]  /*bae0*/  FFMA R25, R14.reuse, R9, R26 ;  /* 0x000000090e197223 */ /* 0x040fe2000000001a */
[----:B------:R-:W-:Y:S02]  /*baf0*/  FFMA R14, R14, R10, R19 ;  /* 0x0000000a0e0e7223 */ /* 0x000fe40000000013 */
[----:B------:R-:W4:Y:S01]  /*bb00*/  LDG.E.CONSTANT R19, desc[UR12][R28.64+0x180] ;  /* 0x0001800c1c137981 */ /* 0x000f22000c1e9900 */
[----:B------:R-:W-:-:S03]  /*bb10*/  FFMA R27, R13, R8, R18 ;  /* 0x000000080d1b7223 */ /* 0x000fc60000000012 */
[----:B------:R-:W4:Y:S01]  /*bb20*/  LDG.E.CONSTANT R18, desc[UR12][R28.64+0x200] ;  /* 0x0002000c1c127981 */ /* 0x000f22000c1e9900 */
[C---:B------:R-:W-:Y:S01]  /*bb30*/  FFMA R22, R13.reuse, R9, R22 ;  /* 0x000000090d167223 */ /* 0x040fe20000000016 */
[C---:B------:R-:W-:Y:S01]  /*bb40*/  FFMA R25, R13.reuse, R10, R25 ;  /* 0x0000000a0d197223 */ /* 0x040fe20000000019 */
[----:B------:R-:W-:Y:S02]  /*bb50*/  FFMA R14, R13, R11, R14 ;  /* 0x0000000b0d0e7223 */ /* 0x000fe4000000000e */
[----:B------:R-:W2:Y:S02]  /*bb60*/  LDS.128 R8, [R3+0x6920] ;  /* 0x0069200003087984 */ /* 0x000ea40000000c00 */
[C---:B--2---:R-:W-:Y:S01]  /*bb70*/  FFMA R8, R16.reuse, R8, R15 ;  /* 0x0000000810087223 */ /* 0x044fe2000000000f */
[----:B------:R-:W-:-:S03]  /*bb80*/  FFMA R20, R16, R9, R20 ;  /* 0x0000000910147223 */ /* 0x000fc60000000014 */
[C---:B---3--:R-:W-:Y:S01]  /*bb90*/  FFMA R9, R17.reuse, R9, R8 ;  /* 0x0000000911097223 */ /* 0x048fe20000000008 */
[CC--:B------:R-:W-:Y:S01]  /*bba0*/  FFMA R13, R17.reuse, R10.reuse, R20 ;  /* 0x0000000a110d7223 */ /* 0x0c0fe20000000014 */
[CC--:B------:R-:W-:Y:S01]  /*bbb0*/  FFMA R24, R16.reuse, R10.reuse, R21 ;  /* 0x0000000a10187223 */ /* 0x0c0fe20000000015 */
[-C--:B------:R-:W-:Y:S01]  /*bbc0*/  FFMA R23, R16, R11.reuse, R23 ;  /* 0x0000000b10177223 */ /* 0x080fe20000000017 */
[----:B------:R-:W2:Y:S02]  /*bbd0*/  LDG.E.CONSTANT R21, desc[UR12][R28.64+0x280] ;  /* 0x0002800c1c157981 */ /* 0x000ea4000c1e9900 */
[-C--:B------:R-:W-:Y:S01]  /*bbe0*/  FFMA R15, R17, R11.reuse, R24 ;  /* 0x0000000b110f7223 */ /* 0x080fe20000000018 */
[C---:B----4-:R-:W-:Y:S02]  /*bbf0*/  FFMA R20, R12.reuse, R10, R9 ;  /* 0x0000000a0c147223 */ /* 0x050fe40000000009 */
[----:B------:R-:W0:Y:S01]  /*bc00*/  LDS.64 R8, [R3+0x6930] ;  /* 0x0069300003087984 */ /* 0x000e220000000a00 */
[----:B------:R-:W-:-:S03]  /*bc10*/  FFMA R30, R12, R11, R13 ;  /* 0x0000000b0c1e7223 */ /* 0x000fc6000000000d */
        /* <DEDUP_REMOVED lines=8> */
[CC--:B------:R-:W-:Y:S01]  /*bca0*/  FFMA R15, R17.reuse, R11.reuse, R8 ;  /* 0x0000000b110f7223 */ /* 0x0c0fe20000000008 */
[----:B------:R-:W-:Y:S02]  /*bcb0*/  FFMA R34, R18, R11, R9 ;  /* 0x0000000b12227223 */ /* 0x000fe40000000009 */
[----:B------:R-:W0:Y:S02]  /*bcc0*/  LDS.128 R8, [R3+0x6a10] ;  /* 0x006a100003087984 */ /* 0x000e240000000c00 */
[CC--:B0-----:R-:W-:Y:S01]  /*bcd0*/  FFMA R20, R16.reuse, R8.reuse, R25 ;  /* 0x0000000810147223 */ /* 0x0c1fe20000000019 */
[-C--:B------:R-:W-:Y:S01]  /*bce0*/  FFMA R25, R16, R9.reuse, R14 ;  /* 0x0000000910197223 */ /* 0x080fe2000000000e */
[C---:B------:R-:W-:Y:S01]  /*bcf0*/  FFMA R22, R17.reuse, R8, R22 ;  /* 0x0000000811167223 */ /* 0x040fe20000000016 */
[----:B------:R-:W3:Y:S01]  /*bd00*/  LDG.E.CONSTANT R16, desc[UR12][R28.64+0x380] ;  /* 0x0003800c1c107981 */ /* 0x000ee2000c1e9900 */
[C---:B------:R-:W-:Y:S01]  /*bd10*/  FFMA R23, R17.reuse, R9, R20 ;  /* 0x0000000911177223 */ /* 0x040fe20000000014 */
[----:B------:R-:W-:-:S02]  /*bd20*/  FFMA R30, R17, R10, R25 ;  /* 0x0000000a111e7223 */ /* 0x000fc40000000019 */
[----:B------:R-:W4:Y:S04]  /*bd30*/  LDG.E.CONSTANT R17, desc[UR12][R28.64+0x300] ;  /* 0x0003000c1c117981 */ /* 0x000f28000c1e9900 */
[----:B------:R-:W3:Y:S01]  /*bd40*/  LDG.E.CONSTANT R20, desc[UR12][R28.64+0x400] ;  /* 0x0004000c1c147981 */ /* 0x000ee2000c1e9900 */
[C---:B------:R-:W-:Y:S01]  /*bd50*/  FFMA R32, R12.reuse, R8, R15 ;  /* 0x000000080c207223 */ /* 0x040fe2000000000f */
[C---:B------:R-:W-:Y:S01]  /*bd60*/  FFMA R22, R12.reuse, R9, R22 ;  /* 0x000000090c167223 */ /* 0x040fe20000000016 */
[C---:B------:R-:W-:Y:S01]  /*bd70*/  FFMA R23, R12.reuse, R10, R23 ;  /* 0x0000000a0c177223 */ /* 0x040fe20000000017 */
[----:B------:R-:W-:Y:S01]  /*bd80*/  FFMA R30, R12, R11, R30 ;  /* 0x0000000b0c1e7223 */ /* 0x000fe2000000001e */
[-C--:B------:R-:W-:Y:S01]  /*bd90*/  FFMA R12, R18, R8.reuse, R13 ;  /* 0x00000008120c7223 */ /* 0x080fe2000000000d */
[C---:B------:R-:W-:Y:S01]  /*bda0*/  FFMA R13, R19.reuse, R9, R26 ;  /* 0x00000009130d7223 */ /* 0x040fe2000000001a */
[----:B------:R-:W-:-:S04]  /*bdb0*/  FFMA R24, R19, R8, R24 ;  /* 0x0000000813187223 */ /* 0x000fc80000000018 */
[-C--:B------:R-:W-:Y:S01]  /*bdc0*/  FFMA R24, R18, R9.reuse, R24 ;  /* 0x0000000912187223 */ /* 0x080fe20000000018 */
[----:B------:R-:W-:Y:S01]  /*bdd0*/  IADD3 R31, PT, PT, R2, 0x21c0, RZ ;  /* 0x000021c0021f7810 */ /* 0x000fe20007ffe0ff */
[C---:B--2---:R-:W-:Y:S01]  /*bde0*/  FFMA R34, R21.reuse, R8, R34 ;  /* 0x0000000815227223 */ /* 0x044fe20000000022 */
[C---:B------:R-:W-:Y:S01]  /*bdf0*/  FFMA R26, R21.reuse, R9, R12 ;  /* 0x00000009151a7223 */ /* 0x040fe2000000000c */
[-C--:B------:R-:W-:Y:S02]  /*be00*/  FFMA R8, R18, R10.reuse, R13 ;  /* 0x0000000a12087223 */ /* 0x080fe4000000000d */
[----:B------:R-:W0:Y:S01]  /*be10*/  LDS.128 R12, [R3+0x6af0] ;  /* 0x006af000030c7984 */ /* 0x000e220000000c00 */
[C---:B------:R-:W-:Y:S01]  /*be20*/  FFMA R10, R21.reuse, R10, R24 ;  /* 0x0000000a150a7223 */ /* 0x040fe20000000018 */
[----:B------:R-:W-:Y:S02]  /*be30*/  FFMA R24, R21, R11, R8 ;  /* 0x0000000b15187223 */ /* 0x000fe40000000008 */
[----:B------:R-:W1:Y:S01]  /*be40*/  LDS.64 R8, [R3+0x6b00] ;  /* 0x006b000003087984 */ /* 0x000e620000000a00 */
[C---:B0-----:R-:W-:Y:S01]  /*be50*/  FFMA R11, R19.reuse, R12, R32 ;  /* 0x0000000c130b7223 */ /* 0x041fe20000000020 */
[----:B------:R-:W-:-:S03]  /*be60*/  FFMA R25, R19, R13, R22 ;  /* 0x0000000d13197223 */ /* 0x000fc60000000016 */
[C---:B------:R-:W-:Y:S01]  /*be70*/  FFMA R22, R18.reuse, R13, R11 ;  /* 0x0000000d12167223 */ /* 0x040fe2000000000b */
[CC--:B------:R-:W-:Y:S01]  /*be80*/  FFMA R23, R19.reuse, R14.reuse, R23 ;  /* 0x0000000e13177223 */ /* 0x0c0fe20000000017 */
[----:B------:R-:W-:Y:S01]  /*be90*/  FFMA R19, R19, R15, R30 ;  /* 0x0000000f13137223 */ /* 0x000fe2000000001e */
[----:B------:R-:W-:Y:S01]  /*bea0*/  FFMA R30, R18, R14, R25 ;  /* 0x0000000e121e7223 */ /* 0x000fe20000000019 */
[C---:B----4-:R-:W-:Y:S01]  /*beb0*/  FFMA R27, R17.reuse, R12, R34 ;  /* 0x0000000c111b7223 */ /* 0x050fe20000000022 */
[----:B------:R-:W-:-:S03]  /*bec0*/  FFMA R11, R17, R13, R26 ;  /* 0x0000000d110b7223 */ /* 0x000fc6000000001a */
[----:B---3--:R-:W-:Y:S02]  /*bed0*/  FFMA R27, R16, R13, R27 ;  /* 0x0000000d101b7223 */ /* 0x008fe4000000001b */
[----:B------:R-:W0:Y:S01]  /*bee0*/  LDS.64 R12, [R3+0x6bd8] ;  /* 0x006bd800030c7984 */ /* 0x000e220000000a00 */
[----:B------:R-:W-:Y:S01]  /*bef0*/  FFMA R26, R21, R14, R22 ;  /* 0x0000000e151a7223 */ /* 0x000fe20000000016 */
[----:B-1----:R-:W-:Y:S01]  /*bf00*/  FFMA R22, R18, R8, R19 ;  /* 0x0000000812167223 */ /* 0x002fe20000000013 */
[C---:B------:R-:W-:Y:S01]  /*bf10*/  FFMA R19, R17.reuse, R15, R24 ;  /* 0x0000000f11137223 */ /* 0x040fe20000000018 */
[----:B------:R-:W-:-:S03]  /*bf20*/  FFMA R25, R17, R14, R10 ;  /* 0x0000000e11197223 */ /* 0x000fc6000000000a */
[C---:B------:R-:W-:Y:S01]  /*bf30*/  FFMA R19, R16.reuse, R8, R19 ;  /* 0x0000000810137223 */ /* 0x040fe20000000013 */
[-C--:B------:R-:W-:Y:S01]  /*bf40*/  FFMA R11, R16, R14.reuse, R11 ;  /* 0x0000000e100b7223 */ /* 0x080fe2000000000b */
[----:B------:R-:W-:Y:S01]  /*bf50*/  FFMA R28, R20, R14, R27 ;  /* 0x0000000e141c7223 */ /* 0x000fe2000000001b */
[-C--:B------:R-:W-:Y:S01]  /*bf60*/  FFMA R10, R18, R15.reuse, R23 ;  /* 0x0000000f120a7223 */ /* 0x080fe20000000017 */
[----:B------:R-:W-:Y:S01]  /*bf70*/  FFMA R14, R21, R15, R30 ;  /* 0x0000000f150e7223 */ /* 0x000fe2000000001e */
[----:B------:R-:W-:Y:S01]  /*bf80*/  FFMA R24, R20, R9, R19 ;  /* 0x0000000914187223 */ /* 0x000fe20000000013 */
[----:B------:R-:W-:-:S04]  /*bf90*/  IMAD.WIDE.U32 R30, R31, 0x4, R6 ;  /* 0x000000041f1e7825 */ /* 0x000fc800078e0006 */
[C---:B------:R-:W-:Y:S01]  /*bfa0*/  FFMA R18, R21.reuse, R8, R10 ;  /* 0x0000000815127223 */ /* 0x040fe2000000000a */
[----:B------:R-:W-:Y:S01]  /*bfb0*/  FFMA R22, R21, R9, R22 ;  /* 0x0000000915167223 */ /* 0x000fe20000000016 */
[C---:B0-----:R-:W-:Y:S01]  /*bfc0*/  FFMA R19, R17.reuse, R12, R26 ;  /* 0x0000000c11137223 */ /* 0x041fe2000000001a */
[----:B------:R-:W-:Y:S01]  /*bfd0*/  FFMA R21, R17, R13, R14 ;  /* 0x0000000d11157223 */ /* 0x000fe2000000000e */
[C---:B------:R-:W-:Y:S01]  /*bfe0*/  FFMA R25, R16.reuse, R15, R25 ;  /* 0x0000000f10197223 */ /* 0x040fe20000000019 */
[----:B------:R-:W2:Y:S01]  /*bff0*/  LDG.E.CONSTANT R14, desc[UR12][R30.64+0x80] ;  /* 0x0000800c1e0e7981 */ /* 0x000ea2000c1e9900 */
[----:B------:R-:W-:-:S03]  /*c000*/  FFMA R19, R16, R13, R19 ;  /* 0x0000000d10137223 */ /* 0x000fc60000000013 */
[----:B------:R-:W3:Y:S01]  /*c010*/  LDG.E.CONSTANT R13, desc[UR12][R30.64] ;  /* 0x0000000c1e0d7981 */ /* 0x000ee2000c1e9900 */
[C---:B------:R-:W-:Y:S01]  /*c020*/  FFMA R32, R20.reuse, R15, R11 ;  /* 0x0000000f14207223 */ /* 0x040fe2000000000b */
[----:B------:R-:W-:Y:S02]  /*c030*/  FFMA R15, R20, R8, R25 ;  /* 0x00000008140f7223 */ /* 0x000fe40000000019 */
[----:B------:R-:W0:Y:S04]  /*c040*/  LDS.128 R8, [R3+0x6be0] ;  /* 0x006be00003087984 */ /* 0x000e280000000c00 */
[----:B------:R-:W4:Y:S01]  /*c050*/  LDG.E.CONSTANT R12, desc[UR12][R30.64+0x100] ;  /* 0x0001000c1e0c7981 */ /* 0x000f22000c1e9900 */
[C---:B0-----:R-:W-:Y:S01]  /*c060*/  FFMA R18, R17.reuse, R8, R18 ;  /* 0x0000000811127223 */ /* 0x041fe20000000012 */
[----:B------:R-:W-:-:S04]  /*c070*/  FFMA R17, R17, R9, R22 ;  /* 0x0000000911117223 */ /* 0x000fc80000000016 */
[C---:B------:R-:W-:Y:S02]  /*c080*/  FFMA R34, R16.reuse, R10, R17 ;  /* 0x0000000a10227223 */ /* 0x040fe40000000011 */
[----:B------:R-:W4:Y:S01]  /*c090*/  LDG.E.CONSTANT R17, desc[UR12][R30.64+0x180] ;  /* 0x0001800c1e117981 */ /* 0x000f22000c1e9900 */
[CC--:B------:R-:W-:Y:S01]  /*c0a0*/  FFMA R26, R16.reuse, R8.reuse, R21 ;  /* 0x00000008101a7223 */ /* 0x0c0fe20000000015 */
[-C--:B------:R-:W-:Y:S02]  /*c0b0*/  FFMA R21, R16, R9.reuse, R18 ;  /* 0x0000000910157223 */ /* 0x080fe40000000012 */
[----:B------:R-:W4:Y:S01]  /*c0c0*/  LDG.E.CONSTANT R18, desc[UR12][R30.64+0x200] ;  /* 0x0002000c1e127981 */ /* 0x000f22000c1e9900 */
[C---:B------:R-:W-:Y:S01]  /*c0d0*/  FFMA R22, R20.reuse, R8, R19 ;  /* 0x0000000814167223 */ /* 0x040fe20000000013 */
[C---:B------:R-:W-:Y:S01]  /*c0e0*/  FFMA R26, R20.reuse, R9, R26 ;  /* 0x00000009141a7223 */ /* 0x040fe2000000001a */
[C---:B------:R-:W-:Y:S01]  /*c0f0*/  FFMA R16, R20.reuse, R10, R21 ;  /* 0x0000000a14107223 */ /* 0x040fe20000000015 */
[----:B------:R-:W-:-:S02]  /*c100*/  FFMA R20, R20, R11, R34 ;  /* 0x0000000b14147223 */ /* 0x000fc40000000022 */
[----:B------:R-:W3:Y:S02]  /*c110*/  LDS.128 R8, [R3+0x6cc0] ;  /* 0x006cc00003087984 */ /* 0x000ee40000000c00 */
[C---:B---3--:R-:W-:Y:S01]  /*c120*/  FFMA R19, R13.reuse, R8, R28 ;  /* 0x000000080d137223 */ /* 0x048fe2000000001c */
[----:B------:R-:W-:-:S03]  /*c130*/  FFMA R21, R13, R9, R32 ;  /* 0x000000090d157223 */ /* 0x000fc60000000020 */
[C---:B--2---:R-:W-:Y:S01]  /*c140*/  FFMA R23, R14.reuse, R9, R19 ;  /* 0x000000090e177223 */ /* 0x044fe20000000013 */
[-C--:B------:R-:W-:Y:S01]  /*c150*/  FFMA R19, R14, R10.reuse, R21 ;  /* 0x0000000a0e137223 */ /* 0x080fe20000000015 */
[----:B------:R-:W0:Y:S04]  /*c160*/  LDS.64 R8, [R3+0x6cd0] ;  /* 0x006cd00003087984 */ /* 0x000e280000000a00 */
[----:B------:R-:W2:Y:S01]  /*c170*/  LDG.E.CONSTANT R21, desc[UR12][R30.64+0x280] ;  /* 0x0002800c1e157981 */ /* 0x000ea2000c1e9900 */
[CC--:B------:R-:W-:Y:S01]  /*c180*/  FFMA R15, R13.reuse, R10.reuse, R15 ;  /* 0x0000000a0d0f7223 */ /* 0x0c0fe2000000000f */
[C---:B----4-:R-:W-:Y:S01]  /*c190*/  FFMA R32, R12.reuse, R10, R23 ;  /* 0x0000000a0c207223 */ /* 0x050fe20000000017 */
[-C--:B------:R-:W-:Y:S01]  /*c1a0*/  FFMA R23, R13, R11.reuse, R24 ;  /* 0x0000000b0d177223 */ /* 0x080fe20000000018 */
[-C--:B------:R-:W-:Y:S01]  /*c1b0*/  FFMA R34, R12, R11.reuse, R19 ;  /* 0x0000000b0c227223 */ /* 0x080fe20000000013 */
[----:B------:R-:W-:-:S02]  /*c1c0*/  FFMA R15, R14, R11, R15 ;  /* 0x0000000b0e0f7223 */ /* 0x000fc4000000000f */
[----:B------:R-:W1:Y:S01]  /*c1d0*/  LDS.64 R10, [R3+0x6da8] ;  /* 0x006da800030a7984 */ /* 0x000e620000000a00 */
[----:B0-----:R-:W-:-:S04]  /*c1e0*/  FFMA R28, R14, R8, R23 ;  /* 0x000000080e1c7223 */ /* 0x001fc80000000017 */
[C---:B------:R-:W-:Y:S01]  /*c1f0*/  FFMA R28, R12.reuse, R9, R28 ;  /* 0x000000090c1c7223 */ /* 0x040fe2000000001c */
[----:B------:R-:W-:Y:S01]  /*c200*/  FFMA R24, R12, R8, R15 ;  /* 0x000000080c187223 */ /* 0x000fe2000000000f */
[-C--:B-1----:R-:W-:Y:S01]  /*c210*/  FFMA R9, R17, R10.reuse, R32 ;  /* 0x0000000a11097223 */ /* 0x082fe20000000020 */
[----:B------:R-:W-:Y:S01]  /*c220*/  FFMA R19, R13, R10, R22 ;  /* 0x0000000a0d137223 */ /* 0x000fe20000000016 */
[-C--:B------:R-:W-:Y:S01]  /*c230*/  FFMA R15, R17, R11.reuse, R34 ;  /* 0x0000000b110f7223 */ /* 0x080fe20000000022 */
[CC--:B------:R-:W-:Y:S01]  /*c240*/  FFMA R23, R13.reuse, R11.reuse, R26 ;  /* 0x0000000b0d177223 */ /* 0x0c0fe2000000001a */
[-C--:B------:R-:W-:Y:S01]  /*c250*/  FFMA R34, R18, R11.reuse, R9 ;  /* 0x0000000b12227223 */ /* 0x080fe20000000009 */
[----:B------:R-:W-:Y:S02]  /*c260*/  FFMA R19, R14, R11, R19 ;  /* 0x0000000b0e137223 */ /* 0x000fe40000000013 */
[----:B------:R-:W0:Y:S02]  /*c270*/  LDS.128 R8, [R3+0x6db0] ;  /* 0x006db00003087984 */ /* 0x000e240000000c00 */
[C---:B0-----:R-:W-:Y:S01]  /*c280*/  FFMA R16, R13.reuse, R8, R16 ;  /* 0x000000080d107223 */ /* 0x041fe20000000010 */
[----:B------:R-:W-:-:S02]  /*c290*/  FFMA R13, R13, R9, R20 ;  /* 0x000000090d0d7223 */ /* 0x000fc40000000014 */
[----:B------:R-:W3:Y:S01]  /*c2a0*/  LDG.E.CONSTANT R20, desc[UR12][R30.64+0x300] ;  /* 0x0003000c1e147981 */ /* 0x000ee2000c1e9900 */
[----:B------:R-:W-:-:S03]  /*c2b0*/  FFMA R26, R12, R8, R19 ;  /* 0x000000080c1a7223 */ /* 0x000fc60000000013 */
[----:B------:R-:W4:Y:S01]  /*c2c0*/  LDG.E.CONSTANT R19, desc[UR12][R30.64+0x380] ;  /* 0x0003800c1e137981 */ /* 0x000f22000c1e9900 */
[C---:B------:R-:W-:Y:S01]  /*c2d0*/  FFMA R22, R14.reuse, R8, R23 ;  /* 0x000000080e167223 */ /* 0x040fe20000000017 */
[CC--:B------:R-:W-:Y:S02]  /*c2e0*/  FFMA R23, R14.reuse, R9.reuse, R16 ;  /* 0x000000090e177223 */ /* 0x0c0fe40000000010 */
[----:B------:R0:W4:Y:S01]  /*c2f0*/  LDG.E.CONSTANT R16, desc[UR12][R30.64+0x400] ;  /* 0x0004000c1e107981 */ /* 0x000122000c1e9900 */
[-C--:B------:R-:W-:Y:S01]  /*c300*/  FFMA R32, R14, R10.reuse, R13 ;  /* 0x0000000a0e207223 */ /* 0x080fe2000000000d */
[C---:B------:R-:W-:Y:S01]  /*c310*/  FFMA R22, R12.reuse, R9, R22 ;  /* 0x000000090c167223 */ /* 0x040fe20000000016 */
[C---:B------:R-:W-:Y:S01]  /*c320*/  FFMA R23, R12.reuse, R10, R23 ;  /* 0x0000000a0c177223 */ /* 0x040fe20000000017 */
[CC--:B------:R-:W-:Y:S01]  /*c330*/  FFMA R24, R17.reuse, R8.reuse, R24 ;  /* 0x0000000811187223 */ /* 0x0c0fe20000000018 */
[----:B------:R-:W-:Y:S01]  /*c340*/  FFMA R32, R12, R11, R32 ;  /* 0x0000000b0c207223 */ /* 0x000fe20000000020 */
[CC--:B------:R-:W-:Y:S01]  /*c350*/  FFMA R12, R18.reuse, R8.reuse, R15 ;  /* 0x00000008120c7223 */ /* 0x0c0fe2000000000f */
[-C--:B------:R-:W-:Y:S01]  /*c360*/  FFMA R13, R17, R9.reuse, R28 ;  /* 0x00000009110d7223 */ /* 0x080fe2000000001c */
[-C--:B------:R-:W-:Y:S01]  /*c370*/  FFMA R24, R18, R9.reuse, R24 ;  /* 0x0000000912187223 */ /* 0x080fe20000000018 */
[----:B------:R-:W-:Y:S01]  /*c380*/  IADD3 R25, PT, PT, R2, 0x22e0, RZ ;  /* 0x000022e002197810 */ /* 0x000fe20007ffe0ff */
[C---:B--2---:R-:W-:Y:S01]  /*c390*/  FFMA R27, R21.reuse, R8, R34 ;  /* 0x00000008151b7223 */ /* 0x044fe20000000022 */
[----:B------:R-:W-:Y:S01]  /*c3a0*/  FFMA R9, R21, R9, R12 ;  /* 0x0000000915097223 */ /* 0x000fe2000000000c */
[----:B------:R-:W-:-:S02]  /*c3b0*/  FFMA R8, R18, R10, R13 ;  /* 0x0000000a12087223 */ /* 0x000fc4000000000d */
[----:B------:R-:W1:Y:S01]  /*c3c0*/  LDS.128 R12, [R3+0x6e90] ;  /* 0x006e9000030c7984 */ /* 0x000e620000000c00 */
[----:B------:R-:W-:Y:S01]  /*c3d0*/  FFMA R29, R21, R10, R24 ;  /* 0x0000000a151d7223 */ /* 0x000fe20000000018 */
[----:B------:R-:W-:-:S05]  /*c3e0*/  IMAD.WIDE.U32 R24, R25, 0x4, R6 ;  /* 0x0000000419187825 */ /* 0x000fca00078e0006 */
[----:B------:R-:W2:Y:S04]  /*c3f0*/  LDG.E.CONSTANT R6, desc[UR12][R24.64] ;  /* 0x0000000c18067981 */ /* 0x000ea8000c1e9900 */
[----:B------:R-:W2:Y:S01]  /*c400*/  LDG.E.CONSTANT R7, desc[UR12][R24.64+0x100] ;  /* 0x0001000c18077981 */ /* 0x000ea2000c1e9900 */
[----:B------:R-:W-:-:S03]  /*c410*/  FFMA R11, R21, R11, R8 ;  /* 0x0000000b150b7223 */ /* 0x000fc60000000008 */
[----:B------:R-:W2:Y:S01]  /*c420*/  LDG.E.CONSTANT R2, desc[UR12][R24.64+0x180] ;  /* 0x0001800c18027981 */ /* 0x000ea2000c1e9900 */
[C---:B-1----:R-:W-:Y:S01]  /*c430*/  FFMA R33, R17.reuse, R12, R26 ;  /* 0x0000000c11217223 */ /* 0x042fe2000000001a */
[C---:B------:R-:W-:Y:S01]  /*c440*/  FFMA R35, R17.reuse, R13, R22 ;  /* 0x0000000d11237223 */ /* 0x040fe20000000016 */
[CC--:B------:R-:W-:Y:S01]  /*c450*/  FFMA R23, R17.reuse, R14.reuse, R23 ;  /* 0x0000000e11177223 */ /* 0x0c0fe20000000017 */
[----:B0-----:R-:W-:Y:S02]  /*c460*/  FFMA R31, R17, R15, R32 ;  /* 0x0000000f111f7223 */ /* 0x001fe40000000020 */
[----:B------:R-:W2:Y:S01]  /*c470*/  LDG.E.CONSTANT R17, desc[UR12][R24.64+0x80] ;  /* 0x0000800c18117981 */ /* 0x000ea2000c1e9900 */
[C---:B------:R-:W-:Y:S01]  /*c480*/  FFMA R22, R18.reuse, R13, R33 ;  /* 0x0000000d12167223 */ /* 0x040fe20000000021 */
[----:B------:R-:W-:-:S03]  /*c490*/  FFMA R10, R18, R14, R35 ;  /* 0x0000000e120a7223 */ /* 0x000fc60000000023 */
[----:B------:R-:W-:Y:S01]  /*c4a0*/  FFMA R33, R21, R14, R22 ;  /* 0x0000000e15217223 */ /* 0x000fe20000000016 */
[C---:B---3--:R-:W-:Y:S01]  /*c4b0*/  FFMA R12, R20.reuse, R12, R27 ;  /* 0x0000000c140c7223 */ /* 0x048fe2000000001b */
[----:B------:R-:W-:-:S03]  /*c4c0*/  FFMA R8, R20, R13, R9 ;  /* 0x0000000d14087223 */ /* 0x000fc60000000009 */
[C---:B----4-:R-:W-:Y:S01]  /*c4d0*/  FFMA R27, R19.reuse, R13, R12 ;  /* 0x0000000d131b7223 */ /* 0x050fe2000000000c */
[-C--:B------:R-:W-:Y:S02]  /*c4e0*/  FFMA R13, R19, R14.reuse, R8 ;  /* 0x0000000e130d7223 */ /* 0x080fe40000000008 */
[----:B------:R-:W0:Y:S01]  /*c4f0*/  LDS.64 R8, [R3+0x6ea0] ;  /* 0x006ea00003087984 */ /* 0x000e220000000a00 */
[-C--:B------:R-:W-:Y:S01]  /*c500*/  FFMA R12, R20, R14.reuse, R29 ;  /* 0x0000000e140c7223 */ /* 0x080fe2000000001d */
[----:B------:R-:W-:Y:S01]  /*c510*/  FFMA R27, R16, R14, R27 ;  /* 0x0000000e101b7223 */ /* 0x000fe2000000001b */
[-C--:B------:R-:W-:Y:S01]  /*c520*/  FFMA R14, R21, R15.reuse, R10 ;  /* 0x0000000f150e7223 */ /* 0x080fe2000000000a */
[-C--:B------:R-:W-:Y:S01]  /*c530*/  FFMA R10, R20, R15.reuse, R11 ;  /* 0x0000000f140a7223 */ /* 0x080fe2000000000b */
[-C--:B------:R-:W-:Y:S01]  /*c540*/  FFMA R22, R18, R15.reuse, R23 ;  /* 0x0000000f12167223 */ /* 0x080fe20000000017 */
[-C--:B------:R-:W-:Y:S01]  /*c550*/  FFMA R11, R19, R15.reuse, R12 ;  /* 0x0000000f130b7223 */ /* 0x080fe2000000000c */
[----:B------:R-:W-:-:S02]  /*c560*/  FFMA R23, R16, R15, R13 ;  /* 0x0000000f10177223 */ /* 0x000fc4000000000d */
[----:B------:R-:W1:Y:S01]  /*c570*/  LDS.64 R12, [R3+0x6f78] ;  /* 0x006f7800030c7984 */ /* 0x000e620000000a00 */
[-C--:B0-----:R-:W-:Y:S01]  /*c580*/  FFMA R18, R18, R8.reuse, R31 ;  /* 0x0000000812127223 */ /* 0x081fe2000000001f */
[-C--:B------:R-:W-:Y:S01]  /*c590*/  FFMA R10, R19, R8.reuse, R10 ;  /* 0x00000008130a7223 */ /* 0x080fe2000000000a */
[CC--:B------:R-:W-:Y:S02]  /*c5a0*/  FFMA R15, R21.reuse, R8.reuse, R22 ;  /* 0x00000008150f7223 */ /* 0x0c0fe40000000016 */
[-C--:B------:R-:W-:Y:S01]  /*c5b0*/  FFMA R18, R21, R9.reuse, R18 ;  /* 0x0000000915127223 */ /* 0x080fe20000000012 */
[C---:B------:R-:W-:Y:S01]  /*c5c0*/  FFMA R21, R16.reuse, R8, R11 ;  /* 0x0000000810157223 */ /* 0x040fe2000000000b */
[----:B------:R-:W-:Y:S02]  /*c5d0*/  FFMA R22, R16, R9, R10 ;  /* 0x0000000910167223 */ /* 0x000fe4000000000a */
[----:B------:R-:W0:Y:S01]  /*c5e0*/  LDS.128 R8, [R3+0x6f80] ;  /* 0x006f800003087984 */ /* 0x000e220000000c00 */
[C---:B-1----:R-:W-:Y:S01]  /*c5f0*/  FFMA R12, R20.reuse, R12, R33 ;  /* 0x0000000c140c7223 */ /* 0x042fe20000000021 */
[----:B------:R-:W-:-:S03]  /*c600*/  FFMA R14, R20, R13, R14 ;  /* 0x0000000d140e7223 */ /* 0x000fc6000000000e */
[C---:B------:R-:W-:Y:S01]  /*c610*/  FFMA R29, R19.reuse, R13, R12 ;  /* 0x0000000d131d7223 */ /* 0x040fe2000000000c */
[CC--:B0-----:R-:W-:Y:S01]  /*c620*/  FFMA R26, R20.reuse, R8.reuse, R15 ;  /* 0x00000008141a7223 */ /* 0x0c1fe2000000000f */
[-C--:B------:R-:W-:Y:S01]  /*c630*/  FFMA R15, R20, R9.reuse, R18 ;  /* 0x00000009140f7223 */ /* 0x080fe20000000012 */
[C---:B------:R-:W-:Y:S02]  /*c640*/  FFMA R20, R19.reuse, R8, R14 ;  /* 0x0000000813147223 */ /* 0x040fe4000000000e */
[CC--:B------:R-:W-:Y:S01]  /*c650*/  FFMA R31, R19.reuse, R9.reuse, R26 ;  /* 0x00000009131f7223 */ /* 0x0c0fe2000000001a */
[----:B------:R-:W-:Y:S02]  /*c660*/  FFMA R26, R19, R10, R15 ;  /* 0x0000000a131a7223 */ /* 0x000fe4000000000f */
[----:B------:R-:W2:Y:S04]  /*c670*/  LDS.128 R12, [R3+0x7060] ;  /* 0x00706000030c7984 */ /* 0x000ea80000000c00 */
[----:B------:R-:W0:Y:S01]  /*c680*/  LDS.64 R18, [R3+0x7070] ;  /* 0x0070700003127984 */ /* 0x000e220000000a00 */
[C---:B------:R-:W-:Y:S01]  /*c690*/  FFMA R29, R16.reuse, R8, R29 ;  /* 0x00000008101d7223 */ /* 0x040fe2000000001d */
[C---:B------:R-:W-:Y:S01]  /*c6a0*/  FFMA R20, R16.reuse, R9, R20 ;  /* 0x0000000910147223 */ /* 0x040fe20000000014 */
[----:B------:R-:W-:Y:S01]  /*c6b0*/  FFMA R26, R16, R11, R26 ;  /* 0x0000000b101a7223 */ /* 0x000fe2000000001a */
[C---:B--2---:R-:W-:Y:S01]  /*c6c0*/  FFMA R12, R6.reuse, R12, R27 ;  /* 0x0000000c060c7223 */ /* 0x044fe2000000001b */
[C---:B------:R-:W-:Y:S01]  /*c6d0*/  FFMA R23, R6.reuse, R13, R23 ;  /* 0x0000000d06177223 */ /* 0x040fe20000000017 */
[----:B------:R-:W-:Y:S01]  /*c6e0*/  FFMA R8, R6, R14, R21 ;  /* 0x0000000e06087223 */ /* 0x000fe20000000015 */
[----:B------:R-:W-:Y:S01]  /*c6f0*/  FFMA R27, R16, R10, R31 ;  /* 0x0000000a101b7223 */ /* 0x000fe2000000001f */
[----:B------:R-:W-:Y:S01]  /*c700*/  FFMA R9, R6, R15, R22 ;  /* 0x0000000f06097223 */ /* 0x000fe20000000016 */
[----:B------:R-:W2:Y:S01]  /*c710*/  LDG.E.CONSTANT R16, desc[UR12][R24.64+0x200] ;  /* 0x0002000c18107981 */ /* 0x000ea2000c1e9900 */
[C---:B------:R-:W-:Y:S01]  /*c720*/  FFMA R12, R17.reuse, R13, R12 ;  /* 0x0000000d110c7223 */ /* 0x040fe2000000000c */
[C---:B------:R-:W-:Y:S01]  /*c730*/  FFMA R10, R17.reuse, R14, R23 ;  /* 0x0000000e110a7223 */ /* 0x040fe20000000017 */
[----:B------:R-:W-:-:S02]  /*c740*/  FFMA R8, R17, R15, R8 ;  /* 0x0000000f11087223 */ /* 0x000fc40000000008 */
[C---:B------:R-:W-:Y:S01]  /*c750*/  FFMA R23, R7.reuse, R14, R12 ;  /* 0x0000000e07177223 */ /* 0x040fe2000000000c */
[----:B------:R-:W-:Y:S01]  /*c760*/  FFMA R15, R7, R15, R10 ;  /* 0x0000000f070f7223 */ /* 0x000fe2000000000a */
[----:B------:R-:W1:Y:S01]  /*c770*/  LDS.64 R12, [R3+0x7148] ;  /* 0x00714800030c7984 */ /* 0x000e620000000a00 */
[-C--:B0-----:R-:W-:Y:S01]  /*c780*/  FFMA R22, R17, R18.reuse, R9 ;  /* 0x0000001211167223 */ /* 0x081fe20000000009 */
[----:B------:R-:W-:Y:S02]  /*c790*/  FFMA R21, R7, R18, R8 ;  /* 0x0000001207157223 */ /* 0x000fe40000000008 */
[----:B------:R-:W0:Y:S04]  /*c7a0*/  LDS.128 R8, [R3+0x7150] ;  /* 0x0071500003087984 */ /* 0x000e280000000c00 */
[----:B------:R-:W3:Y:S01]  /*c7b0*/  LDG.E.CONSTANT R18, desc[UR12][R24.64+0x280] ;  /* 0x0002800c18127981 */ /* 0x000ee2000c1e9900 */
[C---:B-1----:R-:W-:Y:S01]  /*c7c0*/  FFMA R14, R6.reuse, R12, R29 ;  /* 0x0000000c060e7223 */ /* 0x042fe2000000001d */
[C---:B------:R-:W-:Y:S01]  /*c7d0*/  FFMA R29, R6.reuse, R13, R20 ;  /* 0x0000000d061d7223 */ /* 0x040fe20000000014 */
[C---:B0-----:R-:W-:Y:S01]  /*c7e0*/  FFMA R20, R6.reuse, R8, R27 ;  /* 0x0000000806147223 */ /* 0x041fe2000000001b */
[----:B------:R-:W-:-:S02]  /*c7f0*/  FFMA R27, R6, R9, R26 ;  /* 0x00000009061b7223 */ /* 0x000fc4000000001a */
[----:B------:R-:W4:Y:S01]  /*c800*/  LDG.E.CONSTANT R6, desc[UR12][R24.64+0x300] ;  /* 0x0003000c18067981 */ /* 0x000f22000c1e9900 */
[----:B------:R-:W-:-:S03]  /*c810*/  FFMA R22, R7, R19, R22 ;  /* 0x0000001307167223 */ /* 0x000fc60000000016 */
[----:B------:R-:W4:Y:S01]  /*c820*/  LDG.E.CONSTANT R19, desc[UR12][R24.64+0x380] ;  /* 0x0003800c18137981 */ /* 0x000f22000c1e9900 */
[C---:B------:R-:W-:Y:S01]  /*c830*/  FFMA R14, R17.reuse, R13, R14 ;  /* 0x0000000d110e7223 */ /* 0x040fe2000000000e */
[C---:B------:R-:W-:Y:S01]  /*c840*/  FFMA R33, R2.reuse, R12, R23 ;  /* 0x0000000c02217223 */ /* 0x040fe20000000017 */
[C---:B------:R-:W-:Y:S01]  /*c850*/  FFMA R26, R17.reuse, R8, R29 ;  /* 0x00000008111a7223 */ /* 0x040fe2000000001d */
[C---:B------:R-:W-:Y:S01]  /*c860*/  FFMA R20, R17.reuse, R9, R20 ;  /* 0x0000000911147223 */ /* 0x040fe20000000014 */
[----:B------:R-:W-:Y:S01]  /*c870*/  FFMA R28, R17, R10, R27 ;  /* 0x0000000a111c7223 */ /* 0x000fe2000000001b */
[C---:B------:R-:W-:Y:S01]  /*c880*/  FFMA R31, R2.reuse, R13, R15 ;  /* 0x0000000d021f7223 */ /* 0x040fe2000000000f */
[C---:B------:R-:W-:Y:S01]  /*c890*/  FFMA R17, R7.reuse, R8, R14 ;  /* 0x0000000807117223 */ /* 0x040fe2000000000e */
[C---:B------:R-:W-:Y:S01]  /*c8a0*/  FFMA R26, R7.reuse, R9, R26 ;  /* 0x00000009071a7223 */ /* 0x040fe2000000001a */
[C---:B------:R-:W-:Y:S01]  /*c8b0*/  FFMA R27, R7.reuse, R10, R20 ;  /* 0x0000000a071b7223 */ /* 0x040fe20000000014 */
[----:B------:R-:W-:Y:S01]  /*c8c0*/  FFMA R28, R7, R11, R28 ;  /* 0x0000000b071c7223 */ /* 0x000fe2000000001c */
[----:B------:R-:W-:Y:S01]  /*c8d0*/  FFMA R7, R2, R9, R22 ;  /* 0x0000000902077223 */ /* 0x000fe20000000016 */
[----:B------:R-:W-:Y:S01]  /*c8e0*/  ISETP.GT.U32.AND P0, PT, R4, 0x1bf, PT ;  /* 0x000001bf0400780c */ /* 0x000fe20003f04070 */
[----:B------:R-:W-:Y:S01]  /*c8f0*/  FFMA R21, R2, R8, R21 ;  /* 0x0000000802157223 */ /* 0x000fe20000000015 */
[----:B------:R0:W5:Y:S04]  /*c900*/  LDG.E.CONSTANT R23, desc[UR12][R24.64+0x400] ;  /* 0x0004000c18177981 */ /* 0x000168000c1e9900 */
[----:B0-----:R-:W-:Y:S01]  /*c910*/  LDS.64 R24, [R3+0x7318] ;  /* 0x0073180003187984 */ /* 0x001fe20000000a00 */
[----:B--2---:R-:W-:-:S03]  /*c920*/  FFMA R33, R16, R13, R33 ;  /* 0x0000000d10217223 */ /* 0x004fc60000000021 */
[----:B------:R-:W0:Y:S01]  /*c930*/  LDS.128 R12, [R3+0x7230] ;  /* 0x00723000030c7984 */ /* 0x000e220000000c00 */
[C---:B------:R-:W-:Y:S01]  /*c940*/  FFMA R4, R16.reuse, R10, R7 ;  /* 0x0000000a10047223 */ /* 0x040fe20000000007 */
[C---:B------:R-:W-:Y:S01]  /*c950*/  FFMA R31, R16.reuse, R8, R31 ;  /* 0x00000008101f7223 */ /* 0x040fe2000000001f */
[----:B------:R-:W-:Y:S01]  /*c960*/  FFMA R21, R16, R9, R21 ;  /* 0x0000000910157223 */ /* 0x000fe20000000015 */
[----:B0-----:R-:W-:Y:S01]  /*c970*/  FFMA R27, R2, R14, R27 ;  /* 0x0000000e021b7223 */ /* 0x001fe2000000001b */
[C---:B---3--:R-:W-:Y:S01]  /*c980*/  FFMA R29, R18.reuse, R11, R4 ;  /* 0x0000000b121d7223 */ /* 0x048fe20000000004 */
[C---:B------:R-:W-:Y:S01]  /*c990*/  FFMA R33, R18.reuse, R8, R33 ;  /* 0x0000000812217223 */ /* 0x040fe20000000021 */
[----:B------:R-:W-:Y:S01]  /*c9a0*/  FFMA R9, R18, R9, R31 ;  /* 0x0000000912097223 */ /* 0x000fe2000000001f */
[C---:B------:R-:W-:Y:S01]  /*c9b0*/  FFMA R11, R2.reuse, R12, R17 ;  /* 0x0000000c020b7223 */ /* 0x040fe20000000011 */
[C---:B------:R-:W-:Y:S01]  /*c9c0*/  FFMA R17, R2.reuse, R13, R26 ;  /* 0x0000000d02117223 */ /* 0x040fe2000000001a */
[----:B------:R-:W-:Y:S01]  /*c9d0*/  FFMA R31, R2, R15, R28 ;  /* 0x0000000f021f7223 */ /* 0x000fe2000000001c */
[----:B------:R-:W-:-:S02]  /*c9e0*/  FFMA R7, R18, R10, R21 ;  /* 0x0000000a12077223 */ /* 0x000fc40000000015 */
[----:B------:R0:W1:Y:S01]  /*c9f0*/  LDS.64 R20, [R3+0x7240] ;  /* 0x0072400003147984 */ /* 0x0000620000000a00 */
[----:B----4-:R-:W-:Y:S01]  /*ca00*/  FFMA R4, R6, R12, R33 ;  /* 0x0000000c06047223 */ /* 0x010fe20000000021 */
[-C--:B------:R-:W-:Y:S01]  /*ca10*/  FFMA R33, R16, R13.reuse, R11 ;  /* 0x0000000d10217223 */ /* 0x080fe2000000000b */
[-C--:B------:R-:W-:Y:S02]  /*ca20*/  FFMA R2, R6, R13.reuse, R9 ;  /* 0x0000000d06027223 */ /* 0x080fe40000000009 */
[----:B------:R0:W2:Y:S01]  /*ca30*/  LDS.128 R8, [R3+0x7320] ;  /* 0x0073200003087984 */ /* 0x0000a20000000c00 */
[----:B------:R-:W-:Y:S01]  /*ca40*/  FFMA R4, R19, R13, R4 ;  /* 0x0000000d13047223 */ /* 0x000fe20000000004 */
[----:B------:R-:W-:Y:S06]  /*ca50*/  @P0 EXIT ;  /* 0x000000000000094d */ /* 0x000fec0003800000 */
[-C--:B------:R-:W-:Y:S01]  /*ca60*/  FFMA R22, R19, R14.reuse, R2 ;  /* 0x0000000e13167223 */ /* 0x080fe20000000002 */
[----:B------:R-:W-:Y:S01]  /*ca70*/  IMAD R0, R5, 0x310, R0 ;  /* 0x0000031005007824 */ /* 0x000fe200078e0200 */
[----:B0-----:R-:W0:Y:S01]  /*ca80*/  LDC.64 R2, c[0x0][0x390] ;  /* 0x0000e400ff027b82 */ /* 0x001e220000000a00 */
[----:B------:R-:W-:Y:S01]  /*ca90*/  MOV R5, UR4 ;  /* 0x0000000400057c02 */ /* 0x000fe20008000f00 */
[-C--:B------:R-:W-:Y:S01]  /*caa0*/  FFMA R17, R16, R14.reuse, R17 ;  /* 0x0000000e10117223 */ /* 0x080fe20000000011 */
[----:B------:R-:W-:Y:S01]  /*cab0*/  FFMA R12, R6, R14, R7 ;  /* 0x0000000e060c7223 */ /* 0x000fe20000000007 */
[CC--:B------:R-:W-:Y:S01]  /*cac0*/  FFMA R27, R16.reuse, R15.reuse, R27 ;  /* 0x0000000f101b7223 */ /* 0x0c0fe2000000001b */
[----:B-1----:R-:W-:Y:S01]  /*cad0*/  FFMA R16, R16, R20, R31 ;  /* 0x0000001410107223 */ /* 0x002fe2000000001f */
[----:B------:R-:W-:Y:S02]  /*cae0*/  IMAD R0, R5, 0x1c, R0 ;  /* 0x0000001c05007824 */ /* 0x000fe400078e0200 */
[-C--:B------:R-:W-:Y:S01]  /*caf0*/  FFMA R33, R18, R14.reuse, R33 ;  /* 0x0000000e12217223 */ /* 0x080fe20000000021 */
[----:B-----5:R-:W-:Y:S01]  /*cb00*/  FFMA R4, R23, R14, R4 ;  /* 0x0000000e17047223 */ /* 0x020fe20000000004 */
[-C--:B------:R-:W-:Y:S01]  /*cb10*/  FFMA R29, R6, R15.reuse, R29 ;  /* 0x0000000f061d7223 */ /* 0x080fe2000000001d */
[CC--:B------:R-:W-:Y:S01]  /*cb20*/  FFMA R14, R18.reuse, R15.reuse, R17 ;  /* 0x0000000f120e7223 */ /* 0x0c0fe20000000011 */
[-C--:B------:R-:W-:Y:S01]  /*cb30*/  FFMA R12, R19, R15.reuse, R12 ;  /* 0x0000000f130c7223 */ /* 0x080fe2000000000c */
[----:B------:R-:W-:Y:S01]  /*cb40*/  FFMA R22, R23, R15, R22 ;  /* 0x0000000f17167223 */ /* 0x000fe20000000016 */
[CC--:B------:R-:W-:Y:S01]  /*cb50*/  FFMA R27, R18.reuse, R20.reuse, R27 ;  /* 0x00000014121b7223 */ /* 0x0c0fe2000000001b */
[----:B------:R-:W-:Y:S01]  /*cb60*/  FFMA R16, R18, R21, R16 ;  /* 0x0000001512107223 */ /* 0x000fe20000000010 */
[----:B------:R-:W-:Y:S01]  /*cb70*/  SHF.L.U32 R15, R0, 0x2, RZ ;  /* 0x00000002000f7819 */ /* 0x000fe200000006ff */
[----:B------:R-:W-:Y:S01]  /*cb80*/  FFMA R26, R19, R20, R29 ;  /* 0x00000014131a7223 */ /* 0x000fe2000000001d */
[C---:B------:R-:W-:Y:S01]  /*cb90*/  FFMA R24, R6.reuse, R24, R33 ;  /* 0x0000001806187223 */ /* 0x040fe20000000021 */
[----:B------:R-:W-:Y:S01]  /*cba0*/  FFMA R20, R23, R20, R12 ;  /* 0x0000001417147223 */ /* 0x000fe2000000000c */
[C---:B------:R-:W-:Y:S01]  /*cbb0*/  FFMA R5, R6.reuse, R25, R14 ;  /* 0x0000001906057223 */ /* 0x040fe2000000000e */
[CC--:B--2---:R-:W-:Y:S01]  /*cbc0*/  FFMA R12, R6.reuse, R8.reuse, R27 ;  /* 0x00000008060c7223 */ /* 0x0c4fe2000000001b */
[----:B------:R-:W-:Y:S01]  /*cbd0*/  FFMA R7, R6, R9, R16 ;  /* 0x0000000906077223 */ /* 0x000fe20000000010 */
[C---:B------:R-:W-:Y:S01]  /*cbe0*/  FFMA R24, R19.reuse, R25, R24 ;  /* 0x0000001913187223 */ /* 0x040fe20000000018 */
[----:B------:R-:W-:Y:S01]  /*cbf0*/  FFMA R0, R19, R8, R5 ;  /* 0x0000000813007223 */ /* 0x000fe20000000005 */
[----:B0-----:R-:W-:-:S04]  /*cc00*/  IMAD.WIDE.U32 R2, R15, 0x4, R2 ;  /* 0x000000040f027825 */ /* 0x001fc800078e0002 */
[----:B------:R-:W-:Y:S01]  /*cc10*/  FFMA R13, R19, R9, R12 ;  /* 0x00000009130d7223 */ /* 0x000fe2000000000c */
[----:B------:R-:W-:Y:S01]  /*cc20*/  FFMA R21, R23, R21, R26 ;  /* 0x0000001517157223 */ /* 0x000fe2000000001a */
[----:B------:R-:W-:Y:S01]  /*cc30*/  FFMA R6, R19, R10, R7 ;  /* 0x0000000a13067223 */ /* 0x000fe20000000007 */
[C---:B------:R-:W-:Y:S01]  /*cc40*/  FFMA R5, R23.reuse, R8, R24 ;  /* 0x0000000817057223 */ /* 0x040fe20000000018 */
[C---:B------:R-:W-:Y:S01]  /*cc50*/  FFMA R9, R23.reuse, R9, R0 ;  /* 0x0000000917097223 */ /* 0x040fe20000000000 */
[----:B------:R-:W-:Y:S01]  /*cc60*/  REDG.E.ADD.F32.FTZ.RN.STRONG.GPU desc[UR12][R2.64], R4 ;  /* 0x00000004020079a6 */ /* 0x000fe2000c12f30c */
[C---:B------:R-:W-:Y:S01]  /*cc70*/  FFMA R13, R23.reuse, R10, R13 ;  /* 0x0000000a170d7223 */ /* 0x040fe2000000000d */
[----:B------:R-:W-:Y:S02]  /*cc80*/  FFMA R11, R23, R11, R6 ;  /* 0x0000000b170b7223 */ /* 0x000fe40000000006 */
[----:B------:R-:W-:Y:S04]  /*cc90*/  REDG.E.ADD.F32.FTZ.RN.STRONG.GPU desc[UR12][R2.64+0x4], R22 ;  /* 0x00000416020079a6 */ /* 0x000fe8000c12f30c */
[----:B------:R-:W-:Y:S04]  /*cca0*/  REDG.E.ADD.F32.FTZ.RN.STRONG.GPU desc[UR12][R2.64+0x8], R20 ;  /* 0x00000814020079a6 */ /* 0x000fe8000c12f30c */
[----:B------:R-:W-:Y:S04]  /*ccb0*/  REDG.E.ADD.F32.FTZ.RN.STRONG.GPU desc[UR12][R2.64+0xc], R21 ;  /* 0x00000c15020079a6 */ /* 0x000fe8000c12f30c */
[----:B------:R-:W-:Y:S04]  /*ccc0*/  REDG.E.ADD.F32.FTZ.RN.STRONG.GPU desc[UR12][R2.64+0xe0], R5 ;  /* 0x0000e005020079a6 */ /* 0x000fe8000c12f30c */
[----:B------:R-:W-:Y:S04]  /*ccd0*/  REDG.E.ADD.F32.FTZ.RN.STRONG.GPU desc[UR12][R2.64+0xe4], R9 ;  /* 0x0000e409020079a6 */ /* 0x000fe8000c12f30c */
[----:B------:R-:W-:Y:S04]  /*cce0*/  REDG.E.ADD.F32.FTZ.RN.STRONG.GPU desc[UR12][R2.64+0xe8], R13 ;  /* 0x0000e80d020079a6 */ /* 0x000fe8000c12f30c */
[----:B------:R-:W-:Y:S01]  /*ccf0*/  REDG.E.ADD.F32.FTZ.RN.STRONG.GPU desc[UR12][R2.64+0xec], R11 ;  /* 0x0000ec0b020079a6 */ /* 0x000fe2000c12f30c */
[----:B------:R-:W-:Y:S05]  /*cd00*/  EXIT ;  /* 0x000000000000794d */ /* 0x000fea0003800000 */
        .weak           $__internal_0_$__cuda_sm20_div_u16
        .type           $__internal_0_$__cuda_sm20_div_u16,@function
        .size           $__internal_0_$__cuda_sm20_div_u16,(.L_x_43 - $__internal_0_$__cuda_sm20_div_u16)
$__internal_0_$__cuda_sm20_div_u16:
[----:B------:R-:W0:Y:S01]  /*cd10*/  I2F.U16 R7, R6 ;  /* 0x0000000600077306 */ /* 0x000e220000101000 */
[----:B------:R-:W-:Y:S01]  /*cd20*/  HFMA2 R8, -RZ, RZ, 15, 0 ;  /* 0x4b800000ff087431 */ /* 0x000fe200000001ff */
[----:B------:R-:W-:Y:S02]  /*cd30*/  I2FP.F32.U32.RZ R2, R2 ;  /* 0x0000000200027245 */ /* 0x000fe4000020d000 */
[C---:B0-----:R-:W-:Y:S02]  /*cd40*/  FSETP.GEU.AND P1, PT, |R7|.reuse, 1.175494350822287508e-38, PT ;  /* 0x008000000700780b */ /* 0x041fe40003f2e200 */
[----:B------:R-:W-:Y:S02]  /*cd50*/  FSETP.GT.AND P0, PT, |R7|, 8.50705917302346158658e+37, PT ;  /* 0x7e8000000700780b */ /* 0x000fe40003f04200 */
[----:B------:R-:W-:-:S04]  /*cd60*/  FSEL R8, R8, 1, !P1 ;  /* 0x3f80000008087808 */ /* 0x000fc80004800000 */
[----:B------:R-:W-:Y:S02]  /*cd70*/  FSEL R8, R8, 0.25, !P0 ;  /* 0x3e80000008087808 */ /* 0x000fe40004000000 */
[----:B------:R-:W-:Y:S02]  /*cd80*/  ISETP.NE.U32.AND P0, PT, R6, RZ, PT ;  /* 0x000000ff0600720c */ /* 0x000fe40003f05070 */
[----:B------:R-:W-:Y:S01]  /*cd90*/  MOV R6, R10 ;  /* 0x0000000a00067202 */ /* 0x000fe20000000f00 */
[----:B------:R-:W-:-:S06]  /*cda0*/  FMUL R9, R7, R8 ;  /* 0x0000000807097220 */ /* 0x000fcc0000400000 */
[----:B------:R-:W0:Y:S02]  /*cdb0*/  MUFU.RCP R9, R9 ;  /* 0x0000000900097308 */ /* 0x000e240000001000 */
[----:B0-----:R-:W-:-:S05]  /*cdc0*/  FMUL R8, R8, R9 ;  /* 0x0000000908087220 */ /* 0x001fca0000400000 */
[----:B------:R-:W-:-:S05]  /*cdd0*/  IADD3 R7, PT, PT, R8, 0x2, RZ ;  /* 0x0000000208077810 */ /* 0x000fca0007ffe0ff */
[----:B------:R-:W-:Y:S01]  /*cde0*/  FMUL.RZ R2, R2, R7 ;  /* 0x0000000702027220 */ /* 0x000fe2000040c000 */
[----:B------:R-:W-:-:S05]  /*cdf0*/  HFMA2 R7, -RZ, RZ, 0, 0 ;  /* 0x00000000ff077431 */ /* 0x000fca00000001ff */
[----:B------:R-:W0:Y:S02]  /*ce00*/  F2I.U32.TRUNC.NTZ R2, R2 ;  /* 0x0000000200027305 */ /* 0x000e24000020f000 */
[----:B0-----:R-:W-:Y:S02]  /*ce10*/  LOP3.LUT R8, R2, 0xffff, RZ, 0xc0, !PT ;  /* 0x0000ffff02087812 */ /* 0x001fe400078ec0ff */
[----:B------:R-:W-:Y:S01]  /*ce20*/  @!P0 MOV R8, 0xffffffff ;  /* 0xffffffff00088802 */ /* 0x000fe20000000f00 */
[----:B------:R-:W-:Y:S06]  /*ce30*/  RET.REL.NODEC R6 `(_Z6conv2dPfPKfS_) ;  /* 0xffffff3006707950 */ /* 0x000fec0003c3ffff */
.L_x_20:
[----:B------:R-:W-:-:S00]  /*ce40*/  BRA `(.L_x_20) ;  /* 0xfffffffc00fc7947 */ /* 0x000fc0000383ffff */
[----:B------:R-:W-:-:S00]  /*ce50*/  NOP ;  /* 0x0000000000007918 */ /* 0x000fc00000000000 */
        /* <DEDUP_REMOVED lines=10> */
.L_x_43:


//--------------------- .text.default_function_kernel0 --------------------------
	.section	.text.default_function_kernel0,"ax",@progbits
	.align	128
        .global         default_function_kernel0
        .type           default_function_kernel0,@function
        .size           default_function_kernel0,(.L_x_45 - default_function_kernel0)
        .other          default_function_kernel0,@"STO_CUDA_ENTRY STV_DEFAULT"
default_function_kernel0:
.text.default_function_kernel0:
[----:B------:R-:W-:Y:S01]  /*0000*/  LDC R1, c[0x0][0x37c] ;  /* 0x0000df00ff017b82 */ /* 0x000fe20000000800 */
[----:B------:R-:W0:Y:S01]  /*0010*/  S2R R3, SR_TID.Y ;  /* 0x0000000000037919 */ /* 0x000e220000002200 */
[----:B------:R-:W-:Y:S01]  /*0020*/  MOV R0, 0x400 ;  /* 0x0000040000007802 */ /* 0x000fe20000000f00 */
[----:B------:R-:W-:Y:S01]  /*0030*/  UMOV UR4, 0x3340 ;  /* 0x0000334000047882 */ /* 0x000fe20000000000 */
[----:B------:R-:W-:Y:S01]  /*0040*/  PRMT R22, R22, 0x3340, R22 ;  /* 0x0000334016167816 */ /* 0x000fe20000000016 */
[----:B------:R-:W1:Y:S01]  /*0050*/  S2R R4, SR_CgaCtaId ;  /* 0x0000000000047919 */ /* 0x000e620000008800 */
[----:B------:R-:W-:Y:S01]  /*0060*/  IADD3 R33, PT, PT, R0, 0xe80, RZ ;  /* 0x00000e8000217810 */ /* 0x000fe20007ffe0ff */
[----:B------:R-:W-:Y:S01]  /*0070*/  HFMA2 R61, -RZ, RZ, 0, 0 ;  /* 0x00000000ff3d7431 */ /* 0x000fe200000001ff */
[----:B------:R-:W-:Y:S01]  /*0080*/  MOV R42, UR4 ;  /* 0x00000004002a7c02 */ /* 0x000fe20008000f00 */
[----:B------:R-:W2:Y:S01]  /*0090*/  S2R R2, SR_TID.Z ;  /* 0x0000000000027919 */ /* 0x000ea20000002300 */
[----:B------:R-:W-:Y:S01]  /*00a0*/  PRMT R18, R18, 0x3340, R18 ;  /* 0x0000334012127816 */ /* 0x000fe20000000012 */
[----:B------:R-:W-:Y:S01]  /*00b0*/  HFMA2 R59, -RZ, RZ, 0, 0 ;  /* 0x00000000ff3b7431 */ /* 0x000fe200000001ff */
[----:B------:R-:W-:Y:S01]  /*00c0*/  MOV R47, UR4 ;  /* 0x00000004002f7c02 */ /* 0x000fe20008000f00 */
[----:B------:R-:W3:Y:S01]  /*00d0*/  S2R R15, SR_TID.X ;  /* 0x00000000000f7919 */ /* 0x000ee20000002100 */
[----:B------:R-:W-:Y:S01]  /*00e0*/  PRMT R11, R11, 0x3340, R11 ;  /* 0x000033400b0b7816 */ /* 0x000fe2000000000b */
[----:B------:R-:W-:Y:S01]  /*00f0*/  IMAD.MOV.U32 R55, RZ, RZ, RZ ;  /* 0x000000ffff377224 */ /* 0x000fe200078e00ff */
[----:B------:R-:W-:Y:S01]  /*0100*/  MOV R50, UR4 ;  /* 0x0000000400327c02 */ /* 0x000fe20008000f00 */
[----:B------:R-:W-:Y:S01]  /*0110*/  IMAD.MOV.U32 R53, RZ, RZ, RZ ;  /* 0x000000ffff357224 */ /* 0x000fe200078e00ff */
[----:B------:R-:W-:Y:S01]  /*0120*/  PRMT R24, R24, 0x3340, R24 ;  /* 0x0000334018187816 */ /* 0x000fe20000000018 */
[----:B------:R-:W4:Y:S01]  /*0130*/  LDCU.64 UR12, c[0x0][0x358] ;  /* 0x00006b00ff0c77ac */ /* 0x000f220008000a00 */
[----:B------:R-:W-:Y:S01]  /*0140*/  MOV R57, RZ ;  /* 0x000000ff00397202 */ /* 0x000fe20000000f00 */
[----:B------:R-:W-:Y:S01]  /*0150*/  UMOV UR6, URZ ;  /* 0x000000ff00067c82 */ /* 0x000fe20008000000 */
[----:B0-----:R-:W-:-:S02]  /*0160*/  IMAD R12, R3, 0x5, RZ ;  /* 0x00000005030c7824 */ /* 0x001fc400078e02ff */
[C---:B------:R-:W-:Y:S01]  /*0170*/  IMAD R9, R3.reuse, 0xf, RZ ;  /* 0x0000000f03097824 */ /* 0x040fe200078e02ff */
[C---:B-1----:R-:W-:Y:S02]  /*0180*/  LEA R5, R4.reuse, R0, 0x18 ;  /* 0x0000000004057211 */ /* 0x042fe400078ec0ff */
[----:B------:R-:W-:Y:S02]  /*0190*/  LEA R33, R4, R33, 0x18 ;  /* 0x0000002104217211 */ /* 0x000fe400078ec0ff */
[----:B------:R-:W-:Y:S01]  /*01a0*/  LOP3.LUT R4, R12, 0xffff, RZ, 0xc0, !PT ;  /* 0x0000ffff0c047812 */ /* 0x000fe200078ec0ff */
[----:B--2---:R-:W-:Y:S01]  /*01b0*/  IMAD R38, R2, 0x74, R9 ;  /* 0x0000007402267824 */ /* 0x004fe200078e0209 */
[C---:B------:R-:W-:Y:S02]  /*01c0*/  IADD3 R14, PT, PT, R12.reuse, 0x1, RZ ;  /* 0x000000010c0e7810 */ /* 0x040fe40007ffe0ff */
[----:B------:R-:W-:Y:S01]  /*01d0*/  IADD3 R27, PT, PT, R12, 0x2, RZ ;  /* 0x000000020c1b7810 */ /* 0x000fe20007ffe0ff */
[----:B------:R-:W-:Y:S01]  /*01e0*/  IMAD R4, R4, 0x5556, RZ ;  /* 0x0000555604047824 */ /* 0x000fe200078e02ff */
[----:B------:R-:W-:Y:S01]  /*01f0*/  LOP3.LUT R6, R14, 0xffff, RZ, 0xc0, !PT ;  /* 0x0000ffff0e067812 */ /* 0x000fe200078ec0ff */
[----:B---3--:R-:W-:Y:S01]  /*0200*/  IMAD R0, R3, 0x1c, R15 ;  /* 0x0000001c03007824 */ /* 0x008fe200078e020f */
[----:B------:R-:W-:Y:S01]  /*0210*/  LOP3.LUT R35, R27, 0xffff, RZ, 0xc0, !PT ;  /* 0x0000ffff1b237812 */ /* 0x000fe200078ec0ff */
[----:B------:R-:W-:Y:S01]  /*0220*/  IMAD R40, R15, 0x8, R38 ;  /* 0x000000080f287824 */ /* 0x000fe200078e0226 */
[----:B------:R-:W-:Y:S01]  /*0230*/  SHF.R.U32.HI R10, RZ, 0x10, R4 ;  /* 0x00000010ff0a7819 */ /* 0x000fe20000011604 */
[----:B------:R-:W-:Y:S01]  /*0240*/  IMAD R4, R6, 0x5556, RZ ;  /* 0x0000555606047824 */ /* 0x000fe200078e02ff */
[----:B------:R-:W-:Y:S01]  /*0250*/  LEA R0, R0, R5, 0x2 ;  /* 0x0000000500007211 */ /* 0x000fe200078e10ff */
[C---:B------:R-:W-:Y:S01]  /*0260*/  IMAD R26, R35.reuse, 0x5556, RZ ;  /* 0x00005556231a7824 */ /* 0x040fe200078e02ff */
[----:B------:R-:W-:Y:S01]  /*0270*/  IADD3 R30, PT, PT, R10, R15, RZ ;  /* 0x0000000f0a1e7210 */ /* 0x000fe20007ffe0ff */
[----:B------:R-:W-:Y:S01]  /*0280*/  IMAD R35, R35, 0xe39, RZ ;  /* 0x00000e3923237824 */ /* 0x000fe200078e02ff */
[----:B------:R-:W-:-:S02]  /*0290*/  SHF.R.U32.HI R4, RZ, 0x10, R4 ;  /* 0x00000010ff047819 */ /* 0x000fc40000011604 */
[----:B------:R-:W-:Y:S02]  /*02a0*/  LOP3.LUT R8, R30, 0xffff, RZ, 0xc0, !PT ;  /* 0x0000ffff1e087812 */ /* 0x000fe400078ec0ff */
[----:B------:R-:W-:Y:S01]  /*02b0*/  SHF.R.U32.HI R26, RZ, 0x10, R26 ;  /* 0x00000010ff1a7819 */ /* 0x000fe2000001161a */
[----:B------:R-:W-:Y:S01]  /*02c0*/  IMAD.IADD R46, R4, 0x1, R15 ;  /* 0x00000001042e7824 */ /* 0x000fe200078e020f */
[-C--:B------:R-:W-:Y:S01]  /*02d0*/  LEA R38, R38, R5.reuse, 0x2 ;  /* 0x0000000526267211 */ /* 0x080fe200078e10ff */
[----:B------:R-:W-:Y:S01]  /*02e0*/  IMAD R13, R8, 0x5556, RZ ;  /* 0x00005556080d7824 */ /* 0x000fe200078e02ff */
[----:B------:R-:W-:Y:S01]  /*02f0*/  LEA R40, R40, R5, 0x2 ;  /* 0x0000000528287211 */ /* 0x000fe200078e10ff */
[----:B------:R-:W-:Y:S01]  /*0300*/  IMAD R8, R8, 0x1556, RZ ;  /* 0x0000155608087824 */ /* 0x000fe200078e02ff */
[----:B------:R-:W0:Y:S01]  /*0310*/  S2R R5, SR_CTAID.Z ;  /* 0x0000000000057919 */ /* 0x000e220000002700 */
[----:B------:R-:W-:Y:S02]  /*0320*/  IADD3 R7, PT, PT, R26, R15, RZ ;  /* 0x0000000f1a077210 */ /* 0x000fe40007ffe0ff */
[----:B------:R-:W-:-:S02]  /*0330*/  SHF.L.U32 R6, R2, 0x2, RZ ;  /* 0x0000000202067819 */ /* 0x000fc400000006ff */
[----:B------:R-:W-:Y:S02]  /*0340*/  LOP3.LUT R20, R46, 0xffff, RZ, 0xc0, !PT ;  /* 0x0000ffff2e147812 */ /* 0x000fe400078ec0ff */
[----:B------:R-:W-:Y:S02]  /*0350*/  LOP3.LUT R23, R7, 0xffff, RZ, 0xc0, !PT ;  /* 0x0000ffff07177812 */ /* 0x000fe400078ec0ff */
[----:B------:R-:W-:Y:S01]  /*0360*/  LEA.HI R7, R13, R6, RZ, 0x10 ;  /* 0x000000060d077211 */ /* 0x000fe200078f80ff */
[----:B------:R-:W-:Y:S01]  /*0370*/  IMAD R13, R20, 0x5556, RZ ;  /* 0x00005556140d7824 */ /* 0x000fe200078e02ff */
[----:B------:R-:W-:Y:S01]  /*0380*/  PRMT R16, R4, 0x9910, RZ ;  /* 0x0000991004107816 */ /* 0x000fe200000000ff */
[----:B------:R-:W-:Y:S01]  /*0390*/  IMAD R17, R23, 0x5556, RZ ;  /* 0x0000555617117824 */ /* 0x000fe200078e02ff */
[----:B------:R-:W-:Y:S01]  /*03a0*/  ISETP.GT.U32.AND P0, PT, R7, 0x1f, PT ;  /* 0x0000001f0700780c */ /* 0x000fe20003f04070 */
[----:B------:R-:W-:Y:S01]  /*03b0*/  IMAD R29, R23, 0x2aab, RZ ;  /* 0x00002aab171d7824 */ /* 0x000fe200078e02ff */
[----:B------:R-:W-:-:S02]  /*03c0*/  SHF.R.U32.HI R7, RZ, 0x10, R8 ;  /* 0x00000010ff077819 */ /* 0x000fc40000011608 */
[-C--:B------:R-:W-:Y:S01]  /*03d0*/  LEA.HI R8, R13, R6.reuse, RZ, 0x10 ;  /* 0x000000060d087211 */ /* 0x080fe200078f80ff */
[----:B------:R-:W-:Y:S01]  /*03e0*/  IMAD R13, R16, 0x3, RZ ;  /* 0x00000003100d7824 */ /* 0x000fe200078e02ff */
[----:B------:R-:W-:Y:S01]  /*03f0*/  LEA.HI R16, R17, R6, RZ, 0x10 ;  /* 0x0000000611107211 */ /* 0x000fe200078f80ff */
[C---:B------:R-:W-:Y:S01]  /*0400*/  IMAD R17, R2.reuse, 0xc, R15 ;  /* 0x0000000c02117824 */ /* 0x040fe200078e020f */
[----:B------:R-:W-:Y:S01]  /*0410*/  IADD3 R19, PT, PT, R7, R2, RZ ;  /* 0x0000000207137210 */ /* 0x000fe20007ffe0ff */
[----:B------:R-:W-:Y:S01]  /*0420*/  IMAD R6, R2, 0x1d, RZ ;  /* 0x0000001d02067824 */ /* 0x000fe200078e02ff */
[----:B------:R-:W-:Y:S02]  /*0430*/  IADD3 R13, PT, PT, RZ, -R13, RZ ;  /* 0x8000000dff0d7210 */ /* 0x000fe40007ffe0ff */
[----:B------:R-:W-:Y:S01]  /*0440*/  ISETP.GT.U32.AND P1, PT, R8, 0x1f, PT ;  /* 0x0000001f0800780c */ /* 0x000fe20003f24070 */
[----:B------:R-:W-:Y:S01]  /*0450*/  IMAD.IADD R8, R10, 0x1, R17 ;  /* 0x000000010a087824 */ /* 0x000fe200078e0211 */
[----:B------:R-:W-:-:S02]  /*0460*/  ISETP.GT.U32.OR P0, PT, R19, 0x7, P0 ;  /* 0x000000071300780c */ /* 0x000fc40000704470 */
[----:B------:R-:W-:Y:S02]  /*0470*/  PRMT R21, R13, 0x7710, RZ ;  /* 0x000077100d157816 */ /* 0x000fe400000000ff */
[----:B------:R-:W-:Y:S02]  /*0480*/  IADD3 R13, PT, PT, R9, 0x7, RZ ;  /* 0x00000007090d7810 */ /* 0x000fe40007ffe0ff */
[----:B------:R-:W-:Y:S02]  /*0490*/  ISETP.GT.U32.OR P0, PT, R8, 0x5f, P0 ;  /* 0x0000005f0800780c */ /* 0x000fe40000704470 */
[----:B------:R-:W-:Y:S02]  /*04a0*/  PRMT R8, R26, 0x9910, RZ ;  /* 0x000099101a087816 */ /* 0x000fe400000000ff */
[-C--:B------:R-:W-:Y:S01]  /*04b0*/  LEA.HI R34, R13, R6.reuse, RZ, 0x1e ;  /* 0x000000060d227211 */ /* 0x080fe200078ff0ff */
[----:B------:R-:W-:Y:S01]  /*04c0*/  IMAD R13, R20, 0x2aab, RZ ;  /* 0x00002aab140d7824 */ /* 0x000fe200078e02ff */
[----:B------:R-:W-:Y:S01]  /*04d0*/  LEA R25, R15, R6, 0x1 ;  /* 0x000000060f197211 */ /* 0x000fe200078e08ff */
[----:B------:R-:W-:Y:S01]  /*04e0*/  IMAD R23, R8, 0x3, RZ ;  /* 0x0000000308177824 */ /* 0x000fe200078e02ff */
[----:B------:R-:W-:-:S02]  /*04f0*/  IADD3 R28, PT, PT, R9, 0x5, RZ ;  /* 0x00000005091c7810 */ /* 0x000fc40007ffe0ff */
[----:B------:R-:W-:Y:S02]  /*0500*/  IADD3 R14, PT, PT, R14, R21, RZ ;  /* 0x000000150e0e7210 */ /* 0x000fe40007ffe0ff */
[----:B------:R-:W-:Y:S01]  /*0510*/  ISETP.GT.U32.AND P2, PT, R16, 0x1f, PT ;  /* 0x0000001f1000780c */ /* 0x000fe20003f44070 */
[----:B0-----:R-:W-:Y:S01]  /*0520*/  IMAD R16, R5, 0x1200, RZ ;  /* 0x0000120005107824 */ /* 0x001fe200078e02ff */
[----:B------:R-:W-:Y:S02]  /*0530*/  LEA.HI R28, R28, R25, RZ, 0x1e ;  /* 0x000000191c1c7211 */ /* 0x000fe400078ff0ff */
[-C--:B------:R-:W-:Y:S01]  /*0540*/  LEA.HI R21, R35, R2.reuse, RZ, 0xf ;  /* 0x0000000223157211 */ /* 0x080fe200078f78ff */
[--C-:B------:R-:W-:Y:S01]  /*0550*/  IMAD R19, R19, 0x240, R16.reuse ;  /* 0x0000024013137824 */ /* 0x100fe200078e0210 */
[----:B------:R-:W-:Y:S02]  /*0560*/  LEA.HI R8, R29, R2, RZ, 0xf ;  /* 0x000000021d087211 */ /* 0x000fe400078f78ff */
[----:B------:R-:W-:Y:S01]  /*0570*/  SHF.R.U32.HI R13, RZ, 0x11, R13 ;  /* 0x00000011ff0d7819 */ /* 0x000fe2000001160d */
[----:B------:R-:W-:Y:S01]  /*0580*/  IMAD R20, R21, 0x240, R16 ;  /* 0x0000024015147824 */ /* 0x000fe200078e0210 */
[----:B------:R-:W-:-:S02]  /*0590*/  LOP3.LUT R6, R28, 0xfe, RZ, 0xc0, !PT ;  /* 0x000000fe1c067812 */ /* 0x000fc400078ec0ff */
[----:B------:R-:W-:Y:S01]  /*05a0*/  ISETP.GT.U32.OR P2, PT, R8, 0x7, P2 ;  /* 0x000000070800780c */ /* 0x000fe20001744470 */
[----:B------:R-:W-:Y:S01]  /*05b0*/  IMAD.IADD R21, R13, 0x1, R2 ;  /* 0x000000010d157824 */ /* 0x000fe200078e0202 */
[----:B------:R-:W-:Y:S02]  /*05c0*/  IADD3 R8, PT, PT, R9, 0x3, RZ ;  /* 0x0000000309087810 */ /* 0x000fe40007ffe0ff */
[----:B------:R-:W-:Y:S01]  /*05d0*/  SHF.R.U32.HI R6, RZ, 0x1, R6 ;  /* 0x00000001ff067819 */ /* 0x000fe20000011606 */
[C---:B------:R-:W-:Y:S01]  /*05e0*/  IMAD R16, R21.reuse, 0x240, R16 ;  /* 0x0000024015107824 */ /* 0x040fe200078e0210 */
[----:B------:R-:W-:Y:S02]  /*05f0*/  LEA.HI R44, R8, R25, RZ, 0x1e ;  /* 0x00000019082c7211 */ /* 0x000fe400078ff0ff */
[----:B------:R-:W-:Y:S02]  /*0600*/  IADD3 R23, PT, PT, RZ, -R23, RZ ;  /* 0x80000017ff177210 */ /* 0x000fe40007ffe0ff */
[----:B------:R-:W-:-:S02]  /*0610*/  ISETP.GT.U32.OR P1, PT, R21, 0x7, P1 ;  /* 0x000000071500780c */ /* 0x000fc40000f24470 */
[----:B------:R-:W-:Y:S02]  /*0620*/  IADD3 R32, PT, PT, R9, 0x6, RZ ;  /* 0x0000000609207810 */ /* 0x000fe40007ffe0ff */
[----:B------:R-:W-:Y:S02]  /*0630*/  PRMT R21, R6, 0x9910, RZ ;  /* 0x0000991006157816 */ /* 0x000fe400000000ff */
[----:B------:R-:W-:Y:S02]  /*0640*/  LOP3.LUT R6, R44, 0xfe, RZ, 0xc0, !PT ;  /* 0x000000fe2c067812 */ /* 0x000fe400078ec0ff */
[----:B------:R-:W-:Y:S01]  /*0650*/  PRMT R36, R23, 0x7710, RZ ;  /* 0x0000771017247816 */ /* 0x000fe200000000ff */
[----:B------:R-:W-:Y:S01]  /*0660*/  IMAD R21, R21, 0x47, RZ ;  /* 0x0000004715157824 */ /* 0x000fe200078e02ff */
[----:B------:R-:W-:Y:S02]  /*0670*/  LEA.HI R23, R32, R25, RZ, 0x1e ;  /* 0x0000001920177211 */ /* 0x000fe400078ff0ff */
[----:B------:R-:W-:-:S02]  /*0680*/  SHF.R.U32.HI R6, RZ, 0x1, R6 ;  /* 0x00000001ff067819 */ /* 0x000fc40000011606 */
[----:B------:R-:W-:Y:S02]  /*0690*/  LOP3.LUT R29, R23, 0xfe, RZ, 0xc0, !PT ;  /* 0x000000fe171d7812 */ /* 0x000fe400078ec0ff */
[----:B------:R-:W-:Y:S02]  /*06a0*/  LOP3.LUT R31, R34, 0xffff, RZ, 0xc0, !PT ;  /* 0x0000ffff221f7812 */ /* 0x000fe400078ec0ff */
[----:B------:R-:W-:Y:S02]  /*06b0*/  PRMT R6, R6, 0x9910, RZ ;  /* 0x0000991006067816 */ /* 0x000fe400000000ff */
[----:B------:R-:W-:Y:S01]  /*06c0*/  SHF.R.U32.HI R29, RZ, 0x1, R29 ;  /* 0x00000001ff1d7819 */ /* 0x000fe2000001161d */
[----:B------:R-:W-:Y:S01]  /*06d0*/  IMAD R31, R31, 0x46a, RZ ;  /* 0x0000046a1f1f7824 */ /* 0x000fe200078e02ff */
[----:B------:R-:W-:Y:S01]  /*06e0*/  LOP3.LUT R21, R21, 0xffff, RZ, 0xc0, !PT ;  /* 0x0000ffff15157812 */ /* 0x000fe200078ec0ff */
[----:B------:R-:W-:Y:S01]  /*06f0*/  IMAD R6, R6, 0x47, RZ ;  /* 0x0000004706067824 */ /* 0x000fe200078e02ff */
[----:B------:R-:W-:-:S02]  /*0700*/  IADD3 R32, PT, PT, R9, 0x2, RZ ;  /* 0x0000000209207810 */ /* 0x000fc40007ffe0ff */
[----:B------:R-:W-:Y:S02]  /*0710*/  PRMT R29, R29, 0x9910, RZ ;  /* 0x000099101d1d7816 */ /* 0x000fe400000000ff */
[----:B------:R-:W-:Y:S02]  /*0720*/  SHF.R.U32.HI R45, RZ, 0xb, R21 ;  /* 0x0000000bff2d7819 */ /* 0x000fe40000011615 */
[----:B------:R-:W-:Y:S01]  /*0730*/  IADD3 R27, PT, PT, R27, R36, RZ ;  /* 0x000000241b1b7210 */ /* 0x000fe20007ffe0ff */
[----:B------:R-:W-:Y:S01]  /*0740*/  IMAD.U32 R36, RZ, RZ, UR4 ;  /* 0x00000004ff247e24 */ /* 0x000fe2000f8e00ff */
[----:B------:R-:W-:Y:S01]  /*0750*/  LEA.HI R32, R32, R25, RZ, 0x1e ;  /* 0x0000001920207211 */ /* 0x000fe200078ff0ff */
[----:B------:R-:W0:Y:S01]  /*0760*/  LDCU.64 UR4, c[0x0][0x380] ;  /* 0x00007000ff0477ac */ /* 0x000e220008000a00 */
[----:B------:R-:W-:Y:S02]  /*0770*/  SHF.R.U32.HI R37, RZ, 0x10, R31 ;  /* 0x00000010ff257819 */ /* 0x000fe4000001161f */
[----:B------:R-:W-:-:S02]  /*0780*/  MOV R31, R29 ;  /* 0x0000001d001f7202 */ /* 0x000fc40000000f00 */
[----:B------:R-:W-:Y:S02]  /*0790*/  LOP3.LUT R6, R6, 0xffff, RZ, 0xc0, !PT ;  /* 0x0000ffff06067812 */ /* 0x000fe400078ec0ff */
[----:B------:R-:W-:Y:S02]  /*07a0*/  LOP3.LUT R39, R45, 0xffff, RZ, 0xc0, !PT ;  /* 0x0000ffff2d277812 */ /* 0x000fe400078ec0ff */
[----:B------:R-:W-:Y:S02]  /*07b0*/  LOP3.LUT R21, R32, 0xffff, RZ, 0xc0, !PT ;  /* 0x0000ffff20157812 */ /* 0x000fe400078ec0ff */
[----:B------:R-:W-:Y:S01]  /*07c0*/  SHF.R.U32.HI R29, RZ, 0xb, R6 ;  /* 0x0000000bff1d7819 */ /* 0x000fe20000011606 */
[----:B------:R-:W-:Y:S01]  /*07d0*/  IMAD R6, R31, 0x47, RZ ;  /* 0x000000471f067824 */ /* 0x000fe200078e02ff */
[----:B------:R-:W-:Y:S01]  /*07e0*/  PRMT R39, R39, R36, 0x38 ;  /* 0x0000003827277416 */ /* 0x000fe20000000024 */
[----:B------:R-:W-:Y:S01]  /*07f0*/  IMAD R21, R21, 0x46a, RZ ;  /* 0x0000046a15157824 */ /* 0x000fe200078e02ff */
[----:B------:R-:W-:-:S02]  /*0800*/  PRMT R36, R37, 0x9910, RZ ;  /* 0x0000991025247816 */ /* 0x000fc400000000ff */
[----:B------:R-:W-:Y:S01]  /*0810*/  LOP3.LUT R31, R6, 0xffff, RZ, 0xc0, !PT ;  /* 0x0000ffff061f7812 */ /* 0x000fe200078ec0ff */
[----:B0-----:R-:W-:Y:S01]  /*0820*/  UIADD3 UR9, UP0, UPT, UR4, -0xe4, URZ ;  /* 0xffffff1c04097890 */ /* 0x001fe2000ff1e0ff */
[----:B------:R-:W-:Y:S01]  /*0830*/  LOP3.LUT R41, R29, 0xffff, RZ, 0xc0, !PT ;  /* 0x0000ffff1d297812 */ /* 0x000fe200078ec0ff */
[----:B------:R-:W-:Y:S01]  /*0840*/  IMAD R6, R36, 0x3a, RZ ;  /* 0x0000003a24067824 */ /* 0x000fe200078e02ff */
[----:B------:R-:W-:Y:S01]  /*0850*/  SHF.R.U32.HI R21, RZ, 0x10, R21 ;  /* 0x00000010ff157819 */ /* 0x000fe20000011615 */
[----:B------:R-:W-:Y:S01]  /*0860*/  UIADD3.X UR10, UPT, UPT, UR5, -0x1, URZ, UP0, !UPT ;  /* 0xffffffff050a7890 */ /* 0x000fe200087fe4ff */
[----:B------:R-:W-:Y:S01]  /*0870*/  PRMT R41, R41, R42, 0x38 ;  /* 0x0000003829297416 */ /* 0x000fe2000000002a */
[----:B------:R-:W-:Y:S01]  /*0880*/  IMAD.MOV R43, RZ, RZ, -R6 ;  /* 0x000000ffff2b7224 */ /* 0x000fe200078e0a06 */
[----:B------:R-:W-:Y:S01]  /*0890*/  PRMT R6, R21, 0x9910, RZ ;  /* 0x0000991015067816 */ /* 0x000fe200000000ff */
[----:B------:R-:W-:Y:S01]  /*08a0*/  IMAD R42, R26, 0x1556, RZ ;  /* 0x000015561a2a7824 */ /* 0x000fe200078e02ff */
[----:B------:R-:W-:Y:S01]  /*08b0*/  IADD3 R4, PT, PT, R17, R4, RZ ;  /* 0x0000000411047210 */ /* 0x000fe20007ffe0ff */
[----:B------:R-:W-:Y:S01]  /*08c0*/  UMOV UR4, URZ ;  /* 0x000000ff00047c82 */ /* 0x000fe20008000000 */
[----:B------:R-:W-:Y:S01]  /*08d0*/  PRMT R43, R43, 0x7710, RZ ;  /* 0x000077102b2b7816 */ /* 0x000fe200000000ff */
[----:B------:R-:W-:Y:S01]  /*08e0*/  IMAD R6, R6, 0x3a, RZ ;  /* 0x0000003a06067824 */ /* 0x000fe200078e02ff */
[----:B------:R-:W-:Y:S01]  /*08f0*/  SHF.R.U32.HI R42, RZ, 0x10, R42 ;  /* 0x00000010ff2a7819 */ /* 0x000fe2000001162a */
[----:B------:R-:W-:Y:S01]  /*0900*/  UMOV UR5, URZ ;  /* 0x000000ff00057c82 */ /* 0x000fe20008000000 */
[----:B------:R-:W-:Y:S01]  /*0910*/  ISETP.GT.U32.OR P1, PT, R4, 0x5f, P1 ;  /* 0x0000005f0400780c */ /* 0x000fe20000f24470 */
[----:B------:R-:W-:Y:S01]  /*0920*/  UMOV UR7, UR9 ;  /* 0x0000000900077c82 */ /* 0x000fe20008000000 */
[----:B------:R-:W-:Y:S01]  /*0930*/  IADD3 R34, PT, PT, R34, R43, RZ ;  /* 0x0000002b22227210 */ /* 0x000fe20007ffe0ff */
[----:B------:R-:W-:Y:S01]  /*0940*/  UMOV UR8, UR10 ;  /* 0x0000000a00087c82 */ /* 0x000fe20008000000 */
[----:B------:R-:W-:-:S02]  /*0950*/  IADD3 R4, PT, PT, R9, 0x1, RZ ;  /* 0x0000000109047810 */ /* 0x000fc40007ffe0ff */
[----:B------:R-:W-:Y:S01]  /*0960*/  PRMT R43, R42, 0x9910, RZ ;  /* 0x000099102a2b7816 */ /* 0x000fe200000000ff */
[----:B------:R-:W-:Y:S01]  /*0970*/  IMAD.MOV R42, RZ, RZ, -R6 ;  /* 0x000000ffff2a7224 */ /* 0x000fe200078e0a06 */
[----:B------:R-:W-:Y:S02]  /*0980*/  IADD3 R17, PT, PT, R17, R26, RZ ;  /* 0x0000001a11117210 */ /* 0x000fe40007ffe0ff */
[-C--:B------:R-:W-:Y:S02]  /*0990*/  LEA.HI R6, R4, R25.reuse, RZ, 0x1e ;  /* 0x0000001904067211 */ /* 0x080fe400078ff0ff */
[----:B------:R-:W-:Y:S02]  /*09a0*/  LEA.HI R9, R9, R25, RZ, 0x1e ;  /* 0x0000001909097211 */ /* 0x000fe400078ff0ff */
[----:B------:R-:W-:Y:S02]  /*09b0*/  ISETP.GT.U32.OR P2, PT, R17, 0x5f, P2 ;  /* 0x0000005f1100780c */ /* 0x000fe40001744470 */
[----:B------:R-:W-:-:S02]  /*09c0*/  MOV R25, R43 ;  /* 0x0000002b00197202 */ /* 0x000fc40000000f00 */
[----:B------:R-:W-:Y:S01]  /*09d0*/  PRMT R17, R42, 0x7710, RZ ;  /* 0x000077102a117816 */ /* 0x000fe200000000ff */
[----:B------:R-:W0:Y:S01]  /*09e0*/  S2R R43, SR_CTAID.X ;  /* 0x00000000002b7919 */ /* 0x000e220000002500 */
[----:B------:R-:W-:Y:S01]  /*09f0*/  LOP3.LUT R42, R6, 0xffff, RZ, 0xc0, !PT ;  /* 0x0000ffff062a7812 */ /* 0x000fe200078ec0ff */
[----:B------:R-:W-:Y:S01]  /*0a00*/  IMAD R25, R25, 0xc, RZ ;  /* 0x0000000c19197824 */ /* 0x000fe200078e02ff */
[----:B------:R-:W-:Y:S02]  /*0a10*/  LOP3.LUT R20, R20, 0xffff, R27, 0xf8, !PT ;  /* 0x0000ffff14147812 */ /* 0x000fe400078ef81b */
[----:B------:R-:W-:Y:S01]  /*0a20*/  PRMT R27, R10, 0x9910, RZ ;  /* 0x000099100a1b7816 */ /* 0x000fe200000000ff */
[----:B------:R-:W-:Y:S01]  /*0a30*/  IMAD R42, R42, 0x46a, RZ ;  /* 0x0000046a2a2a7824 */ /* 0x000fe200078e02ff */
[----:B------:R-:W-:Y:S02]  /*0a40*/  IADD3 R25, PT, PT, RZ, -R25, RZ ;  /* 0x80000019ff197210 */ /* 0x000fe40007ffe0ff */
[----:B------:R-:W-:Y:S01]  /*0a50*/  PRMT R22, R39, 0x5410, R22 ;  /* 0x0000541027167816 */ /* 0x000fe20000000016 */
[----:B------:R-:W-:Y:S01]  /*0a60*/  IMAD R27, R27, 0x3, RZ ;  /* 0x000000031b1b7824 */ /* 0x000fe200078e02ff */
[----:B------:R-:W-:Y:S01]  /*0a70*/  SHF.R.U32.HI R10, RZ, 0x10, R42 ;  /* 0x00000010ff0a7819 */ /* 0x000fe2000001162a */
[----:B------:R-:W-:Y:S01]  /*0a80*/  IMAD R42, R15, 0x3, R12 ;  /* 0x000000030f2a7824 */ /* 0x000fe200078e020c */
[----:B------:R-:W-:-:S02]  /*0a90*/  IADD3 R39, PT, PT, R9, 0x1, RZ ;  /* 0x0000000109277810 */ /* 0x000fc40007ffe0ff */
[----:B------:R-:W-:Y:S02]  /*0aa0*/  IADD3 R17, PT, PT, R32, R17, RZ ;  /* 0x0000001120117210 */ /* 0x000fe40007ffe0ff */
[----:B------:R-:W-:Y:S02]  /*0ab0*/  PRMT R25, R25, 0x7710, RZ ;  /* 0x0000771019197816 */ /* 0x000fe400000000ff */
[----:B------:R-:W-:Y:S02]  /*0ac0*/  PRMT R32, R10, 0x9910, RZ ;  /* 0x000099100a207816 */ /* 0x000fe400000000ff */
[----:B------:R-:W-:Y:S01]  /*0ad0*/  LOP3.LUT R10, R39, 0xfe, RZ, 0xc0, !PT ;  /* 0x000000fe270a7812 */ /* 0x000fe200078ec0ff */
[----:B------:R-:W-:Y:S01]  /*0ae0*/  IMAD.IADD R26, R26, 0x1, R25 ;  /* 0x000000011a1a7824 */ /* 0x000fe200078e0219 */
[----:B------:R-:W-:Y:S02]  /*0af0*/  PRMT R18, R41, 0x5410, R18 ;  /* 0x0000541029127816 */ /* 0x000fe40000000012 */
[----:B------:R-:W-:-:S02]  /*0b00*/  IADD3 R41, PT, PT, RZ, -R27, RZ ;  /* 0x8000001bff297210 */ /* 0x000fc40007ffe0ff */
[----:B------:R-:W-:Y:S01]  /*0b10*/  SHF.R.U32.HI R25, RZ, 0x1, R10 ;  /* 0x00000001ff197819 */ /* 0x000fe2000001160a */
[----:B------:R-:W-:Y:S01]  /*0b20*/  IMAD R10, R32, 0x3a, RZ ;  /* 0x0000003a200a7824 */ /* 0x000fe200078e02ff */
[----:B------:R-:W-:Y:S02]  /*0b30*/  PRMT R41, R41, 0x7710, RZ ;  /* 0x0000771029297816 */ /* 0x000fe400000000ff */
[----:B------:R-:W-:Y:S01]  /*0b40*/  SHF.R.U32.HI R31, RZ, 0xb, R31 ;  /* 0x0000000bff1f7819 */ /* 0x000fe2000001161f */
[----:B0-----:R-:W-:Y:S01]  /*0b50*/  IMAD.SHL.U32 R43, R43, 0x2, RZ ;  /* 0x000000022b2b7824 */ /* 0x001fe200078e00ff */
[----:B------:R-:W-:Y:S02]  /*0b60*/  IADD3 R32, PT, PT, RZ, -R10, RZ ;  /* 0x8000000aff207210 */ /* 0x000fe40007ffe0ff */
[----:B------:R-:W-:Y:S01]  /*0b70*/  IADD3 R10, PT, PT, R12, R41, RZ ;  /* 0x000000290c0a7210 */ /* 0x000fe20007ffe0ff */
[----:B------:R-:W-:Y:S01]  /*0b80*/  IMAD R12, R2, 0x24, R12 ;  /* 0x00000024020c7824 */ /* 0x000fe200078e020c */
[----:B------:R-:W-:-:S02]  /*0b90*/  LOP3.LUT R36, R31, 0xffff, RZ, 0xc0, !PT ;  /* 0x0000ffff1f247812 */ /* 0x000fc400078ec0ff */
[----:B------:R-:W-:Y:S02]  /*0ba0*/  ISETP.GT.U32.AND P6, PT, R42, 0x21, PT ;  /* 0x000000212a00780c */ /* 0x000fe40003fc4070 */
[----:B------:R-:W-:Y:S01]  /*0bb0*/  PRMT R41, R32, 0x7710, RZ ;  /* 0x0000771020297816 */ /* 0x000fe200000000ff */
[C---:B------:R-:W-:Y:S01]  /*0bc0*/  IMAD R32, R15.reuse, 0x3, R12 ;  /* 0x000000030f207824 */ /* 0x040fe200078e020c */
[----:B------:R-:W-:Y:S01]  /*0bd0*/  PRMT R36, R36, R47, 0x38 ;  /* 0x0000003824247416 */ /* 0x000fe2000000002f */
[----:B------:R-:W-:Y:S01]  /*0be0*/  IMAD.HI.U32 R47, R6, 0x469ee59, RZ ;  /* 0x0469ee59062f7827 */ /* 0x000fe200078e00ff */
[----:B------:R-:W-:Y:S02]  /*0bf0*/  ISETP.NE.OR P6, PT, R15, RZ, P6 ;  /* 0x000000ff0f00720c */ /* 0x000fe400037c5670 */
[----:B------:R-:W-:Y:S01]  /*0c00*/  PRMT R11, R36, 0x5410, R11 ;  /* 0x00005410240b7816 */ /* 0x000fe2000000000b */
[----:B------:R-:W-:Y:S01]  /*0c10*/  IMAD.IADD R15, R6, 0x1, R41 ;  /* 0x00000001060f7824 */ /* 0x000fe200078e0229 */
[----:B------:R-:W-:-:S02]  /*0c20*/  LEA R36, R5, R2, 0x3 ;  /* 0x0000000205247211 */ /* 0x000fc400078e18ff */
[----:B------:R-:W-:Y:S02]  /*0c30*/  ISETP.GT.U32.OR P0, PT, R32, 0x11f, P0 ;  /* 0x0000011f2000780c */ /* 0x000fe40000704470 */
[C---:B------:R-:W-:Y:S02]  /*0c40*/  PRMT R27, R7.reuse, 0x9910, RZ ;  /* 0x00009910071b7816 */ /* 0x040fe400000000ff */
[----:B------:R-:W-:Y:S02]  /*0c50*/  IADD3 R7, PT, PT, R7, R36, RZ ;  /* 0x0000002407077210 */ /* 0x000fe40007ffe0ff */
[----:B------:R-:W-:Y:S01]  /*0c60*/  PRMT R41, R15, 0x9910, RZ ;  /* 0x000099100f297816 */ /* 0x000fe200000000ff */
[----:B------:R-:W-:Y:S01]  /*0c70*/  IMAD R27, R27, 0xc, RZ ;  /* 0x0000000c1b1b7824 */ /* 0x000fe200078e02ff */
[----:B------:R-:W-:Y:S02]  /*0c80*/  ISETP.GT.U32.OR P0, PT, R42, 0x23, P0 ;  /* 0x000000232a00780c */ /* 0x000fe40000704470 */
[----:B------:R-:W-:-:S02]  /*0c90*/  PRMT R25, R25, 0x9910, RZ ;  /* 0x0000991019197816 */ /* 0x000fc400000000ff */
[----:B------:R-:W-:Y:S01]  /*0ca0*/  ISETP.GT.U32.OR P0, PT, R7, 0x1f, P0 ;  /* 0x0000001f0700780c */ /* 0x000fe20000704470 */
[----:B------:R-:W-:Y:S01]  /*0cb0*/  IMAD R7, R41, 0x38, RZ ;  /* 0x0000003829077824 */ /* 0x000fe200078e02ff */
[----:B------:R-:W-:Y:S01]  /*0cc0*/  LOP3.LUT R48, R9, 0xffff, RZ, 0xc0, !PT ;  /* 0x0000ffff09307812 */ /* 0x000fe200078ec0ff */
[----:B------:R-:W-:Y:S01]  /*0cd0*/  IMAD R25, R25, 0x47, RZ ;  /* 0x0000004719197824 */ /* 0x000fe200078e02ff */
[----:B------:R-:W-:Y:S02]  /*0ce0*/  ISETP.GT.U32.OR P1, PT, R32, 0x11e, P1 ;  /* 0x0000011e2000780c */ /* 0x000fe40000f24470 */
[----:B------:R-:W-:Y:S01]  /*0cf0*/  LOP3.LUT R6, R7, 0xffff, RZ, 0xc0, !PT ;  /* 0x0000ffff07067812 */ /* 0x000fe200078ec0ff */
[----:B------:R-:W-:Y:S02]  /*0d00*/  IMAD R48, R48, 0x46a, RZ ;  /* 0x0000046a30307824 */ /* 0x000fe400078e02ff */
[----:B------:R-:W-:Y:S01]  /*0d10*/  HFMA2 R7, -RZ, RZ, 0, 0 ;  /* 0x00000000ff077431 */ /* 0x000fe200000001ff */
[----:B------:R-:W-:-:S02]  /*0d20*/  LOP3.LUT R25, R25, 0xffff, RZ, 0xc0, !PT ;  /* 0x0000ffff19197812 */ /* 0x000fc400078ec0ff */
[----:B------:R-:W-:Y:S02]  /*0d30*/  ISETP.GT.U32.OR P1, PT, R42, 0x22, P1 ;  /* 0x000000222a00780c */ /* 0x000fe40000f24470 */
[----:B------:R-:W-:Y:S02]  /*0d40*/  SHF.R.U32.HI R42, RZ, 0x10, R48 ;  /* 0x00000010ff2a7819 */ /* 0x000fe40000011630 */
[----:B------:R-:W-:Y:S02]  /*0d50*/  SHF.R.U32.HI R25, RZ, 0xb, R25 ;  /* 0x0000000bff197819 */ /* 0x000fe40000011619 */
[----:B------:R-:W-:Y:S01]  /*0d60*/  LOP3.LUT R48, R4, 0x3, RZ, 0xc0, !PT ;  /* 0x0000000304307812 */ /* 0x000fe200078ec0ff */
[----:B------:R-:W-:Y:S01]  /*0d70*/  IMAD.WIDE.U32 R6, R47, 0xc40, R6 ;  /* 0x00000c402f067825 */ /* 0x000fe200078e0006 */
[----:B------:R-:W-:Y:S02]  /*0d80*/  PRMT R42, R42, 0x9910, RZ ;  /* 0x000099102a2a7816 */ /* 0x000fe400000000ff */
[----:B------:R-:W-:-:S02]  /*0d90*/  LOP3.LUT P5, RZ, R43, 0x3, R4, 0xf8, !PT ;  /* 0x000000032bff7812 */ /* 0x000fc400078af804 */
[----:B------:R-:W-:Y:S02]  /*0da0*/  IADD3 R4, PT, PT, R15, -0x39, RZ ;  /* 0xffffffc70f047810 */ /* 0x000fe40007ffe0ff */
[----:B------:R-:W-:Y:S02]  /*0db0*/  LOP3.LUT R41, R25, 0xffff, RZ, 0xc0, !PT ;  /* 0x0000ffff19297812 */ /* 0x000fe400078ec0ff */
[----:B------:R-:W-:Y:S02]  /*0dc0*/  LEA.HI R35, R35, R36, RZ, 0xf ;  /* 0x0000002423237211 */ /* 0x000fe400078f78ff */
[----:B------:R-:W-:Y:S02]  /*0dd0*/  IADD3 R15, PT, PT, R43, R48, RZ ;  /* 0x000000302b0f7210 */ /* 0x000fe40007ffe0ff */
[----:B------:R-:W-:Y:S02]  /*0de0*/  IADD3 R36, PT, PT, R36, R13, RZ ;  /* 0x0000000d24247210 */ /* 0x000fe40007ffe0ff */
[----:B------:R-:W-:Y:S01]  /*0df0*/  PRMT R47, R13, 0x9910, RZ ;  /* 0x000099100d2f7816 */ /* 0x000fe200000000ff */
[----:B------:R-:W-:Y:S01]  /*0e00*/  IMAD.MOV.U32 R13, RZ, RZ, R42 ;  /* 0x000000ffff0d7224 */ /* 0x000fe200078e002a */
[----:B------:R-:W-:-:S02]  /*0e10*/  LOP3.LUT R42, R4, 0xffff, RZ, 0xc0, !PT ;  /* 0x0000ffff042a7812 */ /* 0x000fc400078ec0ff */
[----:B------:R-:W-:Y:S02]  /*0e20*/  PRMT R41, R41, R50, 0x38 ;  /* 0x0000003829297416 */ /* 0x000fe40000000032 */
[----:B------:R-:W-:Y:S01]  /*0e30*/  IADD3 R4, P4, PT, R15, R6, RZ ;  /* 0x000000060f047210 */ /* 0x000fe20007f9e0ff */
[----:B------:R-:W-:Y:S01]  /*0e40*/  IMAD R6, R13, 0x3a, RZ ;  /* 0x0000003a0d067824 */ /* 0x000fe200078e02ff */
[----:B------:R-:W-:Y:S02]  /*0e50*/  PRMT R24, R41, 0x5410, R24 ;  /* 0x0000541029187816 */ /* 0x000fe40000000018 */
[----:B------:R-:W-:Y:S01]  /*0e60*/  IADD3.X R13, PT, PT, RZ, R7, RZ, P4, !PT ;  /* 0x00000007ff0d7210 */ /* 0x000fe200027fe4ff */
[----:B------:R-:W-:Y:S01]  /*0e70*/  IMAD R7, R47, 0xc, RZ ;  /* 0x0000000c2f077824 */ /* 0x000fe200078e02ff */
[----:B------:R-:W-:Y:S02]  /*0e80*/  PRMT R41, R34, 0x9910, RZ ;  /* 0x0000991022297816 */ /* 0x000fe400000000ff */
[----:B------:R-:W-:-:S02]  /*0e90*/  ISETP.LT.U32.OR P3, PT, R42, 0xffc8, !P5 ;  /* 0x0000ffc82a00780c */ /* 0x000fc40006f61470 */
[----:B------:R-:W-:Y:S01]  /*0ea0*/  IADD3 R42, PT, PT, RZ, -R6, RZ ;  /* 0x80000006ff2a7210 */ /* 0x000fe20007ffe0ff */
[----:B------:R-:W-:Y:S01]  /*0eb0*/  IMAD.MOV.U32 R6, RZ, RZ, R41 ;  /* 0x000000ffff067224 */ /* 0x000fe200078e0029 */
[----:B------:R-:W-:Y:S02]  /*0ec0*/  IADD3 R7, PT, PT, RZ, -R7, RZ ;  /* 0x80000007ff077210 */ /* 0x000fe40007ffe0ff */
[----:B------:R-:W-:Y:S01]  /*0ed0*/  PRMT R42, R42, 0x7710, RZ ;  /* 0x000077102a2a7816 */ /* 0x000fe200000000ff */
[----:B------:R-:W-:Y:S01]  /*0ee0*/  IMAD R6, R6, 0x38, RZ ;  /* 0x0000003806067824 */ /* 0x000fe200078e02ff */
[----:B------:R-:W-:Y:S02]  /*0ef0*/  PRMT R7, R7, 0x7710, RZ ;  /* 0x0000771007077816 */ /* 0x000fe400000000ff */
[----:B------:R-:W-:Y:S02]  /*0f00*/  IADD3 R47, PT, PT, R9, R42, RZ ;  /* 0x0000002a092f7210 */ /* 0x000fe40007ffe0ff */
[----:B------:R-:W-:-:S02]  /*0f10*/  IADD3 R46, PT, PT, R46, R7, RZ ;  /* 0x000000072e2e7210 */ /* 0x000fc40007ffe0ff */
[----:B------:R-:W-:Y:S02]  /*0f20*/  LOP3.LUT R6, R6, 0xffff, RZ, 0xc0, !PT ;  /* 0x0000ffff06067812 */ /* 0x000fe400078ec0ff */
[----:B------:R-:W-:Y:S02]  /*0f30*/  MOV R7, RZ ;  /* 0x000000ff00077202 */ /* 0x000fe40000000f00 */
[----:B------:R-:W-:Y:S02]  /*0f40*/  PRMT R48, R47, 0x9910, RZ ;  /* 0x000099102f307816 */ /* 0x000fe400000000ff */
[----:B------:R-:W-:Y:S01]  /*0f50*/  PRMT R41, R17, 0x9910, RZ ;  /* 0x0000991011297816 */ /* 0x000fe200000000ff */
[----:B------:R-:W-:Y:S01]  /*0f60*/  IMAD.WIDE.U32 R6, R37, 0xc40, R6 ;  /* 0x00000c4025067825 */ /* 0x000fe200078e0006 */
[----:B------:R-:W-:Y:S02]  /*0f70*/  LOP3.LUT P4, RZ, R43, 0x3, R8, 0xf8, !PT ;  /* 0x000000032bff7812 */ /* 0x000fe4000788f808 */
[----:B------:R-:W-:Y:S01]  /*0f80*/  ISETP.GT.U32.OR P1, PT, R36, 0x1f, P1 ;  /* 0x0000001f2400780c */ /* 0x000fe20000f24470 */
[----:B------:R-:W-:Y:S01]  /*0f90*/  IMAD.MOV.U32 R37, RZ, RZ, R48 ;  /* 0x000000ffff257224 */ /* 0x000fe200078e0030 */
[----:B------:R-:W-:Y:S01]  /*0fa0*/  LOP3.LUT R48, R8, 0x3, RZ, 0xc0, !PT ;  /* 0x0000000308307812 */ /* 0x000fe200078ec0ff */
[----:B------:R-:W-:Y:S01]  /*0fb0*/  IMAD R36, R41, 0x38, RZ ;  /* 0x0000003829247824 */ /* 0x000fe200078e02ff */
[----:B------:R-:W-:Y:S01]  /*0fc0*/  IADD3 R42, PT, PT, -R3, RZ, RZ ;  /* 0x000000ff032a7210 */ /* 0x000fe20007ffe1ff */
[----:B------:R-:W-:-:S02]  /*0fd0*/  IMAD R8, R37, 0x38, RZ ;  /* 0x0000003825087824 */ /* 0x000fc400078e02ff */
[----:B------:R-:W-:Y:S01]  /*0fe0*/  HFMA2 R37, -RZ, RZ, 0, 0 ;  /* 0x00000000ff257431 */ /* 0x000fe200000001ff */
[----:B------:R-:W-:Y:S01]  /*0ff0*/  ISETP.GT.U32.OR P2, PT, R32, 0x11d, P2 ;  /* 0x0000011d2000780c */ /* 0x000fe20001744470 */
[----:B------:R-:W-:Y:S01]  /*1000*/  IMAD.HI.U32 R41, R9, 0x469ee59, RZ ;  /* 0x0469ee5909297827 */ /* 0x000fe200078e00ff */
[----:B------:R-:W-:Y:S02]  /*1010*/  LOP3.LUT R42, R42, 0x3, RZ, 0xc0, !PT ;  /* 0x000000032a2a7812 */ /* 0x000fe400078ec0ff */
[----:B------:R-:W-:Y:S01]  /*1020*/  LOP3.LUT R36, R36, 0xffff, RZ, 0xc0, !PT ;  /* 0x0000ffff24247812 */ /* 0x000fe200078ec0ff */
[----:B------:R-:W-:Y:S01]  /*1030*/  IMAD.MOV.U32 R9, RZ, RZ, RZ ;  /* 0x000000ffff097224 */ /* 0x000fe200078e00ff */
[----:B------:R-:W-:Y:S02]  /*1040*/  IADD3 R49, PT, PT, R43, R48, RZ ;  /* 0x000000302b317210 */ /* 0x000fe40007ffe0ff */
[----:B------:R-:W-:Y:S01]  /*1050*/  LOP3.LUT R48, R42, 0x2, RZ, 0x3c, !PT ;  /* 0x000000022a307812 */ /* 0x000fe200078e3cff */
[----:B------:R-:W-:Y:S01]  /*1060*/  IMAD.WIDE.U32 R36, R21, 0xc40, R36 ;  /* 0x00000c4015247825 */ /* 0x000fe200078e0024 */
[----:B------:R-:W-:-:S02]  /*1070*/  PLOP3.LUT P2, PT, P2, P6, PT, 0xf8, 0x8f ;  /* 0x00000000008f781c */ /* 0x000fc4000174df70 */
[----:B------:R-:W-:Y:S02]  /*1080*/  LOP3.LUT R8, R8, 0xffff, RZ, 0xc0, !PT ;  /* 0x0000ffff08087812 */ /* 0x000fe400078ec0ff */
[----:B------:R-:W-:Y:S02]  /*1090*/  IADD3 R6, P6, PT, R49, R6, RZ ;  /* 0x0000000631067210 */ /* 0x000fe40007fde0ff */
[----:B------:R-:W-:Y:S01]  /*10a0*/  IADD3 R21, PT, PT, R43, R48, RZ ;  /* 0x000000302b157210 */ /* 0x000fe20007ffe0ff */
[----:B------:R-:W-:Y:S01]  /*10b0*/  IMAD.WIDE.U32 R8, R41, 0xc40, R8 ;  /* 0x00000c4029087825 */ /* 0x000fe200078e0008 */
[----:B------:R-:W-:Y:S02]  /*10c0*/  ISETP.GT.U32.OR P2, PT, R35, 0x1f, P2 ;  /* 0x0000001f2300780c */ /* 0x000fe40001744470 */
[----:B------:R-:W-:Y:S02]  /*10d0*/  IADD3.X R35, PT, PT, RZ, R7, RZ, P6, !PT ;  /* 0x00000007ff237210 */ /* 0x000fe400037fe4ff */
[----:B------:R-:W-:-:S02]  /*10e0*/  IADD3 R7, P6, PT, R21, R36, RZ ;  /* 0x0000002415077210 */ /* 0x000fc40007fde0ff */
[----:B------:R-:W-:Y:S02]  /*10f0*/  IADD3 R41, PT, PT, R43, R42, RZ ;  /* 0x0000002a2b297210 */ /* 0x000fe40007ffe0ff */
[----:B------:R-:W-:Y:S02]  /*1100*/  IADD3.X R36, PT, PT, RZ, R37, RZ, P6, !PT ;  /* 0x00000025ff247210 */ /* 0x000fe400037fe4ff */
[----:B------:R-:W-:Y:S02]  /*1110*/  PRMT R48, R45, 0x9910, RZ ;  /* 0x000099102d307816 */ /* 0x000fe400000000ff */
[----:B------:R-:W-:Y:S02]  /*1120*/  IADD3 R8, P6, PT, R41, R8, RZ ;  /* 0x0000000829087210 */ /* 0x000fe40007fde0ff */
[----:B------:R-:W-:Y:S02]  /*1130*/  IADD3 R27, PT, PT, RZ, -R27, RZ ;  /* 0x8000001bff1b7210 */ /* 0x000fe40007ffe0ff */
[----:B------:R-:W-:Y:S01]  /*1140*/  IADD3.X R37, PT, PT, RZ, R9, RZ, P6, !PT ;  /* 0x00000009ff257210 */ /* 0x000fe200037fe4ff */
[----:B------:R-:W-:Y:S01]  /*1150*/  IMAD R9, R48, 0x3a, RZ ;  /* 0x0000003a30097824 */ /* 0x000fe200078e02ff */
[----:B------:R-:W-:-:S02]  /*1160*/  PRMT R29, R29, 0x9910, RZ ;  /* 0x000099101d1d7816 */ /* 0x000fc400000000ff */
[----:B------:R-:W-:Y:S02]  /*1170*/  PRMT R31, R31, 0x9910, RZ ;  /* 0x000099101f1f7816 */ /* 0x000fe400000000ff */
[----:B------:R-:W-:Y:S02]  /*1180*/  IADD3 R47, PT, PT, R47, -0x39, RZ ;  /* 0xffffffc72f2f7810 */ /* 0x000fe40007ffe0ff */
[----:B------:R-:W-:Y:S01]  /*1190*/  PRMT R27, R27, 0x7710, RZ ;  /* 0x000077101b1b7816 */ /* 0x000fe200000000ff */
[----:B------:R-:W-:Y:S01]  /*11a0*/  IMAD.MOV.U32 R48, RZ, RZ, R31 ;  /* 0x000000ffff307224 */ /* 0x000fe200078e001f */
[----:B------:R-:W-:Y:S01]  /*11b0*/  IADD3 R50, PT, PT, RZ, -R9, RZ ;  /* 0x80000009ff327210 */ /* 0x000fe20007ffe0ff */
[----:B------:R-:W-:Y:S01]  /*11c0*/  IMAD R9, R29, 0x3a, RZ ;  /* 0x0000003a1d097824 */ /* 0x000fe200078e02ff */
[----:B------:R-:W-:Y:S02]  /*11d0*/  LOP3.LUT P6, RZ, R42, R43, RZ, 0xfc, !PT ;  /* 0x0000002b2aff7212 */ /* 0x000fe400078cfcff */
[----:B------:R-:W-:-:S02]  /*11e0*/  LOP3.LUT R47, R47, 0xffff, RZ, 0xc0, !PT ;  /* 0x0000ffff2f2f7812 */ /* 0x000fc400078ec0ff */
[----:B------:R-:W-:Y:S01]  /*11f0*/  PRMT R31, R25, 0x9910, RZ ;  /* 0x00009910191f7816 */ /* 0x000fe200000000ff */
[----:B------:R-:W-:Y:S01]  /*1200*/  IMAD R25, R48, 0x3a, RZ ;  /* 0x0000003a30197824 */ /* 0x000fe200078e02ff */
[----:B------:R-:W-:Y:S02]  /*1210*/  IADD3 R30, PT, PT, R30, R27, RZ ;  /* 0x0000001b1e1e7210 */ /* 0x000fe40007ffe0ff */
[----:B------:R-:W-:Y:S01]  /*1220*/  P2R R27, PR, RZ, 0x1 ;  /* 0x00000001ff1b7803 */ /* 0x000fe20000000000 */
[----:B------:R-:W-:Y:S01]  /*1230*/  IMAD.MOV R48, RZ, RZ, -R25 ;  /* 0x000000ffff307224 */ /* 0x000fe200078e0a19 */
[----:B------:R-:W-:Y:S02]  /*1240*/  ISETP.LT.U32.OR P0, PT, R47, 0xffc8, !P6 ;  /* 0x0000ffc82f00780c */ /* 0x000fe40007701470 */
[----:B------:R-:W-:Y:S01]  /*1250*/  IADD3 R47, PT, PT, RZ, -R9, RZ ;  /* 0x80000009ff2f7210 */ /* 0x000fe20007ffe0ff */
[----:B------:R-:W-:Y:S01]  /*1260*/  IMAD R9, R31, 0x3a, RZ ;  /* 0x0000003a1f097824 */ /* 0x000fe200078e02ff */
[----:B------:R-:W-:-:S02]  /*1270*/  PRMT R29, R50, 0x7710, RZ ;  /* 0x00007710321d7816 */ /* 0x000fc400000000ff */
[----:B------:R-:W-:Y:S02]  /*1280*/  PRMT R31, R30, 0x9910, RZ ;  /* 0x000099101e1f7816 */ /* 0x000fe400000000ff */
[----:B------:R-:W-:Y:S02]  /*1290*/  PRMT R50, R26, 0x9910, RZ ;  /* 0x000099101a327816 */ /* 0x000fe400000000ff */
[----:B------:R-:W-:Y:S02]  /*12a0*/  IADD3 R30, PT, PT, RZ, -R9, RZ ;  /* 0x80000009ff1e7210 */ /* 0x000fe40007ffe0ff */
[----:B------:R-:W-:Y:S02]  /*12b0*/  MOV R26, R31 ;  /* 0x0000001f001a7202 */ /* 0x000fe40000000f00 */
[----:B------:R-:W-:Y:S02]  /*12c0*/  PRMT R25, R47, 0x7710, RZ ;  /* 0x000077102f197816 */ /* 0x000fe400000000ff */
[----:B------:R-:W-:Y:S01]  /*12d0*/  MOV R9, R50 ;  /* 0x0000003200097202 */ /* 0x000fe20000000f00 */
[----:B------:R-:W-:Y:S01]  /*12e0*/  IMAD R26, R26, 0x3, RZ ;  /* 0x000000031a1a7824 */ /* 0x000fe200078e02ff */
[----:B------:R-:W-:-:S02]  /*12f0*/  IADD3 R44, PT, PT, R44, R25, RZ ;  /* 0x000000192c2c7210 */ /* 0x000fc40007ffe0ff */
[----:B------:R-:W-:Y:S01]  /*1300*/  IADD3 R28, PT, PT, R28, R29, RZ ;  /* 0x0000001d1c1c7210 */ /* 0x000fe20007ffe0ff */
[----:B------:R-:W-:Y:S01]  /*1310*/  IMAD R25, R9, 0x3, RZ ;  /* 0x0000000309197824 */ /* 0x000fe200078e02ff */
[----:B------:R-:W-:Y:S02]  /*1320*/  LOP3.LUT R31, R19, 0xffff, R26, 0xf8, !PT ;  /* 0x0000ffff131f7812 */ /* 0x000fe400078ef81a */
[----:B------:R-:W-:Y:S02]  /*1330*/  IADD3 R9, PT, PT, R28, -0x39, RZ ;  /* 0xffffffc71c097810 */ /* 0x000fe40007ffe0ff */
[----:B------:R-:W-:Y:S02]  /*1340*/  LOP3.LUT R19, R25, 0xffff, RZ, 0xc0, !PT ;  /* 0x0000ffff19137812 */ /* 0x000fe400078ec0ff */
[----:B------:R-:W-:Y:S02]  /*1350*/  MOV R45, 0xc40 ;  /* 0x00000c40002d7802 */ /* 0x000fe40000000f00 */
[----:B------:R-:W-:-:S02]  /*1360*/  IADD3 R19, PT, PT, R19, R20, RZ ;  /* 0x0000001413137210 */ /* 0x000fc40007ffe0ff */
[----:B------:R-:W-:Y:S02]  /*1370*/  PRMT R30, R30, 0x7710, RZ ;  /* 0x000077101e1e7816 */ /* 0x000fe400000000ff */
[----:B------:R-:W-:Y:S02]  /*1380*/  LOP3.LUT R28, R28, 0xff, RZ, 0xc0, !PT ;  /* 0x000000ff1c1c7812 */ /* 0x000fe400078ec0ff */
[----:B------:R-:W-:Y:S02]  /*1390*/  LOP3.LUT R20, R10, 0xffff, RZ, 0xc0, !PT ;  /* 0x0000ffff0a147812 */ /* 0x000fe400078ec0ff */
[----:B------:R-:W-:Y:S02]  /*13a0*/  PRMT R48, R48, 0x7710, RZ ;  /* 0x0000771030307816 */ /* 0x000fe400000000ff */
[----:B------:R-:W-:Y:S01]  /*13b0*/  IADD3 R34, PT, PT, R34, -0x39, RZ ;  /* 0xffffffc722227810 */ /* 0x000fe20007ffe0ff */
[----:B------:R-:W-:Y:S01]  /*13c0*/  IMAD.IADD R51, R20, 0x1, R31 ;  /* 0x0000000114337824 */ /* 0x000fe200078e021f */
[----:B------:R-:W-:Y:S01]  /*13d0*/  LOP3.LUT R9, R9, 0xff, RZ, 0xc0, !PT ;  /* 0x000000ff09097812 */ /* 0x000fe200078ec0ff */
[----:B------:R-:W-:Y:S01]  /*13e0*/  IMAD.IADD R23, R23, 0x1, R48 ;  /* 0x0000000117177824 */ /* 0x000fe200078e0230 */
[----:B------:R-:W-:-:S02]  /*13f0*/  PRMT R45, R45, 0x5410, R28 ;  /* 0x000054102d2d7816 */ /* 0x000fc4000000001c */
[----:B------:R-:W-:Y:S02]  /*1400*/  IADD3 R39, PT, PT, R39, R30, RZ ;  /* 0x0000001e27277210 */ /* 0x000fe40007ffe0ff */
[----:B------:R-:W-:Y:S01]  /*1410*/  IADD3 R25, PT, PT, R44, -0x39, RZ ;  /* 0xffffffc72c197810 */ /* 0x000fe20007ffe0ff */
[----:B------:R-:W0:Y:S01]  /*1420*/  LDC.64 R30, c[0x0][0x388] ;  /* 0x0000e200ff1e7b82 */ /* 0x000e220000000a00 */
[----:B------:R-:W-:Y:S02]  /*1430*/  PRMT R26, R46, 0x9910, RZ ;  /* 0x000099102e1a7816 */ /* 0x000fe400000000ff */
[----:B------:R-:W-:Y:S02]  /*1440*/  LOP3.LUT R44, R44, 0xff, RZ, 0xc0, !PT ;  /* 0x000000ff2c2c7812 */ /* 0x000fe400078ec0ff */
[----:B------:R-:W-:Y:S02]  /*1450*/  LOP3.LUT R34, R34, 0xffff, RZ, 0xc0, !PT ;  /* 0x0000ffff22227812 */ /* 0x000fe400078ec0ff */
[----:B------:R-:W-:Y:S01]  /*1460*/  ISETP.LT.U32.OR P5, PT, R9, 0xc8, !P5 ;  /* 0x000000c80900780c */ /* 0x000fe20006fa1470 */
[----:B------:R-:W-:Y:S01]  /*1470*/  IDP.2A.LO.U16.U8 R9, R45, R22, R15 ;  /* 0x000000162d097226 */ /* 0x000fe2000000100f */
[----:B------:R-:W-:Y:S01]  /*1480*/  LOP3.LUT R10, R25, 0xff, RZ, 0xc0, !PT ;  /* 0x000000ff190a7812 */ /* 0x000fe200078ec0ff */
[----:B------:R-:W-:Y:S01]  /*1490*/  IMAD R25, R26, 0x3, RZ ;  /* 0x000000031a197824 */ /* 0x000fe200078e02ff */
[----:B------:R-:W-:-:S02]  /*14a0*/  LOP3.LUT P6, RZ, R43, 0x3, R3, 0xf4, !PT ;  /* 0x000000032bff7812 */ /* 0x000fc400078cf403 */
[----:B------:R-:W-:Y:S02]  /*14b0*/  PRMT R45, R45, 0x5410, R44 ;  /* 0x000054102d2d7816 */ /* 0x000fe4000000002c */
[----:B------:R-:W-:Y:S02]  /*14c0*/  ISETP.LT.U32.OR P4, PT, R34, 0xffc8, !P4 ;  /* 0x0000ffc82200780c */ /* 0x000fe40006781470 */
[----:B------:R-:W-:Y:S02]  /*14d0*/  LOP3.LUT R20, R23, 0xff, RZ, 0xc0, !PT ;  /* 0x000000ff17147812 */ /* 0x000fe400078ec0ff */
[----:B------:R-:W-:Y:S02]  /*14e0*/  P2R R34, PR, RZ, 0x2 ;  /* 0x00000002ff227803 */ /* 0x000fe40000000000 */
[----:B------:R-:W-:Y:S01]  /*14f0*/  ISETP.LT.U32.OR P1, PT, R10, 0xc8, !P6 ;  /* 0x000000c80a00780c */ /* 0x000fe20007721470 */
[----:B------:R-:W-:Y:S01]  /*1500*/  IDP.2A.LO.U16.U8 R10, R45, R18, R49 ;  /* 0x000000122d0a7226 */ /* 0x000fe20000001031 */
[----:B------:R-:W-:-:S02]  /*1510*/  LOP3.LUT R25, R16, 0xffff, R25, 0xf8, !PT ;  /* 0x0000ffff10197812 */ /* 0x000fc400078ef819 */
[----:B------:R-:W-:Y:S02]  /*1520*/  IADD3 R17, PT, PT, R17, -0x39, RZ ;  /* 0xffffffc711117810 */ /* 0x000fe40007ffe0ff */
[----:B------:R-:W-:Y:S02]  /*1530*/  PRMT R45, R45, 0x5410, R20 ;  /* 0x000054102d2d7816 */ /* 0x000fe40000000014 */
[----:B------:R-:W-:Y:S02]  /*1540*/  IADD3 R16, PT, PT, R23, -0x39, RZ ;  /* 0xffffffc717107810 */ /* 0x000fe40007ffe0ff */
[----:B------:R-:W-:Y:S01]  /*1550*/  LOP3.LUT R18, R39, 0xff, RZ, 0xc0, !PT ;  /* 0x000000ff27127812 */ /* 0x000fe200078ec0ff */
[----:B------:R-:W-:Y:S01]  /*1560*/  IDP.2A.LO.U16.U8 R11, R45, R11, R21 ;  /* 0x0000000b2d0b7226 */ /* 0x000fe20000001015 */
[----:B------:R-:W-:Y:S02]  /*1570*/  ISETP.GT.U32.OR P4, PT, R49, 0x38, P4 ;  /* 0x000000383100780c */ /* 0x000fe40002784470 */
[----:B------:R-:W-:-:S02]  /*1580*/  LOP3.LUT R17, R17, 0xffff, RZ, 0xc0, !PT ;  /* 0x0000ffff11117812 */ /* 0x000fc400078ec0ff */
[----:B------:R-:W-:Y:S02]  /*1590*/  LOP3.LUT P6, RZ, R43, 0x2, R42, 0xf6, !PT ;  /* 0x000000022bff7812 */ /* 0x000fe400078cf62a */
[----:B------:R-:W-:Y:S02]  /*15a0*/  LOP3.LUT R16, R16, 0xff, RZ, 0xc0, !PT ;  /* 0x000000ff10107812 */ /* 0x000fe400078ec0ff */
[----:B------:R-:W-:Y:S02]  /*15b0*/  PRMT R18, R45, 0x5410, R18 ;  /* 0x000054102d127816 */ /* 0x000fe40000000012 */
[----:B------:R-:W-:Y:S02]  /*15c0*/  LOP3.LUT R14, R14, 0xffff, RZ, 0xc0, !PT ;  /* 0x0000ffff0e0e7812 */ /* 0x000fe400078ec0ff */
[----:B------:R-:W-:Y:S01]  /*15d0*/  P2R R45, PR, RZ, 0x10 ;  /* 0x00000010ff2d7803 */ /* 0x000fe20000000000 */
[----:B------:R-:W-:Y:S01]  /*15e0*/  IDP.2A.LO.U16.U8 R24, R18, R24, R41 ;  /* 0x0000001812187226 */ /* 0x000fe20000001029 */
[----:B------:R-:W-:-:S02]  /*15f0*/  P2R R29, PR, RZ, 0x1 ;  /* 0x00000001ff1d7803 */ /* 0x000fc40000000000 */
[----:B------:R-:W-:Y:S02]  /*1600*/  ISETP.GT.U32.OR P4, PT, R49, 0x38, P1 ;  /* 0x000000383100780c */ /* 0x000fe40000f84470 */
[----:B------:R-:W-:Y:S02]  /*1610*/  ISETP.LT.U32.OR P0, PT, R17, 0xffc8, !P6 ;  /* 0x0000ffc81100780c */ /* 0x000fe40007701470 */
[----:B------:R-:W-:Y:S02]  /*1620*/  ISETP.GT.U32.OR P5, PT, R15, 0x38, P5 ;  /* 0x000000380f00780c */ /* 0x000fe40002fa4470 */
[----:B------:R-:W-:Y:S02]  /*1630*/  ISETP.LT.U32.OR P6, PT, R16, 0xc8, !P6 ;  /* 0x000000c81000780c */ /* 0x000fe400077c1470 */
[----:B------:R-:W-:Y:S02]  /*1640*/  IADD3 R25, PT, PT, R14, R25, RZ ;  /* 0x000000190e197210 */ /* 0x000fe40007ffe0ff */
[----:B------:R-:W-:-:S02]  /*1650*/  P2R R44, PR, RZ, 0x10 ;  /* 0x00000010ff2c7803 */ /* 0x000fc40000000000 */
[----:B------:R-:W-:Y:S02]  /*1660*/  P2R R47, PR, RZ, 0x20 ;  /* 0x00000020ff2f7803 */ /* 0x000fe40000000000 */
[----:B------:R-:W-:Y:S02]  /*1670*/  ISETP.GT.U32.OR P4, PT, R21, 0x38, P0 ;  /* 0x000000381500780c */ /* 0x000fe40000784470 */
[----:B------:R-:W-:Y:S01]  /*1680*/  ISETP.NE.AND P5, PT, R29, RZ, PT ;  /* 0x000000ff1d00720c */ /* 0x000fe20003fa5270 */
[----:B0-----:R-:W-:Y:S01]  /*1690*/  IMAD.WIDE.U32 R28, R51, 0x4, R30 ;  /* 0x00000004331c7825 */ /* 0x001fe200078e001e */
[----:B------:R-:W-:-:S03]  /*16a0*/  ISETP.NE.AND P0, PT, R27, RZ, PT ;  /* 0x000000ff1b00720c */ /* 0x000fc60003f05270 */
[----:B------:R-:W-:Y:S01]  /*16b0*/  HFMA2 R51, -RZ, RZ, 0, 0 ;  /* 0x00000000ff337431 */ /* 0x000fe200000001ff */
[----:B------:R-:W-:Y:S01]  /*16c0*/  ISETP.GT.U32.OR P6, PT, R21, 0x38, P6 ;  /* 0x000000381500780c */ /* 0x000fe200037c4470 */
[--C-:B------:R-:W-:Y:S01]  /*16d0*/  IMAD.WIDE.U32 R26, R19, 0x4, R30.reuse ;  /* 0x00000004131a7825 */ /* 0x100fe200078e001e */
[----:B------:R-:W-:Y:S02]  /*16e0*/  ISETP.NE.AND P1, PT, R34, RZ, PT ;  /* 0x000000ff2200720c */ /* 0x000fe40003f25270 */
[-C--:B------:R-:W-:Y:S01]  /*16f0*/  LEA R32, R32, R33.reuse, 0x2 ;  /* 0x0000002120207211 */ /* 0x080fe200078e10ff */
[----:B------:R-:W-:Y:S01]  /*1700*/  IMAD.WIDE.U32 R30, R25, 0x4, R30 ;  /* 0x00000004191e7825 */ /* 0x000fe200078e001e */
[----:B------:R-:W-:Y:S02]  /*1710*/  LEA R25, R12, R33, 0x2 ;  /* 0x000000210c197211 */ /* 0x000fe400078e10ff */
[----:B------:R-:W-:Y:S01]  /*1720*/  ISETP.GT.U32.OR P3, PT, R15, 0x38, P3 ;  /* 0x000000380f00780c */ /* 0x000fe20001f64470 */
[----:B------:R-:W-:Y:S01]  /*1730*/  IMAD R33, R2, 0x90, R33 ;  /* 0x0000009002217824 */ /* 0x000fe200078e0221 */
[----:B------:R-:W-:-:S02]  /*1740*/  P2R R46, PR, RZ, 0x40 ;  /* 0x00000040ff2e7803 */ /* 0x000fc40000000000 */
[----:B------:R-:W-:Y:S02]  /*1750*/  MOV R49, RZ ;  /* 0x000000ff00317202 */ /* 0x000fe40000000f00 */
[----:B------:R-:W-:Y:S02]  /*1760*/  ISETP.GT.U32.OR P5, PT, R41, 0x38, P5 ;  /* 0x000000382900780c */ /* 0x000fe40002fa4470 */
[----:B------:R-:W-:Y:S02]  /*1770*/  SHF.L.U64.HI R34, R4, 0x2, R13 ;  /* 0x0000000204227819 */ /* 0x000fe4000001020d */
[----:B------:R-:W-:Y:S02]  /*1780*/  SHF.L.U64.HI R35, R6, 0x2, R35 ;  /* 0x0000000206237819 */ /* 0x000fe40000010223 */
[----:B------:R-:W-:Y:S02]  /*1790*/  SHF.L.U64.HI R36, R7, 0x2, R36 ;  /* 0x0000000207247819 */ /* 0x000fe40000010224 */
[----:B----4-:R-:W-:-:S07]  /*17a0*/  SHF.L.U64.HI R37, R8, 0x2, R37 ;  /* 0x0000000208257819 */ /* 0x010fce0000010225 */
.L_x_41:
[----:B------:R-:W-:Y:S01]  /*17b0*/  BAR.SYNC.DEFER_BLOCKING 0x0 ;  /* 0x0000000000007b1d */ /* 0x000fe20000010000 */
[----:B------:R-:W-:Y:S02]  /*17c0*/  @!P5 LEA R16, P6, R8, UR7, 0x2 ;  /* 0x000000070810dc11 */ /* 0x000fe4000f8c10ff */
[----:B------:R-:W-:Y:S02]  /*17d0*/  CS2R R22, SRZ ;  /* 0x0000000000167805 */ /* 0x000fe4000001ff00 */
[----:B------:R-:W-:Y:S02]  /*17e0*/  @!P5 IADD3.X R17, PT, PT, R37, UR8, RZ, P6, !PT ;  /* 0x000000082511dc10 */ /* 0x000fe4000b7fe4ff */
[----:B------:R-:W-:Y:S02]  /*17f0*/  @!P3 LEA R14, P6, R4, UR7, 0x2 ;  /* 0x00000007040ebc11 */ /* 0x000fe4000f8c10ff */
[----:B------:R-:W-:Y:S01]  /*1800*/  MOV R48, RZ ;  /* 0x000000ff00307202 */ /* 0x000fe20000000f00 */
[----:B------:R0:W2:Y:S01]  /*1810*/  @!P5 LDG.E.CONSTANT R23, desc[UR12][R16.64] ;  /* 0x0000000c1017d981 */ /* 0x0000a2000c1e9900 */
[----:B------:R-:W-:-:S02]  /*1820*/  @!P3 IADD3.X R15, PT, PT, R34, UR8, RZ, P6, !PT ;  /* 0x00000008220fbc10 */ /* 0x000fc4000b7fe4ff */
[----:B------:R-:W-:-:S03]  /*1830*/  @!P4 LEA R12, P6, R7, UR7, 0x2 ;  /* 0x00000007070ccc11 */ /* 0x000fc6000f8c10ff */
[----:B------:R-:W3:Y:S01]  /*1840*/  @!P3 LDG.E.CONSTANT R22, desc[UR12][R14.64] ;  /* 0x0000000c0e16b981 */ /* 0x000ee2000c1e9900 */
[----:B------:R-:W-:-:S05]  /*1850*/  @!P4 IADD3.X R13, PT, PT, R36, UR8, RZ, P6, !PT ;  /* 0x00000008240dcc10 */ /* 0x000fca000b7fe4ff */
[----:B------:R1:W4:Y:S01]  /*1860*/  @!P4 LDG.E.CONSTANT R48, desc[UR12][R12.64] ;  /* 0x0000000c0c30c981 */ /* 0x000322000c1e9900 */
[----:B------:R-:W5:Y:S01]  /*1870*/  S2R R18, SR_TID.X ;  /* 0x0000000000127919 */ /* 0x000f620000002100 */
[----:B------:R-:W-:-:S05]  /*1880*/  IMAD R19, R3, 0xf, RZ ;  /* 0x0000000f03137824 */ /* 0x000fca00078e02ff */
[----:B------:R-:W-:Y:S02]  /*1890*/  IADD3 R50, PT, PT, R19, 0x3, RZ ;  /* 0x0000000313327810 */ /* 0x000fe40007ffe0ff */
[C---:B-----5:R-:W-:Y:S01]  /*18a0*/  SHF.L.U32 R20, R18.reuse, 0x1, RZ ;  /* 0x0000000112147819 */ /* 0x060fe200000006ff */
[----:B------:R-:W-:-:S04]  /*18b0*/  IMAD R21, R18, 0x8, R19 ;  /* 0x0000000812157824 */ /* 0x000fc800078e0213 */
[C---:B------:R-:W-:Y:S02]  /*18c0*/  IMAD R20, R2.reuse, 0x1d, R20 ;  /* 0x0000001d02147824 */ /* 0x040fe400078e0214 */
[----:B0-----:R-:W-:-:S03]  /*18d0*/  IMAD R16, R2, 0x74, R21 ;  /* 0x0000007402107824 */ /* 0x001fc600078e0215 */
[----:B-1----:R-:W-:Y:S02]  /*18e0*/  LEA.HI R12, R50, R20, RZ, 0x1e ;  /* 0x00000014320c7211 */ /* 0x002fe400078ff0ff */
[----:B------:R-:W-:-:S04]  /*18f0*/  ISETP.GT.U32.AND P6, PT, R16, 0x39c, PT ;  /* 0x0000039c1000780c */ /* 0x000fc80003fc4070 */
[----:B------:R-:W-:-:S04]  /*1900*/  ISETP.GT.U32.OR P6, PT, R12, 0xe7, P6 ;  /* 0x000000e70c00780c */ /* 0x000fc800037c4470 */
[----:B------:R-:W-:Y:S01]  /*1910*/  ISETP.GT.U32.OR P6, PT, R21, 0x70, P6 ;  /* 0x000000701500780c */ /* 0x000fe200037c4470 */
[----:B------:R-:W-:Y:S01]  /*1920*/  BSSY.RECONVERGENT B0, `(.L_x_21) ;  /* 0x0000010000007945 */ /* 0x000fe20003800200 */
[----:B--2---:R0:W-:Y:S04]  /*1930*/  STS [R40], R23 ;  /* 0x0000001728007388 */ /* 0x0041e80000000800 */
[----:B---3--:R0:W-:Y:S04]  /*1940*/  STS [R40+0x4], R22 ;  /* 0x0000041628007388 */ /* 0x0081e80000000800 */
[----:B----4-:R0:W-:Y:S03]  /*1950*/  STS [R40+0x8], R48 ;  /* 0x0000083028007388 */ /* 0x0101e60000000800 */
[----:B------:R-:W-:Y:S05]  /*1960*/  @P6 BRA `(.L_x_22) ;  /* 0x00000000002c6947 */ /* 0x000fea0003800000 */
[----:B------:R-:W-:Y:S01]  /*1970*/  ISETP.NE.AND P6, PT, R44, RZ, PT ;  /* 0x000000ff2c00720c */ /* 0x000fe20003fc5270 */
[----:B------:R-:W-:Y:S01]  /*1980*/  BSSY.RECONVERGENT B1, `(.L_x_23) ;  /* 0x0000008000017945 */ /* 0x000fe20003800200 */
[----:B------:R-:W-:-:S11]  /*1990*/  HFMA2 R13, -RZ, RZ, 0, 0 ;  /* 0x00000000ff0d7431 */ /* 0x000fd600000001ff */
[----:B------:R-:W-:Y:S05]  /*19a0*/  @P6 BRA `(.L_x_24) ;  /* 0x0000000000146947 */ /* 0x000fea0003800000 */
[----:B------:R-:W-:-:S04]  /*19b0*/  IADD3 R13, P6, PT, R10, UR5, RZ ;  /* 0x000000050a0d7c10 */ /* 0x000fc8000ffde0ff */
[----:B------:R-:W-:Y:S02]  /*19c0*/  IADD3.X R14, PT, PT, RZ, UR6, RZ, P6, !PT ;  /* 0x00000006ff0e7c10 */ /* 0x000fe4000b7fe4ff */
[----:B------:R-:W-:-:S04]  /*19d0*/  LEA R12, P6, R13, UR9, 0x2 ;  /* 0x000000090d0c7c11 */ /* 0x000fc8000f8c10ff */
[----:B------:R-:W-:-:S06]  /*19e0*/  LEA.HI.X R13, R13, UR10, R14, 0x2, P6 ;  /* 0x0000000a0d0d7c11 */ /* 0x000fcc000b0f140e */
[----:B------:R1:W5:Y:S03]  /*19f0*/  LDG.E.CONSTANT R13, desc[UR12][R12.64] ;  /* 0x0000000c0c0d7981 */ /* 0x000366000c1e9900 */
.L_x_24:
[----:B------:R-:W-:Y:S05]  /*1a00*/  BSYNC.RECONVERGENT B1 ;  /* 0x0000000000017941 */ /* 0x000fea0003800200 */
.L_x_23:
[----:B-----5:R2:W-:Y:S02]  /*1a10*/  STS [R40+0xc], R13 ;  /* 0x00000c0d28007388 */ /* 0x0205e40000000800 */
.L_x_22:
[----:B------:R-:W-:Y:S05]  /*1a20*/  BSYNC.RECONVERGENT B0 ;  /* 0x0000000000007941 */ /* 0x000fea0003800200 */
.L_x_21:
[----:B-1----:R-:W-:Y:S01]  /*1a30*/  LEA.HI R12, R19, R20, RZ, 0x1e ;  /* 0x00000014130c7211 */ /* 0x002fe200078ff0ff */
[----:B------:R-:W-:Y:S01]  /*1a40*/  BSSY.RECONVERGENT B0, `(.L_x_25) ;  /* 0x0000014000007945 */ /* 0x000fe20003800200 */
[----:B------:R-:W-:-:S04]  /*1a50*/  ISETP.GT.U32.AND P6, PT, R16, 0x39b, PT ;  /* 0x0000039b1000780c */ /* 0x000fc80003fc4070 */
[----:B------:R-:W-:-:S04]  /*1a60*/  ISETP.GT.U32.OR P6, PT, R12, 0xe6, P6 ;  /* 0x000000e60c00780c */ /* 0x000fc800037c4470 */
[----:B------:R-:W-:-:S13]  /*1a70*/  ISETP.GT.U32.OR P6, PT, R21, 0x6f, P6 ;  /* 0x0000006f1500780c */ /* 0x000fda00037c4470 */
[----:B------:R-:W-:Y:S05]  /*1a80*/  @P6 BRA `(.L_x_26) ;  /* 0x00000000003c6947 */ /* 0x000fea0003800000 */
[----:B------:R-:W-:Y:S01]  /*1a90*/  IADD3 R12, PT, PT, R39, -0x39, RZ ;  /* 0xffffffc7270c7810 */ /* 0x000fe20007ffe0ff */
[----:B------:R-:W-:Y:S01]  /*1aa0*/  BSSY.RECONVERGENT B1, `(.L_x_27) ;  /* 0x000000c000017945 */ /* 0x000fe20003800200 */
[----:B------:R-:W-:Y:S01]  /*1ab0*/  LOP3.LUT P6, RZ, R42, R43, RZ, 0xfc, !PT ;  /* 0x0000002b2aff7212 */ /* 0x000fe200078cfcff */
[----:B--2---:R-:W-:Y:S01]  /*1ac0*/  IMAD.MOV.U32 R13, RZ, RZ, RZ ;  /* 0x000000ffff0d7224 */ /* 0x004fe200078e00ff */
[----:B------:R-:W-:-:S04]  /*1ad0*/  LOP3.LUT R12, R12, 0xff, RZ, 0xc0, !PT ;  /* 0x000000ff0c0c7812 */ /* 0x000fc800078ec0ff */
[----:B------:R-:W-:-:S04]  /*1ae0*/  ISETP.LT.U32.OR P6, PT, R12, 0xc8, !P6 ;  /* 0x000000c80c00780c */ /* 0x000fc800077c1470 */
[----:B------:R-:W-:-:S13]  /*1af0*/  ISETP.GT.U32.OR P6, PT, R41, 0x38, P6 ;  /* 0x000000382900780c */ /* 0x000fda00037c4470 */
[----:B------:R-:W-:Y:S05]  /*1b00*/  @P6 BRA `(.L_x_28) ;  /* 0x0000000000146947 */ /* 0x000fea0003800000 */
[----:B------:R-:W-:-:S04]  /*1b10*/  IADD3 R13, P6, PT, R24, UR5, RZ ;  /* 0x00000005180d7c10 */ /* 0x000fc8000ffde0ff */
[----:B------:R-:W-:Y:S02]  /*1b20*/  IADD3.X R14, PT, PT, RZ, UR6, RZ, P6, !PT ;  /* 0x00000006ff0e7c10 */ /* 0x000fe4000b7fe4ff */
[----:B------:R-:W-:-:S04]  /*1b30*/  LEA R12, P6, R13, UR9, 0x2 ;  /* 0x000000090d0c7c11 */ /* 0x000fc8000f8c10ff */
[----:B------:R-:W-:-:S06]  /*1b40*/  LEA.HI.X R13, R13, UR10, R14, 0x2, P6 ;  /* 0x0000000a0d0d7c11 */ /* 0x000fcc000b0f140e */
[----:B------:R1:W5:Y:S03]  /*1b50*/  LDG.E.CONSTANT R13, desc[UR12][R12.64] ;  /* 0x0000000c0c0d7981 */ /* 0x000366000c1e9900 */
.L_x_28:
[----:B------:R-:W-:Y:S05]  /*1b60*/  BSYNC.RECONVERGENT B1 ;  /* 0x0000000000017941 */ /* 0x000fea0003800200 */
.L_x_27:
[----:B-----5:R3:W-:Y:S02]  /*1b70*/  STS [R40+0x10], R13 ;  /* 0x0000100d28007388 */ /* 0x0207e40000000800 */
.L_x_26:
[----:B------:R-:W-:Y:S05]  /*1b80*/  BSYNC.RECONVERGENT B0 ;  /* 0x0000000000007941 */ /* 0x000fea0003800200 */
.L_x_25:
[----:B--23--:R-:W-:Y:S01]  /*1b90*/  IADD3 R13, PT, PT, R19, 0x5, RZ ;  /* 0x00000005130d7810 */ /* 0x00cfe20007ffe0ff */
[----:B------:R-:W-:Y:S01]  /*1ba0*/  BSSY.RECONVERGENT B0, `(.L_x_29) ;  /* 0x0000011000007945 */ /* 0x000fe20003800200 */
[----:B------:R-:W-:Y:S02]  /*1bb0*/  ISETP.GT.U32.AND P6, PT, R16, 0x39a, PT ;  /* 0x0000039a1000780c */ /* 0x000fe40003fc4070 */
[----:B-1----:R-:W-:-:S04]  /*1bc0*/  LEA.HI R12, R13, R20, RZ, 0x1e ;  /* 0x000000140d0c7211 */ /* 0x002fc800078ff0ff */
[----:B------:R-:W-:-:S04]  /*1bd0*/  ISETP.GT.U32.OR P6, PT, R12, 0xe7, P6 ;  /* 0x000000e70c00780c */ /* 0x000fc800037c4470 */
[----:B------:R-:W-:-:S13]  /*1be0*/  ISETP.GT.U32.OR P6, PT, R21, 0x6e, P6 ;  /* 0x0000006e1500780c */ /* 0x000fda00037c4470 */
[----:B------:R-:W-:Y:S05]  /*1bf0*/  @P6 BRA `(.L_x_30) ;  /* 0x00000000002c6947 */ /* 0x000fea0003800000 */
[----:B------:R-:W-:Y:S01]  /*1c00*/  ISETP.NE.AND P6, PT, R47, RZ, PT ;  /* 0x000000ff2f00720c */ /* 0x000fe20003fc5270 */
[----:B------:R-:W-:Y:S01]  /*1c10*/  BSSY.RECONVERGENT B1, `(.L_x_31) ;  /* 0x0000008000017945 */ /* 0x000fe20003800200 */
[----:B------:R-:W-:-:S11]  /*1c20*/  MOV R13, RZ ;  /* 0x000000ff000d7202 */ /* 0x000fd60000000f00 */
[----:B------:R-:W-:Y:S05]  /*1c30*/  @P6 BRA `(.L_x_32) ;  /* 0x0000000000146947 */ /* 0x000fea0003800000 */
[----:B------:R-:W-:-:S04]  /*1c40*/  IADD3 R13, P6, PT, R9, UR5, RZ ;  /* 0x00000005090d7c10 */ /* 0x000fc8000ffde0ff */
[----:B------:R-:W-:Y:S02]  /*1c50*/  IADD3.X R14, PT, PT, RZ, UR6, RZ, P6, !PT ;  /* 0x00000006ff0e7c10 */ /* 0x000fe4000b7fe4ff */
[----:B------:R-:W-:-:S04]  /*1c60*/  LEA R12, P6, R13, UR9, 0x2 ;  /* 0x000000090d0c7c11 */ /* 0x000fc8000f8c10ff */
[----:B------:R-:W-:-:S06]  /*1c70*/  LEA.HI.X R13, R13, UR10, R14, 0x2, P6 ;  /* 0x0000000a0d0d7c11 */ /* 0x000fcc000b0f140e */
[----:B------:R1:W5:Y:S03]  /*1c80*/  LDG.E.CONSTANT R13, desc[UR12][R12.64] ;  /* 0x0000000c0c0d7981 */ /* 0x000366000c1e9900 */
.L_x_32:
[----:B------:R-:W-:Y:S05]  /*1c90*/  BSYNC.RECONVERGENT B1 ;  /* 0x0000000000017941 */ /* 0x000fea0003800200 */
.L_x_31:
[----:B-----5:R2:W-:Y:S02]  /*1ca0*/  STS [R40+0x14], R13 ;  /* 0x0000140d28007388 */ /* 0x0205e40000000800 */
.L_x_30:
[----:B------:R-:W-:Y:S05]  /*1cb0*/  BSYNC.RECONVERGENT B0 ;  /* 0x0000000000007941 */ /* 0x000fea0003800200 */
.L_x_29:
[----:B--2---:R-:W-:Y:S01]  /*1cc0*/  VIADD R13, R19, 0x6 ;  /* 0x00000006130d7836 */ /* 0x004fe20000000000 */
[----:B------:R-:W-:Y:S01]  /*1cd0*/  ISETP.GT.U32.AND P6, PT, R16, 0x399, PT ;  /* 0x000003991000780c */ /* 0x000fe20003fc4070 */
[----:B------:R-:W-:Y:S03]  /*1ce0*/  BSSY.RECONVERGENT B0, `(.L_x_33) ;  /* 0x0000010000007945 */ /* 0x000fe60003800200 */
[----:B-1----:R-:W-:-:S04]  /*1cf0*/  LEA.HI R12, R13, R20, RZ, 0x1e ;  /* 0x000000140d0c7211 */ /* 0x002fc800078ff0ff */
[----:B------:R-:W-:-:S04]  /*1d00*/  ISETP.GT.U32.OR P6, PT, R12, 0xe7, P6 ;  /* 0x000000e70c00780c */ /* 0x000fc800037c4470 */
[----:B------:R-:W-:-:S13]  /*1d10*/  ISETP.GT.U32.OR P6, PT, R21, 0x6d, P6 ;  /* 0x0000006d1500780c */ /* 0x000fda00037c4470 */
        /* <DEDUP_REMOVED lines=10> */
.L_x_36:
[----:B------:R-:W-:Y:S05]  /*1dc0*/  BSYNC.RECONVERGENT B1 ;  /* 0x0000000000017941 */ /* 0x000fea0003800200 */
.L_x_35:
[----:B-----5:R2:W-:Y:S02]  /*1dd0*/  STS [R40+0x18], R13 ;  /* 0x0000180d28007388 */ /* 0x0205e40000000800 */
.L_x_34:
[----:B------:R-:W-:Y:S05]  /*1de0*/  BSYNC.RECONVERGENT B0 ;  /* 0x0000000000007941 */ /* 0x000fea0003800200 */
.L_x_33:
[----:B------:R-:W-:Y:S01]  /*1df0*/  ISETP.GT.U32.AND P6, PT, R21, 0x6c, PT ;  /* 0x0000006c1500780c */ /* 0x000fe20003fc4070 */
[----:B------:R-:W-:Y:S01]  /*1e00*/  BSSY.RECONVERGENT B0, `(.L_x_37) ;  /* 0x0000013000007945 */ /* 0x000fe20003800200 */
[----:B------:R-:W-:Y:S02]  /*1e10*/  IADD3 R19, PT, PT, R19, 0x7, RZ ;  /* 0x0000000713137810 */ /* 0x000fe40007ffe0ff */
[----:B-1----:R-:W-:Y:S02]  /*1e20*/  P2R R12, PR, RZ, 0x1 ;  /* 0x00000001ff0c7803 */ /* 0x002fe40000000000 */
[----:B------:R-:W-:Y:S02]  /*1e30*/  ISETP.NE.OR P0, PT, R18, RZ, P6 ;  /* 0x000000ff1200720c */ /* 0x000fe40003705670 */
[----:B------:R-:W-:Y:S02]  /*1e40*/  LEA.HI R20, R19, R20, RZ, 0x1e ;  /* 0x0000001413147211 */ /* 0x000fe400078ff0ff */
[----:B------:R-:W-:-:S04]  /*1e50*/  ISETP.GT.U32.AND P6, PT, R16, 0x398, PT ;  /* 0x000003981000780c */ /* 0x000fc80003fc4070 */
[----:B------:R-:W-:-:S04]  /*1e60*/  ISETP.GT.U32.OR P6, PT, R20, 0xe7, P6 ;  /* 0x000000e71400780c */ /* 0x000fc800037c4470 */
[----:B------:R-:W-:Y:S02]  /*1e70*/  PLOP3.LUT P6, PT, P6, P0, PT, 0xf8, 0x8f ;  /* 0x00000000008f781c */ /* 0x000fe400037c1f70 */
[----:B------:R-:W-:-:S11]  /*1e80*/  ISETP.NE.AND P0, PT, R12, RZ, PT ;  /* 0x000000ff0c00720c */ /* 0x000fd60003f05270 */
[----:B------:R-:W-:Y:S05]  /*1e90*/  @P6 BRA `(.L_x_38) ;  /* 0x0000000000246947 */ /* 0x000fea0003800000 */
[----:B------:R-:W-:Y:S01]  /*1ea0*/  ISETP.NE.AND P6, PT, R45, RZ, PT ;  /* 0x000000ff2d00720c */ /* 0x000fe20003fc5270 */
[----:B------:R-:W-:Y:S01]  /*1eb0*/  BSSY.RECONVERGENT B1, `(.L_x_39) ;  /* 0x0000006000017945 */ /* 0x000fe20003800200 */
[----:B--2---:R-:W-:-:S11]  /*1ec0*/  MOV R13, RZ ;  /* 0x000000ff000d7202 */ /* 0x004fd60000000f00 */
[----:B------:R-:W-:Y:S05]  /*1ed0*/  @P6 BRA `(.L_x_40) ;  /* 0x00000000000c6947 */ /* 0x000fea0003800000 */
[----:B------:R-:W-:-:S04]  /*1ee0*/  LEA R12, P6, R6, UR7, 0x2 ;  /* 0x00000007060c7c11 */ /* 0x000fc8000f8c10ff */
[----:B------:R-:W-:-:S06]  /*1ef0*/  IADD3.X R13, PT, PT, R35, UR8, RZ, P6, !PT ;  /* 0x00000008230d7c10 */ /* 0x000fcc000b7fe4ff */
[----:B------:R1:W5:Y:S03]  /*1f00*/  LDG.E.CONSTANT R13, desc[UR12][R12.64] ;  /* 0x0000000c0c0d7981 */ /* 0x000366000c1e9900 */
.L_x_40:
[----:B------:R-:W-:Y:S05]  /*1f10*/  BSYNC.RECONVERGENT B1 ;  /* 0x0000000000017941 */ /* 0x000fea0003800200 */
.L_x_39:
[----:B-----5:R3:W-:Y:S02]  /*1f20*/  STS [R38+0x1c], R13 ;  /* 0x00001c0d26007388 */ /* 0x0207e40000000800 */
.L_x_38:
[----:B------:R-:W-:Y:S05]  /*1f30*/  BSYNC.RECONVERGENT B0 ;  /* 0x0000000000007941 */ /* 0x000fea0003800200 */
.L_x_37:
[----:B------:R-:W-:Y:S01]  /*1f40*/  @!P0 MOV R21, R29 ;  /* 0x0000001d00158202 */ /* 0x000fe20000000f00 */
[----:B------:R-:W-:Y:S01]  /*1f50*/  @!P0 IMAD.MOV.U32 R20, RZ, RZ, R28 ;  /* 0x000000ffff148224 */ /* 0x000fe200078e001c */
[----:B------:R-:W-:Y:S02]  /*1f60*/  @!P1 MOV R15, R31 ;  /* 0x0000001f000f9202 */ /* 0x000fe40000000f00 */
[----:B------:R-:W-:Y:S02]  /*1f70*/  @!P1 MOV R14, R30 ;  /* 0x0000001e000e9202 */ /* 0x000fe40000000f00 */
[----:B-1----:R-:W-:Y:S01]  /*1f80*/  @!P2 MOV R12, R26 ;  /* 0x0000001a000ca202 */ /* 0x002fe20000000f00 */
[----:B------:R-:W4:Y:S01]  /*1f90*/  @!P0 LDG.E.CONSTANT R21, desc[UR12][R20.64] ;  /* 0x0000000c14158981 */ /* 0x000f22000c1e9900 */
[----:B--23--:R-:W-:Y:S01]  /*1fa0*/  @!P2 MOV R13, R27 ;  /* 0x0000001b000da202 */ /* 0x00cfe20000000f00 */
[----:B------:R-:W-:Y:S01]  /*1fb0*/  UIADD3 UR7, UP0, UPT, UR7, 0xc400, URZ ;  /* 0x0000c40007077890 */ /* 0x000fe2000ff1e0ff */
[----:B------:R-:W-:Y:S01]  /*1fc0*/  IADD3 R28, P6, PT, R28, 0x90, RZ ;  /* 0x000000901c1c7810 */ /* 0x000fe20007fde0ff */
[----:B------:R-:W2:Y:S04]  /*1fd0*/  @!P1 LDG.E.CONSTANT R15, desc[UR12][R14.64] ;  /* 0x0000000c0e0f9981 */ /* 0x000ea8000c1e9900 */
[----:B------:R-:W3:Y:S04]  /*1fe0*/  @!P2 LDG.E.CONSTANT R12, desc[UR12][R12.64] ;  /* 0x0000000c0c0ca981 */ /* 0x000ee8000c1e9900 */
[----:B----4-:R-:W-:Y:S01]  /*1ff0*/  @!P0 STS [R32], R21 ;  /* 0x0000001520008388 */ /* 0x010fe20000000800 */
[----:B------:R-:W-:Y:S01]  /*2000*/  UIADD3 UR4, UPT, UPT, UR4, 0x1, URZ ;  /* 0x0000000104047890 */ /* 0x000fe2000fffe0ff */
[----:B------:R-:W-:-:S02]  /*2010*/  IADD3.X R29, PT, PT, RZ, R29, RZ, P6, !PT ;  /* 0x0000001dff1d7210 */ /* 0x000fc400037fe4ff */
[----:B--2---:R-:W-:Y:S01]  /*2020*/  @!P1 STS [R32+0x4], R15 ;  /* 0x0000040f20009388 */ /* 0x004fe20000000800 */
[----:B------:R-:W-:Y:S01]  /*2030*/  UIADD3.X UR8, UPT, UPT, URZ, UR8, URZ, UP0, !UPT ;  /* 0x00000008ff087290 */ /* 0x000fe200087fe4ff */
[----:B------:R-:W-:Y:S02]  /*2040*/  IADD3 R30, P6, PT, R30, 0x90, RZ ;  /* 0x000000901e1e7810 */ /* 0x000fe40007fde0ff */
[----:B---3--:R-:W-:Y:S01]  /*2050*/  @!P2 STS [R25+0x8], R12 ;  /* 0x0000080c1900a388 */ /* 0x008fe20000000800 */
[----:B------:R-:W-:Y:S02]  /*2060*/  UISETP.NE.AND UP0, UPT, UR4, 0x10, UPT ;  /* 0x000000100400788c */ /* 0x000fe4000bf05270 */
[----:B------:R-:W-:Y:S01]  /*2070*/  IMAD.X R31, RZ, RZ, R31, P6 ;  /* 0x000000ffff1f7224 */ /* 0x000fe200030e061f */
[----:B------:R-:W-:Y:S01]  /*2080*/  BAR.SYNC.DEFER_BLOCKING 0x0 ;  /* 0x0000000000007b1d */ /* 0x000fe20000010000 */
[----:B------:R-:W-:Y:S01]  /*2090*/  IADD3 R26, P6, PT, R26, 0x90, RZ ;  /* 0x000000901a1a7810 */ /* 0x000fe20007fde0ff */
[----:B------:R-:W-:-:S03]  /*20a0*/  UIADD3 UR5, UP1, UPT, UR5, 0x3100, URZ ;  /* 0x0000310005057890 */ /* 0x000fc6000ff3e0ff */
[----:B------:R-:W-:Y:S01]  /*20b0*/  IADD3.X R27, PT, PT, RZ, R27, RZ, P6, !PT ;  /* 0x0000001bff1b7210 */ /* 0x000fe200037fe4ff */
[----:B0-----:R-:W-:Y:S04]  /*20c0*/  LDS R22, [R0] ;  /* 0x0000000000167984 */ /* 0x001fe80000000800 */
[----:B------:R-:W0:Y:S04]  /*20d0*/  LDS.128 R16, [R33] ;  /* 0x0000000021107984 */ /* 0x000e280000000c00 */
[----:B------:R-:W1:Y:S04]  /*20e0*/  LDS R48, [R0+0x4] ;  /* 0x0000040000307984 */ /* 0x000e680000000800 */
[----:B------:R-:W2:Y:S04]  /*20f0*/  LDS R50, [R0+0x8] ;  /* 0x0000080000327984 */ /* 0x000ea80000000800 */
[----:B------:R-:W3:Y:S04]  /*2100*/  LDS R14, [R0+0x10] ;  /* 0x00001000000e7984 */ /* 0x000ee80000000800 */
[----:B------:R-:W4:Y:S04]  /*2110*/  LDS R13, [R0+0x14] ;  /* 0x00001400000d7984 */ /* 0x000f280000000800 */
[----:B------:R-:W5:Y:S01]  /*2120*/  LDS R15, [R0+0x18] ;  /* 0x00001800000f7984 */ /* 0x000f620000000800 */
[----:B0-----:R-:W-:-:S03]  /*2130*/  FFMA R53, R22, R16, R53 ;  /* 0x0000001016357223 */ /* 0x001fc60000000035 */
[----:B------:R-:W0:Y:S01]  /*2140*/  LDS.128 R20, [R33+0x10] ;  /* 0x0000100021147984 */ /* 0x000e220000000c00 */
[----:B-1----:R-:W-:-:S03]  /*2150*/  FFMA R53, R48, R17, R53 ;  /* 0x0000001130357223 */ /* 0x002fc60000000035 */
[----:B------:R-:W-:Y:S01]  /*2160*/  LDS R48, [R0+0x24] ;  /* 0x0000240000307984 */ /* 0x000fe20000000800 */
[----:B--2---:R-:W-:-:S03]  /*2170*/  FFMA R50, R50, R18, R53 ;  /* 0x0000001232327223 */ /* 0x004fc60000000035 */
[----:B------:R-:W-:Y:S01]  /*2180*/  LDS R53, [R0+0x48] ;  /* 0x0000480000357984 */ /* 0x000fe20000000800 */
[C---:B---3--:R-:W-:Y:S01]  /*2190*/  FFMA R12, R14.reuse, R16, R51 ;  /* 0x000000100e0c7223 */ /* 0x048fe20000000033 */
[----:B------:R-:W-:-:S03]  /*21a0*/  FFMA R51, R14, R19, R50 ;  /* 0x000000130e337223 */ /* 0x000fc60000000032 */
[----:B----4-:R-:W-:-:S04]  /*21b0*/  FFMA R12, R13, R17, R12 ;  /* 0x000000110d0c7223 */ /* 0x010fc8000000000c */
[----:B-----5:R-:W-:Y:S02]  /*21c0*/  FFMA R50, R15, R18, R12 ;  /* 0x000000120f327223 */ /* 0x020fe4000000000c */
[----:B------:R-:W-:Y:S01]  /*21d0*/  LDS R12, [R0+0x30] ;  /* 0x00003000000c7984 */ /* 0x000fe20000000800 */
[----:B0-----:R-:W-:-:S03]  /*21e0*/  FFMA R14, R13, R20, R51 ;  /* 0x000000140d0e7223 */ /* 0x001fc60000000033 */
[----:B------:R-:W-:Y:S01]  /*21f0*/  LDS R51, [R0+0x28] ;  /* 0x0000280000337984 */ /* 0x000fe20000000800 */
[----:B------:R-:W-:-:S03]  /*2200*/  FFMA R15, R15, R21, R14 ;  /* 0x000000150f0f7223 */ /* 0x000fc6000000000e */
[----:B------:R-:W0:Y:S02]  /*2210*/  LDS R14, [R0+0x20] ;  /* 0x00002000000e7984 */ /* 0x000e240000000800 */
[----:B0-----:R-:W-:-:S04]  /*2220*/  FFMA R13, R14, R19, R50 ;  /* 0x000000130e0d7223 */ /* 0x001fc80000000032 */
[----:B------:R-:W-:Y:S01]  /*2230*/  FFMA R52, R48, R20, R13 ;  /* 0x0000001430347223 */ /* 0x000fe2000000000d */
[----:B------:R-:W-:-:S03]  /*2240*/  FFMA R49, R14, R16, R49 ;  /* 0x000000100e317223 */ /* 0x000fc60000000031 */
[C---:B------:R-:W-:Y:S01]  /*2250*/  FFMA R13, R51.reuse, R21, R52 ;  /* 0x00000015330d7223 */ /* 0x040fe20000000034 */
[-C--:B------:R-:W-:Y:S01]  /*2260*/  FFMA R50, R14, R22.reuse, R15 ;  /* 0x000000160e327223 */ /* 0x080fe2000000000f */
[----:B------:R-:W-:Y:S02]  /*2270*/  FFMA R14, R48, R17, R49 ;  /* 0x00000011300e7223 */ /* 0x000fe40000000031 */
[----:B------:R-:W-:Y:S02]  /*2280*/  FFMA R52, R12, R22, R13 ;  /* 0x000000160c347223 */ /* 0x000fe4000000000d */
[----:B------:R-:W0:Y:S01]  /*2290*/  LDS R13, [R0+0x34] ;  /* 0x00003400000d7984 */ /* 0x000e220000000800 */
[----:B------:R-:W-:Y:S01]  /*22a0*/  FFMA R48, R48, R23, R50 ;  /* 0x0000001730307223 */ /* 0x000fe20000000032 */
[----:B------:R-:W-:Y:S01]  /*22b0*/  FFMA R50, R51, R18, R14 ;  /* 0x0000001233327223 */ /* 0x000fe2000000000e */
[C---:B------:R-:W-:Y:S02]  /*22c0*/  FFMA R14, R12.reuse, R16, R59 ;  /* 0x000000100c0e7223 */ /* 0x040fe4000000003b */
[----:B------:R-:W1:Y:S01]  /*22d0*/  LDS R59, [R0+0x38] ;  /* 0x00003800003b7984 */ /* 0x000e620000000800 */
[----:B------:R-:W-:-:S03]  /*22e0*/  FFMA R15, R12, R19, R50 ;  /* 0x000000130c0f7223 */ /* 0x000fc60000000032 */
[----:B------:R-:W2:Y:S01]  /*22f0*/  LDS R12, [R0+0x40] ;  /* 0x00004000000c7984 */ /* 0x000ea20000000800 */
[C---:B0-----:R-:W-:Y:S01]  /*2300*/  FFMA R50, R13.reuse, R20, R15 ;  /* 0x000000140d327223 */ /* 0x041fe2000000000f */
[----:B------:R-:W-:-:S03]  /*2310*/  FFMA R14, R13, R17, R14 ;  /* 0x000000110d0e7223 */ /* 0x000fc6000000000e */
[C---:B-1----:R-:W-:Y:S02]  /*2320*/  FFMA R49, R59.reuse, R21, R50 ;  /* 0x000000153b317223 */ /* 0x042fe40000000032 */
[----:B------:R-:W0:Y:S01]  /*2330*/  LDS R50, [R0+0x44] ;  /* 0x0000440000327984 */ /* 0x000e220000000800 */
[----:B------:R-:W-:Y:S01]  /*2340*/  FFMA R14, R59, R18, R14 ;  /* 0x000000123b0e7223 */ /* 0x000fe2000000000e */
[C---:B--2---:R-:W-:Y:S01]  /*2350*/  FFMA R57, R12.reuse, R16, R57 ;  /* 0x000000100c397223 */ /* 0x044fe20000000039 */
[C---:B------:R-:W-:Y:S02]  /*2360*/  FFMA R49, R12.reuse, R22, R49 ;  /* 0x000000160c317223 */ /* 0x040fe40000000031 */
[----:B------:R-:W-:Y:S02]  /*2370*/  FFMA R15, R12, R19, R14 ;  /* 0x000000130c0f7223 */ /* 0x000fe4000000000e */
[----:B------:R-:W1:Y:S01]  /*2380*/  LDS R12, [R0+0x50] ;  /* 0x00005000000c7984 */ /* 0x000e620000000800 */
[----:B------:R-:W-:Y:S01]  /*2390*/  FFMA R52, R13, R23, R52 ;  /* 0x000000170d347223 */ /* 0x000fe20000000034 */
[C---:B0-----:R-:W-:Y:S01]  /*23a0*/  FFMA R14, R50.reuse, R17, R57 ;  /* 0x00000011320e7223 */ /* 0x041fe20000000039 */
[----:B------:R-:W-:-:S03]  /*23b0*/  FFMA R54, R50, R20, R15 ;  /* 0x0000001432367223 */ /* 0x000fc6000000000f */
[C---:B------:R-:W-:Y:S01]  /*23c0*/  FFMA R14, R53.reuse, R18, R14 ;  /* 0x00000012350e7223 */ /* 0x040fe2000000000e */
[----:B------:R-:W-:Y:S01]  /*23d0*/  FFMA R15, R53, R21, R54 ;  /* 0x00000015350f7223 */ /* 0x000fe20000000036 */
[C---:B-1----:R-:W-:Y:S02]  /*23e0*/  FFMA R55, R12.reuse, R16, R55 ;  /* 0x000000100c377223 */ /* 0x042fe40000000037 */
[C---:B------:R-:W-:Y:S01]  /*23f0*/  FFMA R13, R12.reuse, R19, R14 ;  /* 0x000000130c0d7223 */ /* 0x040fe2000000000e */
[----:B------:R-:W-:Y:S02]  /*2400*/  FFMA R54, R12, R22, R15 ;  /* 0x000000160c367223 */ /* 0x000fe4000000000f */
[----:B------:R-:W0:Y:S01]  /*2410*/  LDS R12, [R0+0x54] ;  /* 0x00005400000c7984 */ /* 0x000e220000000800 */
[----:B------:R-:W-:Y:S01]  /*2420*/  FFMA R50, R50, R23, R49 ;  /* 0x0000001732327223 */ /* 0x000fe20000000031 */
[C---:B0-----:R-:W-:Y:S01]  /*2430*/  FFMA R55, R12.reuse, R17, R55 ;  /* 0x000000110c377223 */ /* 0x041fe20000000037 */
[C---:B------:R-:W-:Y:S01]  /*2440*/  FFMA R14, R12.reuse, R20, R13 ;  /* 0x000000140c0e7223 */ /* 0x040fe2000000000d */
[----:B------:R-:W-:-:S02]  /*2450*/  FFMA R49, R12, R23, R54 ;  /* 0x000000170c317223 */ /* 0x000fc40000000036 */
[----:B------:R-:W0:Y:S02]  /*2460*/  LDS R12, [R0+0x60] ;  /* 0x00006000000c7984 */ /* 0x000e240000000800 */
[----:B0-----:R-:W-:Y:S02]  /*2470*/  FFMA R57, R12, R16, R61 ;  /* 0x000000100c397223 */ /* 0x001fe4000000003d */
[----:B------:R-:W0:Y:S02]  /*2480*/  LDS R16, [R0+0x58] ;  /* 0x0000580000107984 */ /* 0x000e240000000800 */
[C---:B0-----:R-:W-:Y:S01]  /*2490*/  FFMA R55, R16.reuse, R18, R55 ;  /* 0x0000001210377223 */ /* 0x041fe20000000037 */
[----:B------:R-:W-:-:S03]  /*24a0*/  FFMA R13, R16, R21, R14 ;  /* 0x00000015100d7223 */ /* 0x000fc6000000000e */
[C---:B------:R-:W-:Y:S01]  /*24b0*/  FFMA R55, R12.reuse, R19, R55 ;  /* 0x000000130c377223 */ /* 0x040fe20000000037 */
[----:B------:R-:W-:Y:S02]  /*24c0*/  FFMA R14, R12, R22, R13 ;  /* 0x000000160c0e7223 */ /* 0x000fe4000000000d */
[----:B------:R-:W0:Y:S02]  /*24d0*/  LDS R12, [R0+0x64] ;  /* 0x00006400000c7984 */ /* 0x000e240000000800 */
[C---:B0-----:R-:W-:Y:S01]  /*24e0*/  FFMA R57, R12.reuse, R17, R57 ;  /* 0x000000110c397223 */ /* 0x041fe20000000039 */
[C---:B------:R-:W-:Y:S01]  /*24f0*/  FFMA R55, R12.reuse, R20, R55 ;  /* 0x000000140c377223 */ /* 0x040fe20000000037 */
[----:B------:R-:W-:Y:S02]  /*2500*/  FFMA R17, R12, R23, R14 ;  /* 0x000000170c117223 */ /* 0x000fe4000000000e */
[----:B------:R-:W0:Y:S02]  /*2510*/  LDS.128 R12, [R33+0x20] ;  /* 0x00002000210c7984 */ /* 0x000e240000000c00 */
[-C--:B0-----:R-:W-:Y:S01]  /*2520*/  FFMA R54, R51, R12.reuse, R48 ;  /* 0x0000000c33367223 */ /* 0x081fe20000000030 */
[----:B------:R-:W-:Y:S01]  /*2530*/  FFMA R48, R53, R12, R50 ;  /* 0x0000000c35307223 */ /* 0x000fe20000000032 */
[----:B------:R-:W-:Y:S04]  /*2540*/  LDS R51, [R0+0x70] ;  /* 0x0000700000337984 */ /* 0x000fe80000000800 */
[----:B------:R-:W0:Y:S02]  /*2550*/  LDS R50, [R0+0x68] ;  /* 0x0000680000327984 */ /* 0x000e240000000800 */
[----:B0-----:R-:W-:-:S04]  /*2560*/  FFMA R18, R50, R18, R57 ;  /* 0x0000001232127223 */ /* 0x001fc80000000039 */
[----:B------:R-:W-:Y:S02]  /*2570*/  FFMA R18, R51, R19, R18 ;  /* 0x0000001333127223 */ /* 0x000fe40000000012 */
[----:B------:R-:W0:Y:S02]  /*2580*/  LDS R19, [R0+0x74] ;  /* 0x0000740000137984 */ /* 0x000e240000000800 */
[----:B0-----:R-:W-:Y:S02]  /*2590*/  FFMA R53, R19, R20, R18 ;  /* 0x0000001413357223 */ /* 0x001fe40000000012 */
[----:B------:R-:W0:Y:S01]  /*25a0*/  LDS R18, [R0+0x78] ;  /* 0x0000780000127984 */ /* 0x000e220000000800 */
[----:B------:R-:W-:-:S04]  /*25b0*/  FFMA R20, R50, R21, R55 ;  /* 0x0000001532147223 */ /* 0x000fc80000000037 */
[----:B------:R-:W-:Y:S02]  /*25c0*/  FFMA R20, R51, R22, R20 ;  /* 0x0000001633147223 */ /* 0x000fe40000000014 */
[----:B------:R-:W-:Y:S01]  /*25d0*/  LDS R51, [R0+0x3a0] ;  /* 0x0003a00000337984 */ /* 0x000fe20000000800 */
[----:B0-----:R-:W-:-:S03]  /*25e0*/  FFMA R56, R18, R21, R53 ;  /* 0x0000001512387223 */ /* 0x001fc60000000035 */
[----:B------:R-:W0:Y:S02]  /*25f0*/  LDS R21, [R0+0x80] ;  /* 0x0000800000157984 */ /* 0x000e240000000800 */
[----:B0-----:R-:W-:Y:S02]  /*2600*/  FFMA R53, R21, R22, R56 ;  /* 0x0000001615357223 */ /* 0x001fe40000000038 */
[----:B------:R-:W0:Y:S01]  /*2610*/  LDS R21, [R0+0x3a4] ;  /* 0x0003a40000157984 */ /* 0x000e220000000800 */
[----:B------:R-:W-:-:S03]  /*2620*/  FFMA R56, R51, R13, R54 ;  /* 0x0000000d33387223 */ /* 0x000fc60000000036 */
[----:B------:R-:W1:Y:S04]  /*2630*/  LDS R22, [R0+0x84] ;  /* 0x0000840000167984 */ /* 0x000e680000000800 */
[----:B------:R-:W2:Y:S01]  /*2640*/  LDS R54, [R0+0x3a8] ;  /* 0x0003a80000367984 */ /* 0x000ea20000000800 */
[-C--:B------:R-:W-:Y:S01]  /*2650*/  FFMA R19, R19, R23.reuse, R20 ;  /* 0x0000001713137223 */ /* 0x080fe20000000014 */
[----:B0-----:R-:W-:Y:S01]  /*2660*/  FFMA R21, R21, R14, R56 ;  /* 0x0000000e15157223 */ /* 0x001fe20000000038 */
[----:B-1----:R-:W-:Y:S02]  /*2670*/  FFMA R51, R22, R23, R53 ;  /* 0x0000001716337223 */ /* 0x002fe40000000035 */
[----:B------:R-:W0:Y:S01]  /*2680*/  LDS R53, [R0+0x3b0] ;  /* 0x0003b00000357984 */ /* 0x000e220000000800 */
[----:B--2---:R-:W-:-:S03]  /*2690*/  FFMA R55, R54, R15, R21 ;  /* 0x0000000f36377223 */ /* 0x004fc60000000015 */
[----:B------:R-:W1:Y:S01]  /*26a0*/  LDS.128 R20, [R33+0x30] ;  /* 0x0000300021147984 */ /* 0x000e620000000c00 */
[-C--:B------:R-:W-:Y:S01]  /*26b0*/  FFMA R52, R59, R12.reuse, R52 ;  /* 0x0000000c3b347223 */ /* 0x080fe20000000034 */
[----:B------:R-:W-:Y:S02]  /*26c0*/  FFMA R50, R50, R12, R17 ;  /* 0x0000000c32327223 */ /* 0x000fe40000000011 */
[----:B------:R-:W-:Y:S01]  /*26d0*/  LDS R17, [R0+0x3b8] ;  /* 0x0003b80000117984 */ /* 0x000fe20000000800 */
[C---:B0-----:R-:W-:Y:S01]  /*26e0*/  FFMA R54, R53.reuse, R13, R52 ;  /* 0x0000000d35367223 */ /* 0x041fe20000000034 */
[----:B-1----:R-:W-:Y:S02]  /*26f0*/  FFMA R58, R53, R20, R55 ;  /* 0x00000014353a7223 */ /* 0x002fe40000000037 */
[----:B------:R-:W0:Y:S01]  /*2700*/  LDS R53, [R0+0x3b4] ;  /* 0x0003b40000357984 */ /* 0x000e220000000800 */
[----:B------:R-:W-:-:S03]  /*2710*/  FFMA R52, R16, R12, R49 ;  /* 0x0000000c10347223 */ /* 0x000fc60000000031 */
[----:B------:R-:W1:Y:S04]  /*2720*/  LDS R16, [R0+0x88] ;  /* 0x0000880000107984 */ /* 0x000e680000000800 */
[----:B------:R-:W2:Y:S01]  /*2730*/  LDS R49, [R0+0x3c0] ;  /* 0x0003c00000317984 */ /* 0x000ea20000000800 */
[C---:B0-----:R-:W-:Y:S01]  /*2740*/  FFMA R56, R53.reuse, R14, R54 ;  /* 0x0000000e35387223 */ /* 0x041fe20000000036 */
[----:B------:R-:W-:Y:S01]  /*2750*/  FFMA R53, R53, R21, R58 ;  /* 0x0000001535357223 */ /* 0x000fe2000000003a */
[-C--:B------:R-:W-:Y:S01]  /*2760*/  FFMA R54, R18, R12.reuse, R19 ;  /* 0x0000000c12367223 */ /* 0x080fe20000000013 */
[----:B-1----:R-:W-:Y:S01]  /*2770*/  FFMA R12, R16, R12, R51 ;  /* 0x0000000c100c7223 */ /* 0x002fe20000000033 */
[C---:B------:R-:W-:Y:S01]  /*2780*/  FFMA R19, R17.reuse, R15, R56 ;  /* 0x0000000f11137223 */ /* 0x040fe20000000038 */
[----:B------:R-:W-:Y:S01]  /*2790*/  FFMA R16, R17, R22, R53 ;  /* 0x0000001611107223 */ /* 0x000fe20000000035 */
[----:B--2---:R-:W-:-:S02]  /*27a0*/  FFMA R48, R49, R13, R48 ;  /* 0x0000000d31307223 */ /* 0x004fc40000000030 */
[C---:B------:R-:W-:Y:S01]  /*27b0*/  FFMA R56, R49.reuse, R20, R19 ;  /* 0x0000001431387223 */ /* 0x040fe20000000013 */
[----:B------:R-:W-:Y:S02]  /*27c0*/  FFMA R55, R49, R23, R16 ;  /* 0x0000001731377223 */ /* 0x000fe40000000010 */
[----:B------:R-:W0:Y:S04]  /*27d0*/  LDS R49, [R0+0x3c4] ;  /* 0x0003c40000317984 */ /* 0x000e280000000800 */
[----:B------:R-:W1:Y:S01]  /*27e0*/  LDS.128 R16, [R33+0x40] ;  /* 0x0000400021107984 */ /* 0x000e620000000c00 */
[----:B0-----:R-:W-:-:S03]  /*27f0*/  FFMA R51, R49, R14, R48 ;  /* 0x0000000e31337223 */ /* 0x001fc60000000030 */
[----:B------:R-:W0:Y:S01]  /*2800*/  LDS R48, [R0+0x3c8] ;  /* 0x0003c80000307984 */ /* 0x000e220000000800 */
[C---:B------:R-:W-:Y:S01]  /*2810*/  FFMA R53, R49.reuse, R21, R56 ;  /* 0x0000001531357223 */ /* 0x040fe20000000038 */
[----:B-1----:R-:W-:Y:S02]  /*2820*/  FFMA R58, R49, R16, R55 ;  /* 0x00000010313a7223 */ /* 0x002fe40000000037 */
[----:B------:R-:W1:Y:S01]  /*2830*/  LDS R49, [R0+0x3d0] ;  /* 0x0003d00000317984 */ /* 0x000e620000000800 */
[C---:B0-----:R-:W-:Y:S01]  /*2840*/  FFMA R51, R48.reuse, R15, R51 ;  /* 0x0000000f30337223 */ /* 0x041fe20000000033 */
[C---:B------:R-:W-:Y:S01]  /*2850*/  FFMA R56, R48.reuse, R22, R53 ;  /* 0x0000001630387223 */ /* 0x040fe20000000035 */
[----:B------:R-:W-:Y:S01]  /*2860*/  FFMA R53, R48, R17, R58 ;  /* 0x0000001130357223 */ /* 0x000fe2000000003a */
[C---:B-1----:R-:W-:Y:S01]  /*2870*/  FFMA R52, R49.reuse, R13, R52 ;  /* 0x0000000d31347223 */ /* 0x042fe20000000034 */
[C---:B------:R-:W-:Y:S01]  /*2880*/  FFMA R48, R49.reuse, R20, R51 ;  /* 0x0000001431307223 */ /* 0x040fe20000000033 */
[----:B------:R-:W-:-:S02]  /*2890*/  FFMA R57, R49, R23, R56 ;  /* 0x0000001731397223 */ /* 0x000fc40000000038 */
[----:B------:R-:W0:Y:S02]  /*28a0*/  LDS R49, [R0+0x3d4] ;  /* 0x0003d40000317984 */ /* 0x000e240000000800 */
[C---:B0-----:R-:W-:Y:S02]  /*28b0*/  FFMA R55, R49.reuse, R21, R48 ;  /* 0x0000001531377223 */ /* 0x041fe40000000030 */
[----:B------:R-:W0:Y:S01]  /*28c0*/  LDS R48, [R0+0x3d8] ;  /* 0x0003d80000307984 */ /* 0x000e220000000800 */
[C---:B------:R-:W-:Y:S01]  /*28d0*/  FFMA R51, R49.reuse, R14, R52 ;  /* 0x0000000e31337223 */ /* 0x040fe20000000034 */
[----:B------:R-:W-:Y:S02]  /*28e0*/  FFMA R56, R49, R16, R57 ;  /* 0x0000001031387223 */ /* 0x000fe40000000039 */
        /* <DEDUP_REMOVED lines=11> */
[----:B------:R-:W-:-:S03]  /*29a0*/  FFMA R52, R49, R16, R57 ;  /* 0x0000001031347223 */ /* 0x000fc60000000039 */
[C---:B0-----:R-:W-:Y:S02]  /*29b0*/  FFMA R57, R48.reuse, R15, R51 ;  /* 0x0000000f30397223 */ /* 0x041fe40000000033 */
[----:B------:R-:W0:Y:S01]  /*29c0*/  LDS R51, [R0+0x3f0] ;  /* 0x0003f00000337984 */ /* 0x000e220000000800 */
[C---:B------:R-:W-:Y:S01]  /*29d0*/  FFMA R50, R48.reuse, R22, R59 ;  /* 0x0000001630327223 */ /* 0x040fe2000000003b */
[----:B------:R-:W-:Y:S01]  /*29e0*/  FFMA R49, R48, R17, R52 ;  /* 0x0000001130317223 */ /* 0x000fe20000000034 */
[C---:B0-----:R-:W-:Y:S01]  /*29f0*/  FFMA R54, R51.reuse, R13, R54 ;  /* 0x0000000d33367223 */ /* 0x041fe20000000036 */
[C---:B------:R-:W-:Y:S01]  /*2a00*/  FFMA R48, R51.reuse, R20, R57 ;  /* 0x0000001433307223 */ /* 0x040fe20000000039 */
[----:B------:R-:W-:Y:S02]  /*2a10*/  FFMA R61, R51, R23, R50 ;  /* 0x00000017333d7223 */ /* 0x000fe40000000032 */
[----:B------:R-:W0:Y:S02]  /*2a20*/  LDS R51, [R0+0x3f4] ;  /* 0x0003f40000337984 */ /* 0x000e240000000800 */
[----:B0-----:R-:W-:-:S02]  /*2a30*/  FFMA R59, R51, R21, R48 ;  /* 0x00000015333b7223 */ /* 0x001fc40000000030 */
[----:B------:R-:W0:Y:S01]  /*2a40*/  LDS R48, [R0+0x3f8] ;  /* 0x0003f80000307984 */ /* 0x000e220000000800 */
[C---:B------:R-:W-:Y:S01]  /*2a50*/  FFMA R57, R51.reuse, R14, R54 ;  /* 0x0000000e33397223 */ /* 0x040fe20000000036 */
[----:B------:R-:W-:Y:S01]  /*2a60*/  FFMA R50, R51, R16, R61 ;  /* 0x0000001033327223 */ /* 0x000fe2000000003d */
[C---:B0-----:R-:W-:Y:S02]  /*2a70*/  FFMA R54, R48.reuse, R22, R59 ;  /* 0x0000001630367223 */ /* 0x041fe4000000003b */
[----:B------:R-:W0:Y:S01]  /*2a80*/  LDS R59, [R0+0x400] ;  /* 0x00040000003b7984 */ /* 0x000e220000000800 */
[----:B------:R-:W-:-:S03]  /*2a90*/  FFMA R61, R48, R15, R57 ;  /* 0x0000000f303d7223 */ /* 0x000fc60000000039 */
[----:B------:R-:W1:Y:S01]  /*2aa0*/  LDS R57, [R0+0x404] ;  /* 0x0004040000397984 */ /* 0x000e620000000800 */
[----:B0-----:R-:W-:-:S03]  /*2ab0*/  FFMA R52, R59, R13, R12 ;  /* 0x0000000d3b347223 */ /* 0x001fc6000000000c */
[----:B------:R-:W0:Y:S01]  /*2ac0*/  LDS R12, [R0+0x408] ;  /* 0x00040800000c7984 */ /* 0x000e220000000800 */
[----:B-1----:R-:W-:-:S03]  /*2ad0*/  FFMA R13, R57, R14, R52 ;  /* 0x0000000e390d7223 */ /* 0x002fc60000000034 */
[----:B------:R-:W1:Y:S01]  /*2ae0*/  LDS R14, [R0+0x410] ;  /* 0x00041000000e7984 */ /* 0x000e620000000800 */
[----:B------:R-:W-:Y:S01]  /*2af0*/  FFMA R51, R48, R17, R50 ;  /* 0x0000001130337223 */ /* 0x000fe20000000032 */
[CC--:B------:R-:W-:Y:S01]  /*2b00*/  FFMA R50, R59.reuse, R20.reuse, R61 ;  /* 0x000000143b327223 */ /* 0x0c0fe2000000003d */
[----:B0-----:R-:W-:Y:S02]  /*2b10*/  FFMA R13, R12, R15, R13 ;  /* 0x0000000f0c0d7223 */ /* 0x001fe4000000000d */
[----:B------:R-:W0:Y:S02]  /*2b20*/  LDS R15, [R0+0x414] ;  /* 0x00041400000f7984 */ /* 0x000e240000000800 */
[----:B-1----:R-:W-:Y:S02]  /*2b30*/  FFMA R20, R14, R20, R13 ;  /* 0x000000140e147223 */ /* 0x002fe4000000000d */
[----:B------:R-:W1:Y:S01]  /*2b40*/  LDS R13, [R0+0x418] ;  /* 0x00041800000d7984 */ /* 0x000e620000000800 */
[----:B------:R-:W-:Y:S01]  /*2b50*/  FFMA R48, R59, R23, R54 ;  /* 0x000000173b307223 */ /* 0x000fe20000000036 */
[----:B------:R-:W-:-:S04]  /*2b60*/  FFMA R59, R57, R21, R50 ;  /* 0x00000015393b7223 */ /* 0x000fc80000000032 */
[-C--:B------:R-:W-:Y:S01]  /*2b70*/  FFMA R59, R12, R22.reuse, R59 ;  /* 0x000000160c3b7223 */ /* 0x080fe2000000003b */
[----:B0-----:R-:W-:Y:S02]  /*2b80*/  FFMA R50, R15, R21, R20 ;  /* 0x000000150f327223 */ /* 0x001fe40000000014 */
[----:B------:R-:W0:Y:S04]  /*2b90*/  LDS R20, [R0+0x420] ;  /* 0x0004200000147984 */ /* 0x000e280000000800 */
[----:B------:R-:W2:Y:S01]  /*2ba0*/  LDS R21, [R0+0x424] ;  /* 0x0004240000157984 */ /* 0x000ea20000000800 */
[----:B-1----:R-:W-:-:S03]  /*2bb0*/  FFMA R61, R13, R22, R50 ;  /* 0x000000160d3d7223 */ /* 0x002fc60000000032 */
[----:B------:R-:W1:Y:S01]  /*2bc0*/  LDS R50, [R0+0x740] ;  /* 0x0007400000327984 */ /* 0x000e620000000800 */
[----:B------:R-:W-:-:S03]  /*2bd0*/  FFMA R22, R14, R23, R59 ;  /* 0x000000170e167223 */ /* 0x000fc6000000003b */
[----:B------:R-:W3:Y:S01]  /*2be0*/  LDS R14, [R0+0x744] ;  /* 0x00074400000e7984 */ /* 0x000ee20000000800 */
[-C--:B------:R-:W-:Y:S01]  /*2bf0*/  FFMA R57, R57, R16.reuse, R48 ;  /* 0x0000001039397223 */ /* 0x080fe20000000030 */
[----:B------:R-:W-:Y:S02]  /*2c00*/  FFMA R48, R15, R16, R22 ;  /* 0x000000100f307223 */ /* 0x000fe40000000016 */
[----:B------:R-:W-:Y:S01]  /*2c10*/  LDS R59, [R0+0x748] ;  /* 0x00074800003b7984 */ /* 0x000fe20000000800 */
[----:B0-----:R-:W-:-:S04]  /*2c20*/  FFMA R20, R20, R23, R61 ;  /* 0x0000001714147223 */ /* 0x001fc8000000003d */
[----:B--2---:R-:W-:Y:S02]  /*2c30*/  FFMA R16, R21, R16, R20 ;  /* 0x0000001015107223 */ /* 0x004fe40000000014 */
[----:B------:R-:W0:Y:S01]  /*2c40*/  LDS.128 R20, [R33+0x50] ;  /* 0x0000500021147984 */ /* 0x000e220000000c00 */
[----:B-1----:R-:W-:Y:S01]  /*2c50*/  FFMA R15, R50, R18, R53 ;  /* 0x00000012320f7223 */ /* 0x002fe20000000035 */
[----:B------:R-:W-:Y:S02]  /*2c60*/  FFMA R53, R12, R17, R57 ;  /* 0x000000110c357223 */ /* 0x000fe40000000039 */
[----:B------:R-:W1:Y:S01]  /*2c70*/  LDS R12, [R0+0x750] ;  /* 0x00075000000c7984 */ /* 0x000e620000000800 */
[----:B---3--:R-:W-:-:S03]  /*2c80*/  FFMA R50, R14, R19, R15 ;  /* 0x000000130e327223 */ /* 0x008fc6000000000f */
[----:B------:R-:W2:Y:S04]  /*2c90*/  LDS R15, [R0+0x428] ;  /* 0x00042800000f7984 */ /* 0x000ea80000000800 */
[----:B------:R-:W3:Y:S01]  /*2ca0*/  LDS R14, [R0+0x754] ;  /* 0x00075400000e7984 */ /* 0x000ee20000000800 */
[----:B0-----:R-:W-:-:S03]  /*2cb0*/  FFMA R52, R59, R20, R50 ;  /* 0x000000143b347223 */ /* 0x001fc60000000032 */
[----:B------:R-:W0:Y:S01]  /*2cc0*/  LDS R50, [R0+0x758] ;  /* 0x0007580000327984 */ /* 0x000e220000000800 */
[C---:B-1----:R-:W-:Y:S01]  /*2cd0*/  FFMA R57, R12.reuse, R18, R55 ;  /* 0x000000120c397223 */ /* 0x042fe20000000037 */
[-C--:B------:R-:W-:Y:S01]  /*2ce0*/  FFMA R55, R13, R17.reuse, R48 ;  /* 0x000000110d377223 */ /* 0x080fe20000000030 */
[----:B--2---:R-:W-:Y:S02]  /*2cf0*/  FFMA R17, R15, R17, R16 ;  /* 0x000000110f117223 */ /* 0x004fe40000000010 */
[----:B------:R-:W1:Y:S01]  /*2d00*/  LDS R16, [R0+0x760] ;  /* 0x0007600000107984 */ /* 0x000e620000000800 */
[----:B------:R-:W-:Y:S01]  /*2d10*/  FFMA R59, R12, R21, R52 ;  /* 0x000000150c3b7223 */ /* 0x000fe20000000034 */
[----:B---3--:R-:W-:-:S03]  /*2d20*/  FFMA R57, R14, R19, R57 ;  /* 0x000000130e397223 */ /* 0x008fc60000000039 */
[----:B------:R-:W-:Y:S02]  /*2d30*/  FFMA R48, R14, R22, R59 ;  /* 0x000000160e307223 */ /* 0x000fe4000000003b */
[----:B------:R-:W2:Y:S02]  /*2d40*/  LDS.128 R12, [R33+0x60] ;  /* 0x00006000210c7984 */ /* 0x000ea40000000c00 */
[C---:B0-----:R-:W-:Y:S02]  /*2d50*/  FFMA R61, R50.reuse, R23, R48 ;  /* 0x00000017323d7223 */ /* 0x041fe40000000030 */
[----:B------:R-:W0:Y:S01]  /*2d60*/  LDS R48, [R0+0x764] ;  /* 0x0007640000307984 */ /* 0x000e220000000800 */
[----:B------:R-:W-:Y:S01]  /*2d70*/  FFMA R52, R50, R20, R57 ;  /* 0x0000001432347223 */ /* 0x000fe20000000039 */
[C---:B-1----:R-:W-:Y:S02]  /*2d80*/  FFMA R57, R16.reuse, R18, R49 ;  /* 0x0000001210397223 */ /* 0x042fe40000000031 */
[----:B------:R-:W1:Y:S01]  /*2d90*/  LDS R49, [R0+0x768] ;  /* 0x0007680000317984 */ /* 0x000e620000000800 */
[C---:B------:R-:W-:Y:S01]  /*2da0*/  FFMA R59, R16.reuse, R21, R52 ;  /* 0x00000015103b7223 */ /* 0x040fe20000000034 */
[----:B--2---:R-:W-:Y:S01]  /*2db0*/  FFMA R16, R16, R12, R61 ;  /* 0x0000000c10107223 */ /* 0x004fe2000000003d */
[----:B0-----:R-:W-:-:S03]  /*2dc0*/  FFMA R50, R48, R19, R57 ;  /* 0x0000001330327223 */ /* 0x001fc60000000039 */
[C---:B------:R-:W-:Y:S02]  /*2dd0*/  FFMA R57, R48.reuse, R13, R16 ;  /* 0x0000000d30397223 */ /* 0x040fe40000000010 */
[----:B------:R-:W0:Y:S01]  /*2de0*/  LDS R16, [R0+0x770] ;  /* 0x0007700000107984 */ /* 0x000e220000000800 */
[----:B------:R-:W-:-:S03]  /*2df0*/  FFMA R52, R48, R22, R59 ;  /* 0x0000001630347223 */ /* 0x000fc6000000003b */
[----:B------:R-:W2:Y:S01]  /*2e00*/  LDS R48, [R0+0x774] ;  /* 0x0007740000307984 */ /* 0x000ea20000000800 */
[C---:B-1----:R-:W-:Y:S01]  /*2e10*/  FFMA R59, R49.reuse, R23, R52 ;  /* 0x00000017313b7223 */ /* 0x042fe20000000034 */
[C---:B------:R-:W-:Y:S01]  /*2e20*/  FFMA R50, R49.reuse, R20, R50 ;  /* 0x0000001431327223 */ /* 0x040fe20000000032 */
[----:B------:R-:W-:Y:S02]  /*2e30*/  FFMA R52, R49, R14, R57 ;  /* 0x0000000e31347223 */ /* 0x000fe40000000039 */
[----:B------:R-:W1:Y:S01]  /*2e40*/  LDS R49, [R0+0x778] ;  /* 0x0007780000317984 */ /* 0x000e620000000800 */
[C---:B0-----:R-:W-:Y:S01]  /*2e50*/  FFMA R51, R16.reuse, R18, R51 ;  /* 0x0000001210337223 */ /* 0x041fe20000000033 */
[C---:B------:R-:W-:Y:S01]  /*2e60*/  FFMA R57, R16.reuse, R21, R50 ;  /* 0x0000001510397223 */ /* 0x040fe20000000032 */
[----:B------:R-:W-:Y:S02]  /*2e70*/  FFMA R16, R16, R12, R59 ;  /* 0x0000000c10107223 */ /* 0x000fe4000000003b */
[----:B--2---:R-:W-:-:S02]  /*2e80*/  FFMA R50, R48, R19, R51 ;  /* 0x0000001330327223 */ /* 0x004fc40000000033 */
        /* <DEDUP_REMOVED lines=12> */
[----:B------:R-:W-:Y:S02]  /*2f50*/  FFMA R53, R48, R13, R16 ;  /* 0x0000000d30357223 */ /* 0x000fe40000000010 */
[----:B------:R-:W0:Y:S01]  /*2f60*/  LDS R16, [R0+0x790] ;  /* 0x0007900000107984 */ /* 0x000e220000000800 */
[----:B-1----:R-:W-:-:S03]  /*2f70*/  FFMA R56, R49, R20, R54 ;  /* 0x0000001431387223 */ /* 0x002fc60000000036 */
[----:B------:R-:W1:Y:S01]  /*2f80*/  LDS R54, [R0+0x794] ;  /* 0x0007940000367984 */ /* 0x000e620000000800 */
[----:B------:R-:W-:Y:S01]  /*2f90*/  FFMA R58, R48, R22, R51 ;  /* 0x00000016303a7223 */ /* 0x000fe20000000033 */
[----:B------:R-:W-:-:S03]  /*2fa0*/  FFMA R48, R49, R14, R53 ;  /* 0x0000000e31307223 */ /* 0x000fc60000000035 */
[----:B------:R-:W-:Y:S01]  /*2fb0*/  FFMA R51, R49, R23, R58 ;  /* 0x0000001731337223 */ /* 0x000fe2000000003a */
[C---:B0-----:R-:W-:Y:S01]  /*2fc0*/  FFMA R55, R16.reuse, R18, R55 ;  /* 0x0000001210377223 */ /* 0x041fe20000000037 */
[C---:B------:R-:W-:Y:S02]  /*2fd0*/  FFMA R49, R16.reuse, R21, R56 ;  /* 0x0000001510317223 */ /* 0x040fe40000000038 */
[----:B------:R-:W-:Y:S01]  /*2fe0*/  FFMA R16, R16, R12, R51 ;  /* 0x0000000c10107223 */ /* 0x000fe20000000033 */
[----:B------:R-:W-:Y:S01]  /*2ff0*/  LDS R56, [R0+0x7a0] ;  /* 0x0007a00000387984 */ /* 0x000fe20000000800 */
[C---:B-1----:R-:W-:Y:S01]  /*3000*/  FFMA R51, R54.reuse, R19, R55 ;  /* 0x0000001336337223 */ /* 0x042fe20000000037 */
[C---:B------:R-:W-:Y:S01]  /*3010*/  FFMA R58, R54.reuse, R22, R49 ;  /* 0x00000016363a7223 */ /* 0x040fe20000000031 */
[----:B------:R-:W-:Y:S02]  /*3020*/  FFMA R49, R54, R13, R16 ;  /* 0x0000000d36317223 */ /* 0x000fe40000000010 */
[----:B------:R-:W0:Y:S04]  /*3030*/  LDS R54, [R0+0x798] ;  /* 0x0007980000367984 */ /* 0x000e280000000800 */
[----:B------:R-:W1:Y:S01]  /*3040*/  LDS R16, [R0+0x7a4] ;  /* 0x0007a40000107984 */ /* 0x000e620000000800 */
[----:B0-----:R-:W-:-:S04]  /*3050*/  FFMA R51, R54, R20, R51 ;  /* 0x0000001436337223 */ /* 0x001fc80000000033 */
[C---:B------:R-:W-:Y:S02]  /*3060*/  FFMA R53, R56.reuse, R21, R51 ;  /* 0x0000001538357223 */ /* 0x040fe40000000033 */
[----:B------:R-:W0:Y:S01]  /*3070*/  LDS R51, [R0+0x7a8] ;  /* 0x0007a80000337984 */ /* 0x000e220000000800 */
[----:B------:R-:W-:-:S04]  /*3080*/  FFMA R55, R56, R18, R17 ;  /* 0x0000001238377223 */ /* 0x000fc80000000011 */
[----:B-1----:R-:W-:Y:S02]  /*3090*/  FFMA R18, R16, R19, R55 ;  /* 0x0000001310127223 */ /* 0x002fe40000000037 */
[----:B------:R-:W1:Y:S01]  /*30a0*/  LDS R19, [R0+0x7b0] ;  /* 0x0007b00000137984 */ /* 0x000e620000000800 */
[----:B------:R-:W-:-:S04]  /*30b0*/  FFMA R17, R54, R23, R58 ;  /* 0x0000001736117223 */ /* 0x000fc8000000003a */
[----:B------:R-:W-:Y:S01]  /*30c0*/  FFMA R17, R56, R12, R17 ;  /* 0x0000000c38117223 */ /* 0x000fe20000000011 */
[----:B0-----:R-:W-:Y:S02]  /*30d0*/  FFMA R20, R51, R20, R18 ;  /* 0x0000001433147223 */ /* 0x001fe40000000012 */
[----:B------:R-:W0:Y:S01]  /*30e0*/  LDS R18, [R0+0x7b4] ;  /* 0x0007b40000127984 */ /* 0x000e220000000800 */
[----:B------:R-:W-:Y:S01]  /*30f0*/  FFMA R56, R16, R22, R53 ;  /* 0x0000001610387223 */ /* 0x000fe20000000035 */
[----:B-1----:R-:W-:-:S03]  /*3100*/  FFMA R21, R19, R21, R20 ;  /* 0x0000001513157223 */ /* 0x002fc60000000014 */
[----:B------:R-:W-:Y:S01]  /*3110*/  FFMA R56, R51, R23, R56 ;  /* 0x0000001733387223 */ /* 0x000fe20000000038 */
[----:B------:R-:W1:Y:S03]  /*3120*/  LDS R20, [R0+0x7b8] ;  /* 0x0007b80000147984 */ /* 0x000e660000000800 */
[----:B------:R-:W-:Y:S02]  /*3130*/  FFMA R53, R19, R12, R56 ;  /* 0x0000000c13357223 */ /* 0x000fe40000000038 */
[----:B------:R-:W2:Y:S01]  /*3140*/  LDS R19, [R0+0x7c0] ;  /* 0x0007c00000137984 */ /* 0x000ea20000000800 */
[----:B0-----:R-:W-:-:S03]  /*3150*/  FFMA R21, R18, R22, R21 ;  /* 0x0000001612157223 */ /* 0x001fc60000000015 */
[----:B------:R-:W0:Y:S01]  /*3160*/  LDS R22, [R0+0x7c4] ;  /* 0x0007c40000167984 */ /* 0x000e220000000800 */
[----:B-1----:R-:W-:-:S03]  /*3170*/  FFMA R56, R20, R23, R21 ;  /* 0x0000001714387223 */ /* 0x002fc60000000015 */
[----:B------:R-:W1:Y:S01]  /*3180*/  LDS R21, [R0+0xae0] ;  /* 0x000ae00000157984 */ /* 0x000e620000000800 */
[----:B--2---:R-:W-:Y:S01]  /*3190*/  FFMA R19, R19, R12, R56 ;  /* 0x0000000c13137223 */ /* 0x004fe20000000038 */
[-C--:B------:R-:W-:Y:S01]  /*31a0*/  FFMA R23, R18, R13.reuse, R53 ;  /* 0x0000000d12177223 */ /* 0x080fe20000000035 */
[-C--:B------:R-:W-:Y:S01]  /*31b0*/  FFMA R12, R16, R13.reuse, R17 ;  /* 0x0000000d100c7223 */ /* 0x080fe20000000011 */
[----:B------:R-:W-:Y:S01]  /*31c0*/  LDS R56, [R0+0xae8] ;  /* 0x000ae80000387984 */ /* 0x000fe20000000800 */
[----:B0-----:R-:W-:-:S03]  /*31d0*/  FFMA R53, R22, R13, R19 ;  /* 0x0000000d16357223 */ /* 0x001fc60000000013 */
[----:B------:R-:W-:Y:S04]  /*31e0*/  LDS R13, [R0+0xae4] ;  /* 0x000ae400000d7984 */ /* 0x000fe80000000800 */
[----:B------:R-:W0:Y:S01]  /*31f0*/  LDS.128 R16, [R33+0x70] ;  /* 0x0000700021107984 */ /* 0x000e220000000c00 */
[----:B-1----:R-:W-:-:S03]  /*3200*/  FFMA R52, R21, R15, R52 ;  /* 0x0000000f15347223 */ /* 0x002fc60000000034 */
[----:B------:R-:W1:Y:S04]  /*3210*/  LDS R21, [R0+0xaf0] ;  /* 0x000af00000157984 */ /* 0x000e680000000800 */
[----:B------:R-:W2:Y:S01]  /*3220*/  LDS R22, [R0+0x7c8] ;  /* 0x0007c80000167984 */ /* 0x000ea20000000800 */
[----:B------:R-:W-:Y:S01]  /*3230*/  FFMA R54, R54, R14, R49 ;  /* 0x0000000e36367223 */ /* 0x000fe20000000031 */
[----:B0-----:R-:W-:Y:S02]  /*3240*/  FFMA R49, R13, R16, R52 ;  /* 0x000000100d317223 */ /* 0x001fe40000000034 */
[----:B------:R-:W0:Y:S02]  /*3250*/  LDS R13, [R0+0xaf4] ;  /* 0x000af400000d7984 */ /* 0x000e240000000800 */
[----:B------:R-:W-:Y:S01]  /*3260*/  FFMA R49, R56, R17, R49 ;  /* 0x0000001138317223 */ /* 0x000fe20000000031 */
[-C--:B------:R-:W-:Y:S01]  /*3270*/  FFMA R52, R51, R14.reuse, R12 ;  /* 0x0000000e33347223 */ /* 0x080fe2000000000c */
[----:B------:R-:W-:Y:S01]  /*3280*/  FFMA R12, R20, R14, R23 ;  /* 0x0000000e140c7223 */ /* 0x000fe20000000017 */
[----:B------:R-:W-:Y:S01]  /*3290*/  LDS R51, [R0+0xb00] ;  /* 0x000b000000337984 */ /* 0x000fe20000000800 */
[----:B-1----:R-:W-:Y:S01]  /*32a0*/  FFMA R56, R21, R18, R49 ;  /* 0x0000001215387223 */ /* 0x002fe20000000031 */
[----:B--2---:R-:W-:-:S02]  /*32b0*/  FFMA R14, R22, R14, R53 ;  /* 0x0000000e160e7223 */ /* 0x004fc40000000035 */
[----:B------:R-:W1:Y:S01]  /*32c0*/  LDS R49, [R0+0xaf8] ;  /* 0x000af80000317984 */ /* 0x000e620000000800 */
[----:B------:R-:W-:-:S03]  /*32d0*/  FFMA R50, R21, R15, R50 ;  /* 0x0000000f15327223 */ /* 0x000fc60000000032 */
[----:B------:R-:W2:Y:S01]  /*32e0*/  LDS.128 R20, [R33+0x80] ;  /* 0x0000800021147984 */ /* 0x000ea20000000c00 */
[C---:B0-----:R-:W-:Y:S01]  /*32f0*/  FFMA R50, R13.reuse, R16, R50 ;  /* 0x000000100d327223 */ /* 0x041fe20000000032 */
[----:B------:R-:W-:Y:S02]  /*3300*/  FFMA R55, R13, R19, R56 ;  /* 0x000000130d377223 */ /* 0x000fe40000000038 */
[----:B------:R-:W0:Y:S01]  /*3310*/  LDS R13, [R0+0xb04] ;  /* 0x000b0400000d7984 */ /* 0x000e220000000800 */
[----:B-1----:R-:W-:Y:S01]  /*3320*/  FFMA R53, R49, R17, R50 ;  /* 0x0000001131357223 */ /* 0x002fe20000000032 */
[----:B------:R-:W-:Y:S02]  /*3330*/  FFMA R50, R51, R15, R48 ;  /* 0x0000000f33327223 */ /* 0x000fe40000000030 */
[----:B------:R-:W1:Y:S01]  /*3340*/  LDS R48, [R0+0xb08] ;  /* 0x000b080000307984 */ /* 0x000e620000000800 */
[----:B--2---:R-:W-:Y:S01]  /*3350*/  FFMA R58, R49, R20, R55 ;  /* 0x00000014313a7223 */ /* 0x004fe20000000037 */
[----:B------:R-:W-:-:S02]  /*3360*/  FFMA R56, R51, R18, R53 ;  /* 0x0000001233387223 */ /* 0x000fc40000000035 */
[----:B------:R-:W2:Y:S01]  /*3370*/  LDS R49, [R0+0xb10] ;  /* 0x000b100000317984 */ /* 0x000ea20000000800 */
[----:B------:R-:W-:Y:S01]  /*3380*/  FFMA R55, R51, R21, R58 ;  /* 0x0000001533377223 */ /* 0x000fe2000000003a */
[C---:B0-----:R-:W-:Y:S01]  /*3390*/  FFMA R51, R13.reuse, R16, R50 ;  /* 0x000000100d337223 */ /* 0x041fe20000000032 */
[C---:B------:R-:W-:Y:S02]  /*33a0*/  FFMA R53, R13.reuse, R19, R56 ;  /* 0x000000130d357223 */ /* 0x040fe40000000038 */
[----:B------:R-:W-:Y:S02]  /*33b0*/  FFMA R50, R13, R22, R55 ;  /* 0x000000160d327223 */ /* 0x000fe40000000037 */
[----:B------:R-:W0:Y:S01]  /*33c0*/  LDS R13, [R0+0xb14] ;  /* 0x000b1400000d7984 */ /* 0x000e220000000800 */
[C---:B-1----:R-:W-:Y:S01]  /*33d0*/  FFMA R56, R48.reuse, R20, R53 ;  /* 0x0000001430387223 */ /* 0x042fe20000000035 */
[C---:B------:R-:W-:Y:S01]  /*33e0*/  FFMA R51, R48.reuse, R17, R51 ;  /* 0x0000001130337223 */ /* 0x040fe20000000033 */
[----:B------:R-:W-:-:S02]  /*33f0*/  FFMA R53, R48, R23, R50 ;  /* 0x0000001730357223 */ /* 0x000fc40000000032 */
[----:B------:R-:W1:Y:S01]  /*3400*/  LDS R48, [R0+0xb18] ;  /* 0x000b180000307984 */ /* 0x000e620000000800 */
[C---:B--2---:R-:W-:Y:S01]  /*3410*/  FFMA R54, R49.reuse, R15, R54 ;  /* 0x0000000f31367223 */ /* 0x044fe20000000036 */
[C---:B------:R-:W-:Y:S01]  /*3420*/  FFMA R50, R49.reuse, R18, R51 ;  /* 0x0000001231327223 */ /* 0x040fe20000000033 */
[----:B------:R-:W-:Y:S02]  /*3430*/  FFMA R55, R49, R21, R56 ;  /* 0x0000001531377223 */ /* 0x000fe40000000038 */
[----:B------:R-:W2:Y:S01]  /*3440*/  LDS R49, [R0+0xb20] ;  /* 0x000b200000317984 */ /* 0x000ea20000000800 */
[C---:B0-----:R-:W-:Y:S01]  /*3450*/  FFMA R57, R13.reuse, R19, R50 ;  /* 0x000000130d397223 */ /* 0x041fe20000000032 */
[C---:B------:R-:W-:Y:S01]  /*3460*/  FFMA R51, R13.reuse, R16, R54 ;  /* 0x000000100d337223 */ /* 0x040fe20000000036 */
[----:B------:R-:W-:Y:S02]  /*3470*/  FFMA R50, R13, R22, R55 ;  /* 0x000000160d327223 */ /* 0x000fe40000000037 */
[----:B------:R-:W0:Y:S01]  /*3480*/  LDS R13, [R0+0xb24] ;  /* 0x000b2400000d7984 */ /* 0x000e220000000800 */
[C---:B-1----:R-:W-:Y:S01]  /*3490*/  FFMA R55, R48.reuse, R17, R51 ;  /* 0x0000001130377223 */ /* 0x042fe20000000033 */
[C---:B------:R-:W-:Y:S01]  /*34a0*/  FFMA R54, R48.reuse, R20, R57 ;  /* 0x0000001430367223 */ /* 0x040fe20000000039 */
[----:B------:R-:W-:Y:S01]  /*34b0*/  FFMA R51, R48, R23, R50 ;  /* 0x0000001730337223 */ /* 0x000fe20000000032 */
[----:B------:R-:W-:Y:S04]  /*34c0*/  LDS R57, [R0+0xb30] ;  /* 0x000b300000397984 */ /* 0x000fe80000000800 */
[----:B------:R-:W1:Y:S01]  /*34d0*/  LDS R48, [R0+0xb28] ;  /* 0x000b280000307984 */ /* 0x000e620000000800 */
[C---:B--2---:R-:W-:Y:S01]  /*34e0*/  FFMA R50, R49.reuse, R18, R55 ;  /* 0x0000001231327223 */ /* 0x044fe20000000037 */
[C---:B------:R-:W-:Y:S01]  /*34f0*/  FFMA R55, R49.reuse, R21, R54 ;  /* 0x0000001531377223 */ /* 0x040fe20000000036 */
[----:B------:R-:W-:-:S02]  /*3500*/  FFMA R52, R49, R15, R52 ;  /* 0x0000000f31347223 */ /* 0x000fc40000000034 */
[C---:B0-----:R-:W-:Y:S01]  /*3510*/  FFMA R59, R13.reuse, R19, R50 ;  /* 0x000000130d3b7223 */ /* 0x041fe20000000032 */
[C---:B------:R-:W-:Y:S02]  /*3520*/  FFMA R50, R13.reuse, R22, R55 ;  /* 0x000000160d327223 */ /* 0x040fe40000000037 */
[----:B------:R-:W0:Y:S01]  /*3530*/  LDS R55, [R0+0xb40] ;  /* 0x000b400000377984 */ /* 0x000e220000000800 */
[----:B------:R-:W-:-:S04]  /*3540*/  FFMA R49, R13, R16, R52 ;  /* 0x000000100d317223 */ /* 0x000fc80000000034 */
[C---:B-1----:R-:W-:Y:S01]  /*3550*/  FFMA R13, R48.reuse, R17, R49 ;  /* 0x00000011300d7223 */ /* 0x042fe20000000031 */
[C---:B------:R-:W-:Y:S01]  /*3560*/  FFMA R52, R48.reuse, R20, R59 ;  /* 0x0000001430347223 */ /* 0x040fe2000000003b */
[----:B------:R-:W-:Y:S02]  /*3570*/  FFMA R49, R48, R23, R50 ;  /* 0x0000001730317223 */ /* 0x000fe40000000032 */
[----:B------:R-:W1:Y:S01]  /*3580*/  LDS R48, [R0+0xb34] ;  /* 0x000b340000307984 */ /* 0x000e620000000800 */
[----:B------:R-:W-:-:S03]  /*3590*/  FFMA R59, R57, R15, R12 ;  /* 0x0000000f393b7223 */ /* 0x000fc6000000000c */
[----:B------:R-:W2:Y:S01]  /*35a0*/  LDS R12, [R0+0xb38] ;  /* 0x000b3800000c7984 */ /* 0x000ea20000000800 */
[----:B0-----:R-:W-:-:S03]  /*35b0*/  FFMA R54, R55, R15, R14 ;  /* 0x0000000f37367223 */ /* 0x001fc6000000000e */
[----:B------:R-:W0:Y:S01]  /*35c0*/  LDS R15, [R0+0xb44] ;  /* 0x000b4400000f7984 */ /* 0x000e220000000800 */
[C---:B------:R-:W-:Y:S01]  /*35d0*/  FFMA R50, R57.reuse, R18, R13 ;  /* 0x0000001239327223 */ /* 0x040fe2000000000d */
[----:B------:R-:W-:Y:S02]  /*35e0*/  FFMA R13, R57, R21, R52 ;  /* 0x00000015390d7223 */ /* 0x000fe40000000034 */
[----:B------:R-:W3:Y:S01]  /*35f0*/  LDS R14, [R0+0xb48] ;  /* 0x000b4800000e7984 */ /* 0x000ee20000000800 */
[C---:B-1----:R-:W-:Y:S01]  /*3600*/  FFMA R59, R48.reuse, R16, R59 ;  /* 0x00000010303b7223 */ /* 0x042fe2000000003b */
[----:B------:R-:W-:-:S03]  /*3610*/  FFMA R57, R48, R19, R50 ;  /* 0x0000001330397223 */ /* 0x000fc60000000032 */
[C---:B--2---:R-:W-:Y:S01]  /*3620*/  FFMA R52, R12.reuse, R17, R59 ;  /* 0x000000110c347223 */ /* 0x044fe2000000003b */
[----:B------:R-:W-:-:S03]  /*3630*/  FFMA R50, R12, R20, R57 ;  /* 0x000000140c327223 */ /* 0x000fc60000000039 */
[C---:B------:R-:W-:Y:S01]  /*3640*/  FFMA R52, R55.reuse, R18, R52 ;  /* 0x0000001237347223 */ /* 0x040fe20000000034 */
[----:B------:R-:W-:Y:S01]  /*3650*/  FFMA R50, R55, R21, R50 ;  /* 0x0000001537327223 */ /* 0x000fe20000000032 */
[C---:B0-----:R-:W-:Y:S02]  /*3660*/  FFMA R55, R15.reuse, R16, R54 ;  /* 0x000000100f377223 */ /* 0x041fe40000000036 */
[----:B------:R-:W0:Y:S02]  /*3670*/  LDS R54, [R0+0xb50] ;  /* 0x000b500000367984 */ /* 0x000e240000000800 */
[----:B---3--:R-:W-:Y:S02]  /*3680*/  FFMA R55, R14, R17, R55 ;  /* 0x000000110e377223 */ /* 0x008fe40000000037 */
[----:B------:R-:W1:Y:S01]  /*3690*/  LDS R16, [R0+0xb54] ;  /* 0x000b540000107984 */ /* 0x000e620000000800 */
[----:B------:R-:W-:-:S03]  /*36a0*/  FFMA R57, R15, R19, R52 ;  /* 0x000000130f397223 */ /* 0x000fc60000000034 */
[----:B------:R-:W-:Y:S01]  /*36b0*/  LDS R52, [R0+0xb60] ;  /* 0x000b600000347984 */ /* 0x000fe20000000800 */
[----:B0-----:R-:W-:-:S03]  /*36c0*/  FFMA R17, R54, R18, R55 ;  /* 0x0000001236117223 */ /* 0x001fc60000000037 */
[----:B------:R-:W0:Y:S01]  /*36d0*/  LDS R55, [R0+0xb58] ;  /* 0x000b580000377984 */ /* 0x000e220000000800 */
[----:B-1----:R-:W-:-:S03]  /*36e0*/  FFMA R18, R16, R19, R17 ;  /* 0x0000001310127223 */ /* 0x002fc60000000011 */
[----:B------:R-:W1:Y:S01]  /*36f0*/  LDS R17, [R0+0xb64] ;  /* 0x000b640000117984 */ /* 0x000e620000000800 */
[-C--:B------:R-:W-:Y:S01]  /*3700*/  FFMA R57, R14, R20.reuse, R57 ;  /* 0x000000140e397223 */ /* 0x080fe20000000039 */
[----:B0-----:R-:W-:Y:S02]  /*3710*/  FFMA R19, R55, R20, R18 ;  /* 0x0000001437137223 */ /* 0x001fe40000000012 */
[----:B------:R-:W0:Y:S01]  /*3720*/  LDS R18, [R0+0xb68] ;  /* 0x000b680000127984 */ /* 0x000e220000000800 */
[-C--:B------:R-:W-:Y:S01]  /*3730*/  FFMA R57, R54, R21.reuse, R57 ;  /* 0x0000001536397223 */ /* 0x080fe20000000039 */
[----:B------:R-:W-:Y:S01]  /*3740*/  FFMA R52, R52, R21, R19 ;  /* 0x0000001534347223 */ /* 0x000fe20000000013 */
[-C--:B------:R-:W-:Y:S01]  /*3750*/  FFMA R13, R48, R22.reuse, R13 ;  /* 0x00000016300d7223 */ /* 0x080fe2000000000d */
[-C--:B------:R-:W-:Y:S01]  /*3760*/  FFMA R15, R15, R22.reuse, R50 ;  /* 0x000000160f0f7223 */ /* 0x080fe20000000032 */
[-C--:B------:R-:W-:Y:S01]  /*3770*/  FFMA R16, R16, R22.reuse, R57 ;  /* 0x0000001610107223 */ /* 0x080fe20000000039 */
[----:B-1----:R-:W-:Y:S01]  /*3780*/  FFMA R17, R17, R22, R52 ;  /* 0x0000001611117223 */ /* 0x002fe20000000034 */
[-C--:B------:R-:W-:Y:S01]  /*3790*/  FFMA R59, R12, R23.reuse, R13 ;  /* 0x000000170c3b7223 */ /* 0x080fe2000000000d */
[-C--:B------:R-:W-:Y:S01]  /*37a0*/  FFMA R57, R14, R23.reuse, R15 ;  /* 0x000000170e397223 */ /* 0x080fe2000000000f */
[-C--:B------:R-:W-:Y:S01]  /*37b0*/  FFMA R55, R55, R23.reuse, R16 ;  /* 0x0000001737377223 */ /* 0x080fe20000000010 */
[----:B------:R-:W-:Y:S01]  /*37c0*/  UIADD3.X UR6, UPT, UPT, URZ, UR6, URZ, UP1, !UPT ;  /* 0x00000006ff067290 */ /* 0x000fe20008ffe4ff */
[----:B0-----:R-:W-:Y:S01]  /*37d0*/  FFMA R61, R18, R23, R17 ;  /* 0x00000017123d7223 */ /* 0x001fe20000000011 */
[----:B------:R-:W-:Y:S10]  /*37e0*/  BRA.U UP0, `(.L_x_41) ;  /* 0xffffffdd00f07547 */ /* 0x000ff4000b83ffff */
[----:B------:R-:W0:Y:S01]  /*37f0*/  S2R R9, SR_TID.X ;  /* 0x0000000000097919 */ /* 0x000e220000002100 */
[----:B------:R-:W1:Y:S01]  /*3800*/  LDC.64 R6, c[0x0][0x390] ;  /* 0x0000e400ff067b82 */ /* 0x000e620000000a00 */
[----:B0-----:R-:W-:-:S04]  /*3810*/  IMAD R9, R2, 0xc, R9 ;  /* 0x0000000c02097824 */ /* 0x001fc800078e0209 */
[----:B------:R-:W-:-:S04]  /*3820*/  IMAD R2, R2, 0xc34, R9 ;  /* 0x00000c3402027824 */ /* 0x000fc800078e0209 */
[----:B------:R-:W-:-:S04]  /*3830*/  IMAD R2, R5, 0x6200, R2 ;  /* 0x0000620005027824 */ /* 0x000fc800078e0202 */
[----:B------:R-:W-:-:S05]  /*3840*/  IMAD R2, R3, 0x188, R2 ;  /* 0x0000018803027824 */ /* 0x000fca00078e0202 */
[----:B------:R-:W-:-:S05]  /*3850*/  IADD3 R3, PT, PT, R43, R2, RZ ;  /* 0x000000022b037210 */ /* 0x000fca0007ffe0ff */
[----:B-1----:R-:W-:-:S05]  /*3860*/  IMAD.WIDE.U32 R2, R3, 0x4, R6 ;  /* 0x0000000403027825 */ /* 0x002fca00078e0006 */
[----:B------:R-:W-:Y:S04]  /*3870*/  STG.E desc[UR12][R2.64], R53 ;  /* 0x0000003502007986 */ /* 0x000fe8000c10190c */
[----:B------:R-:W-:Y:S04]  /*3880*/  STG.E desc[UR12][R2.64+0xe0], R51 ;  /* 0x0000e03302007986 */ /* 0x000fe8000c10190c */
[----:B------:R-:W-:Y:S04]  /*3890*/  STG.E desc[UR12][R2.64+0x1c0], R49 ;  /* 0x0001c03102007986 */ /* 0x000fe8000c10190c */
[----:B------:R-:W-:Y:S04]  /*38a0*/  STG.E desc[UR12][R2.64+0x2a0], R59 ;  /* 0x0002a03b02007986 */ /* 0x000fe8000c10190c */
[----:B------:R-:W-:Y:S04]  /*38b0*/  STG.E desc[UR12][R2.64+0x380], R57 ;  /* 0x0003803902007986 */ /* 0x000fe8000c10190c */
[----:B------:R-:W-:Y:S04]  /*38c0*/  STG.E desc[UR12][R2.64+0x460], R55 ;  /* 0x0004603702007986 */ /* 0x000fe8000c10190c */
[----:B------:R-:W-:Y:S01]  /*38d0*/  STG.E desc[UR12][R2.64+0x540], R61 ;  /* 0x0005403d02007986 */ /* 0x000fe2000c10190c */
[----:B------:R-:W-:Y:S05]  /*38e0*/  EXIT ;  /* 0x000000000000794d */ /* 0x000fea0003800000 */
.L_x_42:
        /* <DEDUP_REMOVED lines=9> */
.L_x_45:


//--------------------- .nv.shared._Z6conv2dPfPKfS_ --------------------------
	.section	.nv.shared._Z6conv2dPfPKfS_,"aw",@nobits
	.sectionflags	@""
	.align	16
	.zero		1024


//--------------------- .nv.shared.reserved.0     --------------------------
	.section	.nv.shared.reserved.0,"aw",@nobits
	.weak		__nv_reservedSMEM_offset_0_alias
	.size		__nv_reservedSMEM_offset_0_alias, 0, 64
	.other		__nv_reservedSMEM_offset_0_alias,@"STO_CUDA_RESERVED_SHARED STV_DEFAULT"
__nv_reservedSMEM_offset_0_alias:
	.zero		0
	.zero		64


//--------------------- .nv.shared.default_function_kernel0 --------------------------
	.section	.nv.shared.default_function_kernel0,"aw",@nobits
	.sectionflags	@""
	.align	16
.nv.shared.default_function_kernel0:
	.zero		5888


//--------------------- .nv.constant0._Z6conv2dPfPKfS_ --------------------------
	.section	.nv.constant0._Z6conv2dPfPKfS_,"a",@progbits
	.sectionflags	@""
	.align	4
.nv.constant0._Z6conv2dPfPKfS_:
	.zero		920


//--------------------- .nv.constant0.default_function_kernel0 --------------------------
	.section	.nv.constant0.default_function_kernel0,"a",@progbits
	.sectionflags	@""
	.align	4
.nv.constant0.default_function_kernel0:
	.zero		920


//--------------------- SYMBOLS --------------------------

	.type		.nv.reservedSmem.offset0,@object
	.size		.nv.reservedSmem.offset0,0x4
	.type		.nv.reservedSmem.cap,@object
	.size		.nv.reservedSmem.cap,0x4
